//
// Generated by NVIDIA NVVM Compiler
//
// Compiler Build ID: CL-36424714
// Cuda compilation tools, release 13.0, V13.0.88
// Based on NVVM 20.0.0
//

.version 9.0
.target sm_100
.address_size 64

	// .globl	_ZN3cub18CUB_300001_SM_10006detail11EmptyKernelIvEEvv
.global .align 1 .b8 _ZN30_INTERNAL_3b25bccd_4_k_cu_main4cuda3std3__45__cpo5beginE[1];
.global .align 1 .b8 _ZN30_INTERNAL_3b25bccd_4_k_cu_main4cuda3std3__45__cpo3endE[1];
.global .align 1 .b8 _ZN30_INTERNAL_3b25bccd_4_k_cu_main4cuda3std3__45__cpo6cbeginE[1];
.global .align 1 .b8 _ZN30_INTERNAL_3b25bccd_4_k_cu_main4cuda3std3__45__cpo4cendE[1];
.global .align 1 .b8 _ZN30_INTERNAL_3b25bccd_4_k_cu_main4cuda3std3__45__cpo6rbeginE[1];
.global .align 1 .b8 _ZN30_INTERNAL_3b25bccd_4_k_cu_main4cuda3std3__45__cpo4rendE[1];
.global .align 1 .b8 _ZN30_INTERNAL_3b25bccd_4_k_cu_main4cuda3std3__45__cpo7crbeginE[1];
.global .align 1 .b8 _ZN30_INTERNAL_3b25bccd_4_k_cu_main4cuda3std3__45__cpo5crendE[1];
.global .align 1 .b8 _ZN30_INTERNAL_3b25bccd_4_k_cu_main4cuda3std3__432_GLOBAL__N__3b25bccd_4_k_cu_main6ignoreE[1];
.global .align 1 .b8 _ZN30_INTERNAL_3b25bccd_4_k_cu_main4cuda3std3__419piecewise_constructE[1];
.global .align 1 .b8 _ZN30_INTERNAL_3b25bccd_4_k_cu_main4cuda3std3__48in_placeE[1];
.global .align 1 .b8 _ZN30_INTERNAL_3b25bccd_4_k_cu_main4cuda3std3__420unreachable_sentinelE[1];
.global .align 1 .b8 _ZN30_INTERNAL_3b25bccd_4_k_cu_main4cuda3std3__47nulloptE[1];
.global .align 1 .b8 _ZN30_INTERNAL_3b25bccd_4_k_cu_main4cuda3std3__48unexpectE[1];
.global .align 1 .b8 _ZN30_INTERNAL_3b25bccd_4_k_cu_main4cuda3std6ranges3__45__cpo4swapE[1];
.global .align 1 .b8 _ZN30_INTERNAL_3b25bccd_4_k_cu_main4cuda3std6ranges3__45__cpo9iter_moveE[1];
.global .align 1 .b8 _ZN30_INTERNAL_3b25bccd_4_k_cu_main4cuda3std6ranges3__45__cpo5beginE[1];
.global .align 1 .b8 _ZN30_INTERNAL_3b25bccd_4_k_cu_main4cuda3std6ranges3__45__cpo3endE[1];
.global .align 1 .b8 _ZN30_INTERNAL_3b25bccd_4_k_cu_main4cuda3std6ranges3__45__cpo6cbeginE[1];
.global .align 1 .b8 _ZN30_INTERNAL_3b25bccd_4_k_cu_main4cuda3std6ranges3__45__cpo4cendE[1];
.global .align 1 .b8 _ZN30_INTERNAL_3b25bccd_4_k_cu_main4cuda3std6ranges3__45__cpo7advanceE[1];
.global .align 1 .b8 _ZN30_INTERNAL_3b25bccd_4_k_cu_main4cuda3std6ranges3__45__cpo9iter_swapE[1];
.global .align 1 .b8 _ZN30_INTERNAL_3b25bccd_4_k_cu_main4cuda3std6ranges3__45__cpo4nextE[1];
.global .align 1 .b8 _ZN30_INTERNAL_3b25bccd_4_k_cu_main4cuda3std6ranges3__45__cpo4prevE[1];
.global .align 1 .b8 _ZN30_INTERNAL_3b25bccd_4_k_cu_main4cuda3std6ranges3__45__cpo4dataE[1];
.global .align 1 .b8 _ZN30_INTERNAL_3b25bccd_4_k_cu_main4cuda3std6ranges3__45__cpo5cdataE[1];
.global .align 1 .b8 _ZN30_INTERNAL_3b25bccd_4_k_cu_main4cuda3std6ranges3__45__cpo4sizeE[1];
.global .align 1 .b8 _ZN30_INTERNAL_3b25bccd_4_k_cu_main4cuda3std6ranges3__45__cpo5ssizeE[1];
.global .align 1 .b8 _ZN30_INTERNAL_3b25bccd_4_k_cu_main4cuda3std6ranges3__45__cpo8distanceE[1];
.global .align 1 .b8 _ZN30_INTERNAL_3b25bccd_4_k_cu_main6thrust24THRUST_300001_SM_1000_NS8cuda_cub3parE[1];
.global .align 1 .b8 _ZN30_INTERNAL_3b25bccd_4_k_cu_main6thrust24THRUST_300001_SM_1000_NS8cuda_cub10par_nosyncE[1];
.global .align 1 .b8 _ZN30_INTERNAL_3b25bccd_4_k_cu_main6thrust24THRUST_300001_SM_1000_NS6system6detail10sequential3seqE[1];
.global .align 1 .b8 _ZN30_INTERNAL_3b25bccd_4_k_cu_main6thrust24THRUST_300001_SM_1000_NS12placeholders2_1E[1];
.global .align 1 .b8 _ZN30_INTERNAL_3b25bccd_4_k_cu_main6thrust24THRUST_300001_SM_1000_NS12placeholders2_2E[1];
.global .align 1 .b8 _ZN30_INTERNAL_3b25bccd_4_k_cu_main6thrust24THRUST_300001_SM_1000_NS12placeholders2_3E[1];
.global .align 1 .b8 _ZN30_INTERNAL_3b25bccd_4_k_cu_main6thrust24THRUST_300001_SM_1000_NS12placeholders2_4E[1];
.global .align 1 .b8 _ZN30_INTERNAL_3b25bccd_4_k_cu_main6thrust24THRUST_300001_SM_1000_NS12placeholders2_5E[1];
.global .align 1 .b8 _ZN30_INTERNAL_3b25bccd_4_k_cu_main6thrust24THRUST_300001_SM_1000_NS12placeholders2_6E[1];
.global .align 1 .b8 _ZN30_INTERNAL_3b25bccd_4_k_cu_main6thrust24THRUST_300001_SM_1000_NS12placeholders2_7E[1];
.global .align 1 .b8 _ZN30_INTERNAL_3b25bccd_4_k_cu_main6thrust24THRUST_300001_SM_1000_NS12placeholders2_8E[1];
.global .align 1 .b8 _ZN30_INTERNAL_3b25bccd_4_k_cu_main6thrust24THRUST_300001_SM_1000_NS12placeholders2_9E[1];
.global .align 1 .b8 _ZN30_INTERNAL_3b25bccd_4_k_cu_main6thrust24THRUST_300001_SM_1000_NS12placeholders3_10E[1];
.global .align 1 .b8 _ZN30_INTERNAL_3b25bccd_4_k_cu_main6thrust24THRUST_300001_SM_1000_NS3seqE[1];

.visible .entry _ZN3cub18CUB_300001_SM_10006detail11EmptyKernelIvEEvv()
{


	ret;

}
	// .globl	_ZN3cub18CUB_300001_SM_10006detail8for_each13static_kernelINS2_12policy_hub_t12policy_500_tEmNS2_12op_wrapper_tImN6thrust24THRUST_300001_SM_1000_NS6detail23allocator_traits_detail24construct1_via_allocatorINS9_18no_throw_allocatorINS9_19temporary_allocatorI4BodyNS8_8cuda_cub3tagEEEEEEENS8_7pointerISE_SG_NS8_11use_defaultESL_EEEEEEvT0_T1_
.visible .entry _ZN3cub18CUB_300001_SM_10006detail8for_each13static_kernelINS2_12policy_hub_t12policy_500_tEmNS2_12op_wrapper_tImN6thrust24THRUST_300001_SM_1000_NS6detail23allocator_traits_detail24construct1_via_allocatorINS9_18no_throw_allocatorINS9_19temporary_allocatorI4BodyNS8_8cuda_cub3tagEEEEEEENS8_7pointerISE_SG_NS8_11use_defaultESL_EEEEEEvT0_T1_(
	.param .u64 _ZN3cub18CUB_300001_SM_10006detail8for_each13static_kernelINS2_12policy_hub_t12policy_500_tEmNS2_12op_wrapper_tImN6thrust24THRUST_300001_SM_1000_NS6detail23allocator_traits_detail24construct1_via_allocatorINS9_18no_throw_allocatorINS9_19temporary_allocatorI4BodyNS8_8cuda_cub3tagEEEEEEENS8_7pointerISE_SG_NS8_11use_defaultESL_EEEEEEvT0_T1__param_0,
	.param .align 8 .b8 _ZN3cub18CUB_300001_SM_10006detail8for_each13static_kernelINS2_12policy_hub_t12policy_500_tEmNS2_12op_wrapper_tImN6thrust24THRUST_300001_SM_1000_NS6detail23allocator_traits_detail24construct1_via_allocatorINS9_18no_throw_allocatorINS9_19temporary_allocatorI4BodyNS8_8cuda_cub3tagEEEEEEENS8_7pointerISE_SG_NS8_11use_defaultESL_EEEEEEvT0_T1__param_1[16]
)
.maxntid 256
{


	ret;

}
	// .globl	_ZN3cub18CUB_300001_SM_10006detail8for_each13static_kernelINS2_12policy_hub_t12policy_500_tElN6thrust24THRUST_300001_SM_1000_NS8cuda_cub20__uninitialized_copy7functorINS7_10device_ptrI4BodyEENS7_7pointerISC_NS8_3tagENS7_11use_defaultESG_EEEEEEvT0_T1_
.visible .entry _ZN3cub18CUB_300001_SM_10006detail8for_each13static_kernelINS2_12policy_hub_t12policy_500_tElN6thrust24THRUST_300001_SM_1000_NS8cuda_cub20__uninitialized_copy7functorINS7_10device_ptrI4BodyEENS7_7pointerISC_NS8_3tagENS7_11use_defaultESG_EEEEEEvT0_T1_(
	.param .u64 _ZN3cub18CUB_300001_SM_10006detail8for_each13static_kernelINS2_12policy_hub_t12policy_500_tElN6thrust24THRUST_300001_SM_1000_NS8cuda_cub20__uninitialized_copy7functorINS7_10device_ptrI4BodyEENS7_7pointerISC_NS8_3tagENS7_11use_defaultESG_EEEEEEvT0_T1__param_0,
	.param .align 8 .b8 _ZN3cub18CUB_300001_SM_10006detail8for_each13static_kernelINS2_12policy_hub_t12policy_500_tElN6thrust24THRUST_300001_SM_1000_NS8cuda_cub20__uninitialized_copy7functorINS7_10device_ptrI4BodyEENS7_7pointerISC_NS8_3tagENS7_11use_defaultESG_EEEEEEvT0_T1__param_1[16]
)
.maxntid 256
{
	.reg .pred 	%p<4>;
	.reg .b32 	%r<6>;
	.reg .b32 	%f<17>;
	.reg .b64 	%rd<26>;

	ld.param.u64 	%rd8, [_ZN3cub18CUB_300001_SM_10006detail8for_each13static_kernelINS2_12policy_hub_t12policy_500_tElN6thrust24THRUST_300001_SM_1000_NS8cuda_cub20__uninitialized_copy7functorINS7_10device_ptrI4BodyEENS7_7pointerISC_NS8_3tagENS7_11use_defaultESG_EEEEEEvT0_T1__param_1+8];
	ld.param.u64 	%rd7, [_ZN3cub18CUB_300001_SM_10006detail8for_each13static_kernelINS2_12policy_hub_t12policy_500_tElN6thrust24THRUST_300001_SM_1000_NS8cuda_cub20__uninitialized_copy7functorINS7_10device_ptrI4BodyEENS7_7pointerISC_NS8_3tagENS7_11use_defaultESG_EEEEEEvT0_T1__param_1];
	ld.param.u64 	%rd9, [_ZN3cub18CUB_300001_SM_10006detail8for_each13static_kernelINS2_12policy_hub_t12policy_500_tElN6thrust24THRUST_300001_SM_1000_NS8cuda_cub20__uninitialized_copy7functorINS7_10device_ptrI4BodyEENS7_7pointerISC_NS8_3tagENS7_11use_defaultESG_EEEEEEvT0_T1__param_0];
	mov.u32 	%r1, %ctaid.x;
	mul.wide.u32 	%rd1, %r1, 512;
	sub.s64 	%rd2, %rd9, %rd1;
	setp.lt.s64 	%p1, %rd2, 512;
	@%p1 bra 	$L__BB2_2;
	mov.u32 	%r5, %tid.x;
	cvta.to.global.u64 	%rd19, %rd8;
	cvta.to.global.u64 	%rd20, %rd7;
	cvt.u64.u32 	%rd21, %r5;
	add.s64 	%rd22, %rd1, %rd21;
	shl.b64 	%rd23, %rd22, 4;
	add.s64 	%rd24, %rd20, %rd23;
	add.s64 	%rd25, %rd19, %rd23;
	ld.global.f32 	%f9, [%rd24];
	st.global.f32 	[%rd25], %f9;
	ld.global.f32 	%f10, [%rd24+4];
	st.global.f32 	[%rd25+4], %f10;
	ld.global.f32 	%f11, [%rd24+8];
	st.global.f32 	[%rd25+8], %f11;
	ld.global.f32 	%f12, [%rd24+12];
	st.global.f32 	[%rd25+12], %f12;
	ld.global.f32 	%f13, [%rd24+4096];
	st.global.f32 	[%rd25+4096], %f13;
	ld.global.f32 	%f14, [%rd24+4100];
	st.global.f32 	[%rd25+4100], %f14;
	ld.global.f32 	%f15, [%rd24+4104];
	st.global.f32 	[%rd25+4104], %f15;
	ld.global.f32 	%f16, [%rd24+4108];
	st.global.f32 	[%rd25+4108], %f16;
	bra.uni 	$L__BB2_6;
$L__BB2_2:
	cvta.to.global.u64 	%rd3, %rd7;
	cvta.to.global.u64 	%rd4, %rd8;
	mov.u32 	%r2, %tid.x;
	cvt.s64.s32 	%rd5, %rd2;
	cvt.u64.u32 	%rd6, %r2;
	setp.le.s64 	%p2, %rd5, %rd6;
	@%p2 bra 	$L__BB2_4;
	add.s64 	%rd10, %rd1, %rd6;
	shl.b64 	%rd11, %rd10, 4;
	add.s64 	%rd12, %rd3, %rd11;
	add.s64 	%rd13, %rd4, %rd11;
	ld.global.f32 	%f1, [%rd12];
	st.global.f32 	[%rd13], %f1;
	ld.global.f32 	%f2, [%rd12+4];
	st.global.f32 	[%rd13+4], %f2;
	ld.global.f32 	%f3, [%rd12+8];
	st.global.f32 	[%rd13+8], %f3;
	ld.global.f32 	%f4, [%rd12+12];
	st.global.f32 	[%rd13+12], %f4;
$L__BB2_4:
	cvt.u32.u64 	%r3, %rd6;
	add.s32 	%r4, %r3, 256;
	cvt.u64.u32 	%rd14, %r4;
	setp.le.s64 	%p3, %rd5, %rd14;
	@%p3 bra 	$L__BB2_6;
	add.s64 	%rd15, %rd1, %rd6;
	shl.b64 	%rd16, %rd15, 4;
	add.s64 	%rd17, %rd3, %rd16;
	add.s64 	%rd18, %rd4, %rd16;
	ld.global.f32 	%f5, [%rd17+4096];
	st.global.f32 	[%rd18+4096], %f5;
	ld.global.f32 	%f6, [%rd17+4100];
	st.global.f32 	[%rd18+4100], %f6;
	ld.global.f32 	%f7, [%rd17+4104];
	st.global.f32 	[%rd18+4104], %f7;
	ld.global.f32 	%f8, [%rd17+4108];
	st.global.f32 	[%rd18+4108], %f8;
$L__BB2_6:
	ret;

}
	// .globl	_ZN3cub18CUB_300001_SM_10006detail8for_each13static_kernelINS2_12policy_hub_t12policy_500_tEmNS2_12op_wrapper_tImN6thrust24THRUST_300001_SM_1000_NS6detail23allocator_traits_detail24construct1_via_allocatorINS8_16device_allocatorI4BodyEEEENS8_10device_ptrISD_EEEEEEvT0_T1_
.visible .entry _ZN3cub18CUB_300001_SM_10006detail8for_each13static_kernelINS2_12policy_hub_t12policy_500_tEmNS2_12op_wrapper_tImN6thrust24THRUST_300001_SM_1000_NS6detail23allocator_traits_detail24construct1_via_allocatorINS8_16device_allocatorI4BodyEEEENS8_10device_ptrISD_EEEEEEvT0_T1_(
	.param .u64 _ZN3cub18CUB_300001_SM_10006detail8for_each13static_kernelINS2_12policy_hub_t12policy_500_tEmNS2_12op_wrapper_tImN6thrust24THRUST_300001_SM_1000_NS6detail23allocator_traits_detail24construct1_via_allocatorINS8_16device_allocatorI4BodyEEEENS8_10device_ptrISD_EEEEEEvT0_T1__param_0,
	.param .align 8 .b8 _ZN3cub18CUB_300001_SM_10006detail8for_each13static_kernelINS2_12policy_hub_t12policy_500_tEmNS2_12op_wrapper_tImN6thrust24THRUST_300001_SM_1000_NS6detail23allocator_traits_detail24construct1_via_allocatorINS8_16device_allocatorI4BodyEEEENS8_10device_ptrISD_EEEEEEvT0_T1__param_1[16]
)
.maxntid 256
{


	ret;

}
	// .globl	_ZN3cub18CUB_300001_SM_10006detail8for_each13static_kernelINS2_12policy_hub_t12policy_500_tElN6thrust24THRUST_300001_SM_1000_NS8cuda_cub20__uninitialized_copy7functorINS7_7pointerI4BodyNS8_3tagENS7_11use_defaultESE_EESF_EEEEvT0_T1_
.visible .entry _ZN3cub18CUB_300001_SM_10006detail8for_each13static_kernelINS2_12policy_hub_t12policy_500_tElN6thrust24THRUST_300001_SM_1000_NS8cuda_cub20__uninitialized_copy7functorINS7_7pointerI4BodyNS8_3tagENS7_11use_defaultESE_EESF_EEEEvT0_T1_(
	.param .u64 _ZN3cub18CUB_300001_SM_10006detail8for_each13static_kernelINS2_12policy_hub_t12policy_500_tElN6thrust24THRUST_300001_SM_1000_NS8cuda_cub20__uninitialized_copy7functorINS7_7pointerI4BodyNS8_3tagENS7_11use_defaultESE_EESF_EEEEvT0_T1__param_0,
	.param .align 8 .b8 _ZN3cub18CUB_300001_SM_10006detail8for_each13static_kernelINS2_12policy_hub_t12policy_500_tElN6thrust24THRUST_300001_SM_1000_NS8cuda_cub20__uninitialized_copy7functorINS7_7pointerI4BodyNS8_3tagENS7_11use_defaultESE_EESF_EEEEvT0_T1__param_1[16]
)
.maxntid 256
{
	.reg .pred 	%p<4>;
	.reg .b32 	%r<6>;
	.reg .b32 	%f<17>;
	.reg .b64 	%rd<26>;

	ld.param.u64 	%rd8, [_ZN3cub18CUB_300001_SM_10006detail8for_each13static_kernelINS2_12policy_hub_t12policy_500_tElN6thrust24THRUST_300001_SM_1000_NS8cuda_cub20__uninitialized_copy7functorINS7_7pointerI4BodyNS8_3tagENS7_11use_defaultESE_EESF_EEEEvT0_T1__param_1+8];
	ld.param.u64 	%rd7, [_ZN3cub18CUB_300001_SM_10006detail8for_each13static_kernelINS2_12policy_hub_t12policy_500_tElN6thrust24THRUST_300001_SM_1000_NS8cuda_cub20__uninitialized_copy7functorINS7_7pointerI4BodyNS8_3tagENS7_11use_defaultESE_EESF_EEEEvT0_T1__param_1];
	ld.param.u64 	%rd9, [_ZN3cub18CUB_300001_SM_10006detail8for_each13static_kernelINS2_12policy_hub_t12policy_500_tElN6thrust24THRUST_300001_SM_1000_NS8cuda_cub20__uninitialized_copy7functorINS7_7pointerI4BodyNS8_3tagENS7_11use_defaultESE_EESF_EEEEvT0_T1__param_0];
	mov.u32 	%r1, %ctaid.x;
	mul.wide.u32 	%rd1, %r1, 512;
	sub.s64 	%rd2, %rd9, %rd1;
	setp.lt.s64 	%p1, %rd2, 512;
	@%p1 bra 	$L__BB4_2;
	mov.u32 	%r5, %tid.x;
	cvta.to.global.u64 	%rd19, %rd8;
	cvta.to.global.u64 	%rd20, %rd7;
	cvt.u64.u32 	%rd21, %r5;
	add.s64 	%rd22, %rd1, %rd21;
	shl.b64 	%rd23, %rd22, 4;
	add.s64 	%rd24, %rd20, %rd23;
	add.s64 	%rd25, %rd19, %rd23;
	ld.global.f32 	%f9, [%rd24];
	st.global.f32 	[%rd25], %f9;
	ld.global.f32 	%f10, [%rd24+4];
	st.global.f32 	[%rd25+4], %f10;
	ld.global.f32 	%f11, [%rd24+8];
	st.global.f32 	[%rd25+8], %f11;
	ld.global.f32 	%f12, [%rd24+12];
	st.global.f32 	[%rd25+12], %f12;
	ld.global.f32 	%f13, [%rd24+4096];
	st.global.f32 	[%rd25+4096], %f13;
	ld.global.f32 	%f14, [%rd24+4100];
	st.global.f32 	[%rd25+4100], %f14;
	ld.global.f32 	%f15, [%rd24+4104];
	st.global.f32 	[%rd25+4104], %f15;
	ld.global.f32 	%f16, [%rd24+4108];
	st.global.f32 	[%rd25+4108], %f16;
	bra.uni 	$L__BB4_6;
$L__BB4_2:
	cvta.to.global.u64 	%rd3, %rd7;
	cvta.to.global.u64 	%rd4, %rd8;
	mov.u32 	%r2, %tid.x;
	cvt.s64.s32 	%rd5, %rd2;
	cvt.u64.u32 	%rd6, %r2;
	setp.le.s64 	%p2, %rd5, %rd6;
	@%p2 bra 	$L__BB4_4;
	add.s64 	%rd10, %rd1, %rd6;
	shl.b64 	%rd11, %rd10, 4;
	add.s64 	%rd12, %rd3, %rd11;
	add.s64 	%rd13, %rd4, %rd11;
	ld.global.f32 	%f1, [%rd12];
	st.global.f32 	[%rd13], %f1;
	ld.global.f32 	%f2, [%rd12+4];
	st.global.f32 	[%rd13+4], %f2;
	ld.global.f32 	%f3, [%rd12+8];
	st.global.f32 	[%rd13+8], %f3;
	ld.global.f32 	%f4, [%rd12+12];
	st.global.f32 	[%rd13+12], %f4;
$L__BB4_4:
	cvt.u32.u64 	%r3, %rd6;
	add.s32 	%r4, %r3, 256;
	cvt.u64.u32 	%rd14, %r4;
	setp.le.s64 	%p3, %rd5, %rd14;
	@%p3 bra 	$L__BB4_6;
	add.s64 	%rd15, %rd1, %rd6;
	shl.b64 	%rd16, %rd15, 4;
	add.s64 	%rd17, %rd3, %rd16;
	add.s64 	%rd18, %rd4, %rd16;
	ld.global.f32 	%f5, [%rd17+4096];
	st.global.f32 	[%rd18+4096], %f5;
	ld.global.f32 	%f6, [%rd17+4100];
	st.global.f32 	[%rd18+4100], %f6;
	ld.global.f32 	%f7, [%rd17+4104];
	st.global.f32 	[%rd18+4104], %f7;
	ld.global.f32 	%f8, [%rd17+4108];
	st.global.f32 	[%rd18+4108], %f8;
$L__BB4_6:
	ret;

}
	// .globl	_ZN3cub18CUB_300001_SM_10006detail9transform16transform_kernelINS2_10policy_hubILb1EN4cuda3std3__45tupleIJN6thrust24THRUST_300001_SM_1000_NS10device_ptrI4BodyEEEEEE10policy1000EiNS7_10__identityEPSC_JSI_EEEvT0_iT1_T2_DpNS2_10kernel_argIT3_EE
.visible .entry _ZN3cub18CUB_300001_SM_10006detail9transform16transform_kernelINS2_10policy_hubILb1EN4cuda3std3__45tupleIJN6thrust24THRUST_300001_SM_1000_NS10device_ptrI4BodyEEEEEE10policy1000EiNS7_10__identityEPSC_JSI_EEEvT0_iT1_T2_DpNS2_10kernel_argIT3_EE(
	.param .u32 _ZN3cub18CUB_300001_SM_10006detail9transform16transform_kernelINS2_10policy_hubILb1EN4cuda3std3__45tupleIJN6thrust24THRUST_300001_SM_1000_NS10device_ptrI4BodyEEEEEE10policy1000EiNS7_10__identityEPSC_JSI_EEEvT0_iT1_T2_DpNS2_10kernel_argIT3_EE_param_0,
	.param .u32 _ZN3cub18CUB_300001_SM_10006detail9transform16transform_kernelINS2_10policy_hubILb1EN4cuda3std3__45tupleIJN6thrust24THRUST_300001_SM_1000_NS10device_ptrI4BodyEEEEEE10policy1000EiNS7_10__identityEPSC_JSI_EEEvT0_iT1_T2_DpNS2_10kernel_argIT3_EE_param_1,
	.param .align 1 .b8 _ZN3cub18CUB_300001_SM_10006detail9transform16transform_kernelINS2_10policy_hubILb1EN4cuda3std3__45tupleIJN6thrust24THRUST_300001_SM_1000_NS10device_ptrI4BodyEEEEEE10policy1000EiNS7_10__identityEPSC_JSI_EEEvT0_iT1_T2_DpNS2_10kernel_argIT3_EE_param_2[1],
	.param .u64 .ptr .align 1 _ZN3cub18CUB_300001_SM_10006detail9transform16transform_kernelINS2_10policy_hubILb1EN4cuda3std3__45tupleIJN6thrust24THRUST_300001_SM_1000_NS10device_ptrI4BodyEEEEEE10policy1000EiNS7_10__identityEPSC_JSI_EEEvT0_iT1_T2_DpNS2_10kernel_argIT3_EE_param_3,
	.param .align 8 .b8 _ZN3cub18CUB_300001_SM_10006detail9transform16transform_kernelINS2_10policy_hubILb1EN4cuda3std3__45tupleIJN6thrust24THRUST_300001_SM_1000_NS10device_ptrI4BodyEEEEEE10policy1000EiNS7_10__identityEPSC_JSI_EEEvT0_iT1_T2_DpNS2_10kernel_argIT3_EE_param_4[16]
)
.maxntid 128
{
	.reg .pred 	%p<37>;
	.reg .b32 	%r<77>;
	.reg .b32 	%f<121>;
	.reg .b64 	%rd<65>;

	ld.param.u32 	%r43, [_ZN3cub18CUB_300001_SM_10006detail9transform16transform_kernelINS2_10policy_hubILb1EN4cuda3std3__45tupleIJN6thrust24THRUST_300001_SM_1000_NS10device_ptrI4BodyEEEEEE10policy1000EiNS7_10__identityEPSC_JSI_EEEvT0_iT1_T2_DpNS2_10kernel_argIT3_EE_param_0];
	ld.param.u64 	%rd14, [_ZN3cub18CUB_300001_SM_10006detail9transform16transform_kernelINS2_10policy_hubILb1EN4cuda3std3__45tupleIJN6thrust24THRUST_300001_SM_1000_NS10device_ptrI4BodyEEEEEE10policy1000EiNS7_10__identityEPSC_JSI_EEEvT0_iT1_T2_DpNS2_10kernel_argIT3_EE_param_4];
	ld.param.u32 	%r42, [_ZN3cub18CUB_300001_SM_10006detail9transform16transform_kernelINS2_10policy_hubILb1EN4cuda3std3__45tupleIJN6thrust24THRUST_300001_SM_1000_NS10device_ptrI4BodyEEEEEE10policy1000EiNS7_10__identityEPSC_JSI_EEEvT0_iT1_T2_DpNS2_10kernel_argIT3_EE_param_1];
	ld.param.u64 	%rd15, [_ZN3cub18CUB_300001_SM_10006detail9transform16transform_kernelINS2_10policy_hubILb1EN4cuda3std3__45tupleIJN6thrust24THRUST_300001_SM_1000_NS10device_ptrI4BodyEEEEEE10policy1000EiNS7_10__identityEPSC_JSI_EEEvT0_iT1_T2_DpNS2_10kernel_argIT3_EE_param_3];
	cvta.to.global.u64 	%rd1, %rd15;
	cvta.to.global.u64 	%rd2, %rd14;
	shl.b32 	%r1, %r42, 7;
	mov.u32 	%r44, %ctaid.x;
	mul.lo.s32 	%r2, %r1, %r44;
	sub.s32 	%r3, %r43, %r2;
	min.s32 	%r4, %r1, %r3;
	shl.b32 	%r5, %r4, 4;
	mov.u32 	%r6, %tid.x;
	shl.b32 	%r67, %r6, 7;
	setp.ge.s32 	%p1, %r67, %r5;
	@%p1 bra 	$L__BB5_3;
	mul.wide.u32 	%rd16, %r6, 128;
	add.s64 	%rd17, %rd2, %rd16;
	mul.wide.s32 	%rd18, %r2, 16;
	add.s64 	%rd63, %rd17, %rd18;
$L__BB5_2:
	.pragma "nounroll";
	// begin inline asm
	prefetch.global.L2 [%rd63];
	// end inline asm
	add.s32 	%r67, %r67, 16384;
	add.s64 	%rd63, %rd63, 16384;
	setp.lt.s32 	%p2, %r67, %r5;
	@%p2 bra 	$L__BB5_2;
$L__BB5_3:
	mul.wide.s32 	%rd20, %r2, 16;
	add.s64 	%rd6, %rd2, %rd20;
	add.s64 	%rd7, %rd1, %rd20;
	setp.gt.s32 	%p3, %r1, %r3;
	@%p3 bra 	$L__BB5_16;
	setp.lt.s32 	%p4, %r42, 1;
	@%p4 bra 	$L__BB5_57;
	and.b32  	%r10, %r42, 7;
	setp.lt.u32 	%p5, %r42, 8;
	mov.b32 	%r74, 0;
	@%p5 bra 	$L__BB5_8;
	and.b32  	%r74, %r42, 2147483640;
	neg.s32 	%r69, %r74;
	mul.wide.u32 	%rd21, %r6, 16;
	add.s64 	%rd22, %rd20, %rd21;
	or.b64  	%rd64, %rd22, 12;
	add.s32 	%r68, %r6, 128;
$L__BB5_7:
	.pragma "nounroll";
	mul.wide.s32 	%rd23, %r68, 16;
	add.s64 	%rd24, %rd20, %rd23;
	add.s64 	%rd25, %rd2, %rd64;
	ld.global.f32 	%f1, [%rd25+-12];
	ld.global.f32 	%f2, [%rd25+-8];
	ld.global.f32 	%f3, [%rd25+-4];
	ld.global.f32 	%f4, [%rd25];
	add.s64 	%rd26, %rd1, %rd64;
	st.global.f32 	[%rd26+-12], %f1;
	st.global.f32 	[%rd26+-8], %f2;
	st.global.f32 	[%rd26+-4], %f3;
	st.global.f32 	[%rd26], %f4;
	add.s64 	%rd27, %rd2, %rd24;
	ld.global.f32 	%f5, [%rd27];
	ld.global.f32 	%f6, [%rd27+4];
	ld.global.f32 	%f7, [%rd27+8];
	ld.global.f32 	%f8, [%rd27+12];
	add.s64 	%rd28, %rd1, %rd24;
	st.global.f32 	[%rd28], %f5;
	st.global.f32 	[%rd28+4], %f6;
	st.global.f32 	[%rd28+8], %f7;
	st.global.f32 	[%rd28+12], %f8;
	ld.global.f32 	%f9, [%rd27+2048];
	ld.global.f32 	%f10, [%rd27+2052];
	ld.global.f32 	%f11, [%rd27+2056];
	ld.global.f32 	%f12, [%rd27+2060];
	st.global.f32 	[%rd28+2048], %f9;
	st.global.f32 	[%rd28+2052], %f10;
	st.global.f32 	[%rd28+2056], %f11;
	st.global.f32 	[%rd28+2060], %f12;
	ld.global.f32 	%f13, [%rd27+4096];
	ld.global.f32 	%f14, [%rd27+4100];
	ld.global.f32 	%f15, [%rd27+4104];
	ld.global.f32 	%f16, [%rd27+4108];
	st.global.f32 	[%rd28+4096], %f13;
	st.global.f32 	[%rd28+4100], %f14;
	st.global.f32 	[%rd28+4104], %f15;
	st.global.f32 	[%rd28+4108], %f16;
	ld.global.f32 	%f17, [%rd27+6144];
	ld.global.f32 	%f18, [%rd27+6148];
	ld.global.f32 	%f19, [%rd27+6152];
	ld.global.f32 	%f20, [%rd27+6156];
	st.global.f32 	[%rd28+6144], %f17;
	st.global.f32 	[%rd28+6148], %f18;
	st.global.f32 	[%rd28+6152], %f19;
	st.global.f32 	[%rd28+6156], %f20;
	ld.global.f32 	%f21, [%rd27+8192];
	ld.global.f32 	%f22, [%rd27+8196];
	ld.global.f32 	%f23, [%rd27+8200];
	ld.global.f32 	%f24, [%rd27+8204];
	st.global.f32 	[%rd28+8192], %f21;
	st.global.f32 	[%rd28+8196], %f22;
	st.global.f32 	[%rd28+8200], %f23;
	st.global.f32 	[%rd28+8204], %f24;
	ld.global.f32 	%f25, [%rd27+10240];
	ld.global.f32 	%f26, [%rd27+10244];
	ld.global.f32 	%f27, [%rd27+10248];
	ld.global.f32 	%f28, [%rd27+10252];
	st.global.f32 	[%rd28+10240], %f25;
	st.global.f32 	[%rd28+10244], %f26;
	st.global.f32 	[%rd28+10248], %f27;
	st.global.f32 	[%rd28+10252], %f28;
	ld.global.f32 	%f29, [%rd27+12288];
	ld.global.f32 	%f30, [%rd27+12292];
	ld.global.f32 	%f31, [%rd27+12296];
	ld.global.f32 	%f32, [%rd27+12300];
	st.global.f32 	[%rd28+12288], %f29;
	st.global.f32 	[%rd28+12292], %f30;
	st.global.f32 	[%rd28+12296], %f31;
	st.global.f32 	[%rd28+12300], %f32;
	add.s32 	%r69, %r69, 8;
	add.s64 	%rd64, %rd64, 16384;
	add.s32 	%r68, %r68, 1024;
	setp.eq.s32 	%p6, %r69, 0;
	@%p6 bra 	$L__BB5_8;
	bra.uni 	$L__BB5_7;
$L__BB5_8:
	setp.eq.s32 	%p7, %r10, 0;
	@%p7 bra 	$L__BB5_57;
	and.b32  	%r37, %r42, 3;
	setp.lt.u32 	%p8, %r10, 4;
	@%p8 bra 	$L__BB5_11;
	shl.b32 	%r46, %r74, 7;
	add.s32 	%r47, %r46, %r6;
	mul.wide.s32 	%rd29, %r47, 16;
	add.s64 	%rd30, %rd6, %rd29;
	ld.global.f32 	%f33, [%rd30];
	ld.global.f32 	%f34, [%rd30+4];
	ld.global.f32 	%f35, [%rd30+8];
	ld.global.f32 	%f36, [%rd30+12];
	add.s64 	%rd31, %rd7, %rd29;
	st.global.f32 	[%rd31], %f33;
	st.global.f32 	[%rd31+4], %f34;
	st.global.f32 	[%rd31+8], %f35;
	st.global.f32 	[%rd31+12], %f36;
	ld.global.f32 	%f37, [%rd30+2048];
	ld.global.f32 	%f38, [%rd30+2052];
	ld.global.f32 	%f39, [%rd30+2056];
	ld.global.f32 	%f40, [%rd30+2060];
	st.global.f32 	[%rd31+2048], %f37;
	st.global.f32 	[%rd31+2052], %f38;
	st.global.f32 	[%rd31+2056], %f39;
	st.global.f32 	[%rd31+2060], %f40;
	ld.global.f32 	%f41, [%rd30+4096];
	ld.global.f32 	%f42, [%rd30+4100];
	ld.global.f32 	%f43, [%rd30+4104];
	ld.global.f32 	%f44, [%rd30+4108];
	st.global.f32 	[%rd31+4096], %f41;
	st.global.f32 	[%rd31+4100], %f42;
	st.global.f32 	[%rd31+4104], %f43;
	st.global.f32 	[%rd31+4108], %f44;
	ld.global.f32 	%f45, [%rd30+6144];
	ld.global.f32 	%f46, [%rd30+6148];
	ld.global.f32 	%f47, [%rd30+6152];
	ld.global.f32 	%f48, [%rd30+6156];
	st.global.f32 	[%rd31+6144], %f45;
	st.global.f32 	[%rd31+6148], %f46;
	st.global.f32 	[%rd31+6152], %f47;
	st.global.f32 	[%rd31+6156], %f48;
	add.s32 	%r74, %r74, 4;
$L__BB5_11:
	setp.eq.s32 	%p9, %r37, 0;
	@%p9 bra 	$L__BB5_57;
	setp.eq.s32 	%p10, %r37, 1;
	@%p10 bra 	$L__BB5_14;
	shl.b32 	%r48, %r74, 7;
	add.s32 	%r49, %r48, %r6;
	mul.wide.s32 	%rd32, %r49, 16;
	add.s64 	%rd33, %rd6, %rd32;
	ld.global.f32 	%f49, [%rd33];
	ld.global.f32 	%f50, [%rd33+4];
	ld.global.f32 	%f51, [%rd33+8];
	ld.global.f32 	%f52, [%rd33+12];
	add.s64 	%rd34, %rd7, %rd32;
	st.global.f32 	[%rd34], %f49;
	st.global.f32 	[%rd34+4], %f50;
	st.global.f32 	[%rd34+8], %f51;
	st.global.f32 	[%rd34+12], %f52;
	ld.global.f32 	%f53, [%rd33+2048];
	ld.global.f32 	%f54, [%rd33+2052];
	ld.global.f32 	%f55, [%rd33+2056];
	ld.global.f32 	%f56, [%rd33+2060];
	st.global.f32 	[%rd34+2048], %f53;
	st.global.f32 	[%rd34+2052], %f54;
	st.global.f32 	[%rd34+2056], %f55;
	st.global.f32 	[%rd34+2060], %f56;
	add.s32 	%r74, %r74, 2;
$L__BB5_14:
	and.b32  	%r50, %r42, 1;
	setp.eq.b32 	%p11, %r50, 1;
	not.pred 	%p12, %p11;
	@%p12 bra 	$L__BB5_57;
	shl.b32 	%r51, %r74, 7;
	add.s32 	%r52, %r51, %r6;
	mul.wide.s32 	%rd35, %r52, 16;
	add.s64 	%rd36, %rd6, %rd35;
	ld.global.f32 	%f57, [%rd36];
	ld.global.f32 	%f58, [%rd36+4];
	ld.global.f32 	%f59, [%rd36+8];
	ld.global.f32 	%f60, [%rd36+12];
	add.s64 	%rd37, %rd7, %rd35;
	st.global.f32 	[%rd37], %f57;
	st.global.f32 	[%rd37+4], %f58;
	st.global.f32 	[%rd37+8], %f59;
	st.global.f32 	[%rd37+12], %f60;
	bra.uni 	$L__BB5_57;
$L__BB5_16:
	setp.lt.s32 	%p13, %r42, 1;
	@%p13 bra 	$L__BB5_57;
	and.b32  	%r14, %r42, 7;
	setp.lt.u32 	%p14, %r42, 8;
	mov.b32 	%r71, 0;
	@%p14 bra 	$L__BB5_36;
	and.b32  	%r71, %r42, 2147483640;
	mov.b32 	%r70, 0;
$L__BB5_19:
	.pragma "nounroll";
	shl.b32 	%r55, %r70, 7;
	add.s32 	%r21, %r55, %r6;
	setp.ge.s32 	%p15, %r21, %r4;
	@%p15 bra 	$L__BB5_21;
	mul.wide.u32 	%rd38, %r21, 16;
	add.s64 	%rd39, %rd6, %rd38;
	ld.global.f32 	%f61, [%rd39];
	ld.global.f32 	%f62, [%rd39+4];
	ld.global.f32 	%f63, [%rd39+8];
	ld.global.f32 	%f64, [%rd39+12];
	add.s64 	%rd40, %rd7, %rd38;
	st.global.f32 	[%rd40], %f61;
	st.global.f32 	[%rd40+4], %f62;
	st.global.f32 	[%rd40+8], %f63;
	st.global.f32 	[%rd40+12], %f64;
$L__BB5_21:
	add.s32 	%r56, %r21, 128;
	setp.ge.s32 	%p16, %r56, %r4;
	mul.wide.s32 	%rd41, %r56, 16;
	add.s64 	%rd12, %rd6, %rd41;
	add.s64 	%rd13, %rd7, %rd41;
	@%p16 bra 	$L__BB5_23;
	ld.global.f32 	%f65, [%rd12];
	ld.global.f32 	%f66, [%rd12+4];
	ld.global.f32 	%f67, [%rd12+8];
	ld.global.f32 	%f68, [%rd12+12];
	st.global.f32 	[%rd13], %f65;
	st.global.f32 	[%rd13+4], %f66;
	st.global.f32 	[%rd13+8], %f67;
	st.global.f32 	[%rd13+12], %f68;
$L__BB5_23:
	add.s32 	%r57, %r21, 256;
	setp.ge.s32 	%p17, %r57, %r4;
	@%p17 bra 	$L__BB5_25;
	ld.global.f32 	%f69, [%rd12+2048];
	ld.global.f32 	%f70, [%rd12+2052];
	ld.global.f32 	%f71, [%rd12+2056];
	ld.global.f32 	%f72, [%rd12+2060];
	st.global.f32 	[%rd13+2048], %f69;
	st.global.f32 	[%rd13+2052], %f70;
	st.global.f32 	[%rd13+2056], %f71;
	st.global.f32 	[%rd13+2060], %f72;
$L__BB5_25:
	add.s32 	%r58, %r21, 384;
	setp.ge.s32 	%p18, %r58, %r4;
	@%p18 bra 	$L__BB5_27;
	ld.global.f32 	%f73, [%rd12+4096];
	ld.global.f32 	%f74, [%rd12+4100];
	ld.global.f32 	%f75, [%rd12+4104];
	ld.global.f32 	%f76, [%rd12+4108];
	st.global.f32 	[%rd13+4096], %f73;
	st.global.f32 	[%rd13+4100], %f74;
	st.global.f32 	[%rd13+4104], %f75;
	st.global.f32 	[%rd13+4108], %f76;
$L__BB5_27:
	add.s32 	%r59, %r21, 512;
	setp.ge.s32 	%p19, %r59, %r4;
	@%p19 bra 	$L__BB5_29;
	ld.global.f32 	%f77, [%rd12+6144];
	ld.global.f32 	%f78, [%rd12+6148];
	ld.global.f32 	%f79, [%rd12+6152];
	ld.global.f32 	%f80, [%rd12+6156];
	st.global.f32 	[%rd13+6144], %f77;
	st.global.f32 	[%rd13+6148], %f78;
	st.global.f32 	[%rd13+6152], %f79;
	st.global.f32 	[%rd13+6156], %f80;
$L__BB5_29:
	add.s32 	%r60, %r21, 640;
	setp.ge.s32 	%p20, %r60, %r4;
	@%p20 bra 	$L__BB5_31;
	ld.global.f32 	%f81, [%rd12+8192];
	ld.global.f32 	%f82, [%rd12+8196];
	ld.global.f32 	%f83, [%rd12+8200];
	ld.global.f32 	%f84, [%rd12+8204];
	st.global.f32 	[%rd13+8192], %f81;
	st.global.f32 	[%rd13+8196], %f82;
	st.global.f32 	[%rd13+8200], %f83;
	st.global.f32 	[%rd13+8204], %f84;
$L__BB5_31:
	add.s32 	%r61, %r21, 768;
	setp.ge.s32 	%p21, %r61, %r4;
	@%p21 bra 	$L__BB5_33;
	ld.global.f32 	%f85, [%rd12+10240];
	ld.global.f32 	%f86, [%rd12+10244];
	ld.global.f32 	%f87, [%rd12+10248];
	ld.global.f32 	%f88, [%rd12+10252];
	st.global.f32 	[%rd13+10240], %f85;
	st.global.f32 	[%rd13+10244], %f86;
	st.global.f32 	[%rd13+10248], %f87;
	st.global.f32 	[%rd13+10252], %f88;
$L__BB5_33:
	add.s32 	%r62, %r21, 896;
	setp.ge.s32 	%p22, %r62, %r4;
	@%p22 bra 	$L__BB5_35;
	ld.global.f32 	%f89, [%rd12+12288];
	ld.global.f32 	%f90, [%rd12+12292];
	ld.global.f32 	%f91, [%rd12+12296];
	ld.global.f32 	%f92, [%rd12+12300];
	st.global.f32 	[%rd13+12288], %f89;
	st.global.f32 	[%rd13+12292], %f90;
	st.global.f32 	[%rd13+12296], %f91;
	st.global.f32 	[%rd13+12300], %f92;
$L__BB5_35:
	add.s32 	%r70, %r70, 8;
	setp.ne.s32 	%p23, %r70, %r71;
	@%p23 bra 	$L__BB5_19;
$L__BB5_36:
	setp.eq.s32 	%p24, %r14, 0;
	@%p24 bra 	$L__BB5_57;
	and.b32  	%r24, %r42, 3;
	setp.lt.u32 	%p25, %r14, 4;
	@%p25 bra 	$L__BB5_47;
	shl.b32 	%r63, %r71, 7;
	add.s32 	%r25, %r63, %r6;
	setp.ge.s32 	%p26, %r25, %r4;
	@%p26 bra 	$L__BB5_40;
	mul.wide.s32 	%rd42, %r25, 16;
	add.s64 	%rd43, %rd6, %rd42;
	ld.global.f32 	%f93, [%rd43];
	ld.global.f32 	%f94, [%rd43+4];
	ld.global.f32 	%f95, [%rd43+8];
	ld.global.f32 	%f96, [%rd43+12];
	add.s64 	%rd44, %rd7, %rd42;
	st.global.f32 	[%rd44], %f93;
	st.global.f32 	[%rd44+4], %f94;
	st.global.f32 	[%rd44+8], %f95;
	st.global.f32 	[%rd44+12], %f96;
$L__BB5_40:
	add.s32 	%r26, %r25, 128;
	setp.ge.s32 	%p27, %r26, %r4;
	@%p27 bra 	$L__BB5_42;
	mul.wide.s32 	%rd45, %r26, 16;
	add.s64 	%rd46, %rd6, %rd45;
	ld.global.f32 	%f97, [%rd46];
	ld.global.f32 	%f98, [%rd46+4];
	ld.global.f32 	%f99, [%rd46+8];
	ld.global.f32 	%f100, [%rd46+12];
	add.s64 	%rd47, %rd7, %rd45;
	st.global.f32 	[%rd47], %f97;
	st.global.f32 	[%rd47+4], %f98;
	st.global.f32 	[%rd47+8], %f99;
	st.global.f32 	[%rd47+12], %f100;
$L__BB5_42:
	add.s32 	%r27, %r25, 256;
	setp.ge.s32 	%p28, %r27, %r4;
	@%p28 bra 	$L__BB5_44;
	mul.wide.s32 	%rd48, %r27, 16;
	add.s64 	%rd49, %rd6, %rd48;
	ld.global.f32 	%f101, [%rd49];
	ld.global.f32 	%f102, [%rd49+4];
	ld.global.f32 	%f103, [%rd49+8];
	ld.global.f32 	%f104, [%rd49+12];
	add.s64 	%rd50, %rd7, %rd48;
	st.global.f32 	[%rd50], %f101;
	st.global.f32 	[%rd50+4], %f102;
	st.global.f32 	[%rd50+8], %f103;
	st.global.f32 	[%rd50+12], %f104;
$L__BB5_44:
	add.s32 	%r28, %r25, 384;
	setp.ge.s32 	%p29, %r28, %r4;
	@%p29 bra 	$L__BB5_46;
	mul.wide.s32 	%rd51, %r28, 16;
	add.s64 	%rd52, %rd6, %rd51;
	ld.global.f32 	%f105, [%rd52];
	ld.global.f32 	%f106, [%rd52+4];
	ld.global.f32 	%f107, [%rd52+8];
	ld.global.f32 	%f108, [%rd52+12];
	add.s64 	%rd53, %rd7, %rd51;
	st.global.f32 	[%rd53], %f105;
	st.global.f32 	[%rd53+4], %f106;
	st.global.f32 	[%rd53+8], %f107;
	st.global.f32 	[%rd53+12], %f108;
$L__BB5_46:
	add.s32 	%r71, %r71, 4;
$L__BB5_47:
	setp.eq.s32 	%p30, %r24, 0;
	@%p30 bra 	$L__BB5_57;
	setp.eq.s32 	%p31, %r24, 1;
	@%p31 bra 	$L__BB5_54;
	shl.b32 	%r64, %r71, 7;
	add.s32 	%r31, %r64, %r6;
	setp.ge.s32 	%p32, %r31, %r4;
	@%p32 bra 	$L__BB5_51;
	mul.wide.s32 	%rd54, %r31, 16;
	add.s64 	%rd55, %rd6, %rd54;
	ld.global.f32 	%f109, [%rd55];
	ld.global.f32 	%f110, [%rd55+4];
	ld.global.f32 	%f111, [%rd55+8];
	ld.global.f32 	%f112, [%rd55+12];
	add.s64 	%rd56, %rd7, %rd54;
	st.global.f32 	[%rd56], %f109;
	st.global.f32 	[%rd56+4], %f110;
	st.global.f32 	[%rd56+8], %f111;
	st.global.f32 	[%rd56+12], %f112;
$L__BB5_51:
	add.s32 	%r32, %r31, 128;
	setp.ge.s32 	%p33, %r32, %r4;
	@%p33 bra 	$L__BB5_53;
	mul.wide.s32 	%rd57, %r32, 16;
	add.s64 	%rd58, %rd6, %rd57;
	ld.global.f32 	%f113, [%rd58];
	ld.global.f32 	%f114, [%rd58+4];
	ld.global.f32 	%f115, [%rd58+8];
	ld.global.f32 	%f116, [%rd58+12];
	add.s64 	%rd59, %rd7, %rd57;
	st.global.f32 	[%rd59], %f113;
	st.global.f32 	[%rd59+4], %f114;
	st.global.f32 	[%rd59+8], %f115;
	st.global.f32 	[%rd59+12], %f116;
$L__BB5_53:
	add.s32 	%r71, %r71, 2;
$L__BB5_54:
	and.b32  	%r65, %r42, 1;
	setp.eq.b32 	%p34, %r65, 1;
	not.pred 	%p35, %p34;
	@%p35 bra 	$L__BB5_57;
	shl.b32 	%r66, %r71, 7;
	add.s32 	%r35, %r66, %r6;
	setp.ge.s32 	%p36, %r35, %r4;
	@%p36 bra 	$L__BB5_57;
	mul.wide.s32 	%rd60, %r35, 16;
	add.s64 	%rd61, %rd6, %rd60;
	ld.global.f32 	%f117, [%rd61];
	ld.global.f32 	%f118, [%rd61+4];
	ld.global.f32 	%f119, [%rd61+8];
	ld.global.f32 	%f120, [%rd61+12];
	add.s64 	%rd62, %rd7, %rd60;
	st.global.f32 	[%rd62], %f117;
	st.global.f32 	[%rd62+4], %f118;
	st.global.f32 	[%rd62+8], %f119;
	st.global.f32 	[%rd62+12], %f120;
$L__BB5_57:
	ret;

}
	// .globl	_ZN3cub18CUB_300001_SM_10006detail9transform16transform_kernelINS2_10policy_hubILb1EN4cuda3std3__45tupleIJN6thrust24THRUST_300001_SM_1000_NS10device_ptrI4BodyEEEEEE10policy1000ElNS7_10__identityEPSC_JSI_EEEvT0_iT1_T2_DpNS2_10kernel_argIT3_EE
.visible .entry _ZN3cub18CUB_300001_SM_10006detail9transform16transform_kernelINS2_10policy_hubILb1EN4cuda3std3__45tupleIJN6thrust24THRUST_300001_SM_1000_NS10device_ptrI4BodyEEEEEE10policy1000ElNS7_10__identityEPSC_JSI_EEEvT0_iT1_T2_DpNS2_10kernel_argIT3_EE(
	.param .u64 _ZN3cub18CUB_300001_SM_10006detail9transform16transform_kernelINS2_10policy_hubILb1EN4cuda3std3__45tupleIJN6thrust24THRUST_300001_SM_1000_NS10device_ptrI4BodyEEEEEE10policy1000ElNS7_10__identityEPSC_JSI_EEEvT0_iT1_T2_DpNS2_10kernel_argIT3_EE_param_0,
	.param .u32 _ZN3cub18CUB_300001_SM_10006detail9transform16transform_kernelINS2_10policy_hubILb1EN4cuda3std3__45tupleIJN6thrust24THRUST_300001_SM_1000_NS10device_ptrI4BodyEEEEEE10policy1000ElNS7_10__identityEPSC_JSI_EEEvT0_iT1_T2_DpNS2_10kernel_argIT3_EE_param_1,
	.param .align 1 .b8 _ZN3cub18CUB_300001_SM_10006detail9transform16transform_kernelINS2_10policy_hubILb1EN4cuda3std3__45tupleIJN6thrust24THRUST_300001_SM_1000_NS10device_ptrI4BodyEEEEEE10policy1000ElNS7_10__identityEPSC_JSI_EEEvT0_iT1_T2_DpNS2_10kernel_argIT3_EE_param_2[1],
	.param .u64 .ptr .align 1 _ZN3cub18CUB_300001_SM_10006detail9transform16transform_kernelINS2_10policy_hubILb1EN4cuda3std3__45tupleIJN6thrust24THRUST_300001_SM_1000_NS10device_ptrI4BodyEEEEEE10policy1000ElNS7_10__identityEPSC_JSI_EEEvT0_iT1_T2_DpNS2_10kernel_argIT3_EE_param_3,
	.param .align 8 .b8 _ZN3cub18CUB_300001_SM_10006detail9transform16transform_kernelINS2_10policy_hubILb1EN4cuda3std3__45tupleIJN6thrust24THRUST_300001_SM_1000_NS10device_ptrI4BodyEEEEEE10policy1000ElNS7_10__identityEPSC_JSI_EEEvT0_iT1_T2_DpNS2_10kernel_argIT3_EE_param_4[16]
)
.maxntid 128
{
	.reg .pred 	%p<37>;
	.reg .b32 	%r<74>;
	.reg .b32 	%f<121>;
	.reg .b64 	%rd<71>;

	ld.param.u64 	%rd15, [_ZN3cub18CUB_300001_SM_10006detail9transform16transform_kernelINS2_10policy_hubILb1EN4cuda3std3__45tupleIJN6thrust24THRUST_300001_SM_1000_NS10device_ptrI4BodyEEEEEE10policy1000ElNS7_10__identityEPSC_JSI_EEEvT0_iT1_T2_DpNS2_10kernel_argIT3_EE_param_0];
	ld.param.u64 	%rd16, [_ZN3cub18CUB_300001_SM_10006detail9transform16transform_kernelINS2_10policy_hubILb1EN4cuda3std3__45tupleIJN6thrust24THRUST_300001_SM_1000_NS10device_ptrI4BodyEEEEEE10policy1000ElNS7_10__identityEPSC_JSI_EEEvT0_iT1_T2_DpNS2_10kernel_argIT3_EE_param_4];
	ld.param.u32 	%r40, [_ZN3cub18CUB_300001_SM_10006detail9transform16transform_kernelINS2_10policy_hubILb1EN4cuda3std3__45tupleIJN6thrust24THRUST_300001_SM_1000_NS10device_ptrI4BodyEEEEEE10policy1000ElNS7_10__identityEPSC_JSI_EEEvT0_iT1_T2_DpNS2_10kernel_argIT3_EE_param_1];
	ld.param.u64 	%rd17, [_ZN3cub18CUB_300001_SM_10006detail9transform16transform_kernelINS2_10policy_hubILb1EN4cuda3std3__45tupleIJN6thrust24THRUST_300001_SM_1000_NS10device_ptrI4BodyEEEEEE10policy1000ElNS7_10__identityEPSC_JSI_EEEvT0_iT1_T2_DpNS2_10kernel_argIT3_EE_param_3];
	cvta.to.global.u64 	%rd1, %rd17;
	cvta.to.global.u64 	%rd2, %rd16;
	shl.b32 	%r1, %r40, 7;
	mov.u32 	%r41, %ctaid.x;
	cvt.u64.u32 	%rd18, %r41;
	cvt.s64.s32 	%rd19, %r1;
	mul.lo.s64 	%rd3, %rd19, %rd18;
	sub.s64 	%rd20, %rd15, %rd3;
	min.s64 	%rd21, %rd20, %rd19;
	cvt.u32.u64 	%r2, %rd21;
	shl.b32 	%r3, %r2, 4;
	mov.u32 	%r4, %tid.x;
	shl.b32 	%r64, %r4, 7;
	setp.ge.s32 	%p1, %r64, %r3;
	@%p1 bra 	$L__BB6_3;
	shl.b64 	%rd22, %rd3, 4;
	add.s64 	%rd23, %rd2, %rd22;
	mul.wide.u32 	%rd24, %r4, 128;
	add.s64 	%rd69, %rd23, %rd24;
$L__BB6_2:
	.pragma "nounroll";
	// begin inline asm
	prefetch.global.L2 [%rd69];
	// end inline asm
	add.s32 	%r64, %r64, 16384;
	add.s64 	%rd69, %rd69, 16384;
	setp.lt.s32 	%p2, %r64, %r3;
	@%p2 bra 	$L__BB6_2;
$L__BB6_3:
	shl.b64 	%rd26, %rd3, 4;
	add.s64 	%rd7, %rd2, %rd26;
	add.s64 	%rd8, %rd1, %rd26;
	setp.eq.s32 	%p3, %r1, %r2;
	@%p3 bra 	$L__BB6_45;
	setp.lt.s32 	%p4, %r40, 1;
	@%p4 bra 	$L__BB6_57;
	and.b32  	%r8, %r40, 7;
	setp.lt.u32 	%p5, %r40, 8;
	mov.b32 	%r71, 0;
	@%p5 bra 	$L__BB6_24;
	and.b32  	%r71, %r40, 2147483640;
	mov.b32 	%r67, 0;
$L__BB6_7:
	.pragma "nounroll";
	shl.b32 	%r44, %r67, 7;
	add.s32 	%r19, %r44, %r4;
	setp.ge.s32 	%p6, %r19, %r2;
	@%p6 bra 	$L__BB6_9;
	mul.wide.u32 	%rd27, %r19, 16;
	add.s64 	%rd28, %rd7, %rd27;
	ld.global.f32 	%f1, [%rd28];
	ld.global.f32 	%f2, [%rd28+4];
	ld.global.f32 	%f3, [%rd28+8];
	ld.global.f32 	%f4, [%rd28+12];
	add.s64 	%rd29, %rd8, %rd27;
	st.global.f32 	[%rd29], %f1;
	st.global.f32 	[%rd29+4], %f2;
	st.global.f32 	[%rd29+8], %f3;
	st.global.f32 	[%rd29+12], %f4;
$L__BB6_9:
	add.s32 	%r45, %r19, 128;
	setp.ge.s32 	%p7, %r45, %r2;
	mul.wide.s32 	%rd30, %r45, 16;
	add.s64 	%rd13, %rd7, %rd30;
	add.s64 	%rd14, %rd8, %rd30;
	@%p7 bra 	$L__BB6_11;
	ld.global.f32 	%f5, [%rd13];
	ld.global.f32 	%f6, [%rd13+4];
	ld.global.f32 	%f7, [%rd13+8];
	ld.global.f32 	%f8, [%rd13+12];
	st.global.f32 	[%rd14], %f5;
	st.global.f32 	[%rd14+4], %f6;
	st.global.f32 	[%rd14+8], %f7;
	st.global.f32 	[%rd14+12], %f8;
$L__BB6_11:
	add.s32 	%r46, %r19, 256;
	setp.ge.s32 	%p8, %r46, %r2;
	@%p8 bra 	$L__BB6_13;
	ld.global.f32 	%f9, [%rd13+2048];
	ld.global.f32 	%f10, [%rd13+2052];
	ld.global.f32 	%f11, [%rd13+2056];
	ld.global.f32 	%f12, [%rd13+2060];
	st.global.f32 	[%rd14+2048], %f9;
	st.global.f32 	[%rd14+2052], %f10;
	st.global.f32 	[%rd14+2056], %f11;
	st.global.f32 	[%rd14+2060], %f12;
$L__BB6_13:
	add.s32 	%r47, %r19, 384;
	setp.ge.s32 	%p9, %r47, %r2;
	@%p9 bra 	$L__BB6_15;
	ld.global.f32 	%f13, [%rd13+4096];
	ld.global.f32 	%f14, [%rd13+4100];
	ld.global.f32 	%f15, [%rd13+4104];
	ld.global.f32 	%f16, [%rd13+4108];
	st.global.f32 	[%rd14+4096], %f13;
	st.global.f32 	[%rd14+4100], %f14;
	st.global.f32 	[%rd14+4104], %f15;
	st.global.f32 	[%rd14+4108], %f16;
$L__BB6_15:
	add.s32 	%r48, %r19, 512;
	setp.ge.s32 	%p10, %r48, %r2;
	@%p10 bra 	$L__BB6_17;
	ld.global.f32 	%f17, [%rd13+6144];
	ld.global.f32 	%f18, [%rd13+6148];
	ld.global.f32 	%f19, [%rd13+6152];
	ld.global.f32 	%f20, [%rd13+6156];
	st.global.f32 	[%rd14+6144], %f17;
	st.global.f32 	[%rd14+6148], %f18;
	st.global.f32 	[%rd14+6152], %f19;
	st.global.f32 	[%rd14+6156], %f20;
$L__BB6_17:
	add.s32 	%r49, %r19, 640;
	setp.ge.s32 	%p11, %r49, %r2;
	@%p11 bra 	$L__BB6_19;
	ld.global.f32 	%f21, [%rd13+8192];
	ld.global.f32 	%f22, [%rd13+8196];
	ld.global.f32 	%f23, [%rd13+8200];
	ld.global.f32 	%f24, [%rd13+8204];
	st.global.f32 	[%rd14+8192], %f21;
	st.global.f32 	[%rd14+8196], %f22;
	st.global.f32 	[%rd14+8200], %f23;
	st.global.f32 	[%rd14+8204], %f24;
$L__BB6_19:
	add.s32 	%r50, %r19, 768;
	setp.ge.s32 	%p12, %r50, %r2;
	@%p12 bra 	$L__BB6_21;
	ld.global.f32 	%f25, [%rd13+10240];
	ld.global.f32 	%f26, [%rd13+10244];
	ld.global.f32 	%f27, [%rd13+10248];
	ld.global.f32 	%f28, [%rd13+10252];
	st.global.f32 	[%rd14+10240], %f25;
	st.global.f32 	[%rd14+10244], %f26;
	st.global.f32 	[%rd14+10248], %f27;
	st.global.f32 	[%rd14+10252], %f28;
$L__BB6_21:
	add.s32 	%r51, %r19, 896;
	setp.ge.s32 	%p13, %r51, %r2;
	@%p13 bra 	$L__BB6_23;
	ld.global.f32 	%f29, [%rd13+12288];
	ld.global.f32 	%f30, [%rd13+12292];
	ld.global.f32 	%f31, [%rd13+12296];
	ld.global.f32 	%f32, [%rd13+12300];
	st.global.f32 	[%rd14+12288], %f29;
	st.global.f32 	[%rd14+12292], %f30;
	st.global.f32 	[%rd14+12296], %f31;
	st.global.f32 	[%rd14+12300], %f32;
$L__BB6_23:
	add.s32 	%r67, %r67, 8;
	setp.eq.s32 	%p14, %r67, %r71;
	@%p14 bra 	$L__BB6_24;
	bra.uni 	$L__BB6_7;
$L__BB6_24:
	setp.eq.s32 	%p15, %r8, 0;
	@%p15 bra 	$L__BB6_57;
	and.b32  	%r28, %r40, 3;
	setp.lt.u32 	%p16, %r8, 4;
	@%p16 bra 	$L__BB6_35;
	shl.b32 	%r52, %r71, 7;
	add.s32 	%r29, %r52, %r4;
	setp.ge.s32 	%p17, %r29, %r2;
	@%p17 bra 	$L__BB6_28;
	mul.wide.s32 	%rd31, %r29, 16;
	add.s64 	%rd32, %rd7, %rd31;
	ld.global.f32 	%f33, [%rd32];
	ld.global.f32 	%f34, [%rd32+4];
	ld.global.f32 	%f35, [%rd32+8];
	ld.global.f32 	%f36, [%rd32+12];
	add.s64 	%rd33, %rd8, %rd31;
	st.global.f32 	[%rd33], %f33;
	st.global.f32 	[%rd33+4], %f34;
	st.global.f32 	[%rd33+8], %f35;
	st.global.f32 	[%rd33+12], %f36;
$L__BB6_28:
	add.s32 	%r30, %r29, 128;
	setp.ge.s32 	%p18, %r30, %r2;
	@%p18 bra 	$L__BB6_30;
	mul.wide.s32 	%rd34, %r30, 16;
	add.s64 	%rd35, %rd7, %rd34;
	ld.global.f32 	%f37, [%rd35];
	ld.global.f32 	%f38, [%rd35+4];
	ld.global.f32 	%f39, [%rd35+8];
	ld.global.f32 	%f40, [%rd35+12];
	add.s64 	%rd36, %rd8, %rd34;
	st.global.f32 	[%rd36], %f37;
	st.global.f32 	[%rd36+4], %f38;
	st.global.f32 	[%rd36+8], %f39;
	st.global.f32 	[%rd36+12], %f40;
$L__BB6_30:
	add.s32 	%r31, %r29, 256;
	setp.ge.s32 	%p19, %r31, %r2;
	@%p19 bra 	$L__BB6_32;
	mul.wide.s32 	%rd37, %r31, 16;
	add.s64 	%rd38, %rd7, %rd37;
	ld.global.f32 	%f41, [%rd38];
	ld.global.f32 	%f42, [%rd38+4];
	ld.global.f32 	%f43, [%rd38+8];
	ld.global.f32 	%f44, [%rd38+12];
	add.s64 	%rd39, %rd8, %rd37;
	st.global.f32 	[%rd39], %f41;
	st.global.f32 	[%rd39+4], %f42;
	st.global.f32 	[%rd39+8], %f43;
	st.global.f32 	[%rd39+12], %f44;
$L__BB6_32:
	add.s32 	%r32, %r29, 384;
	setp.ge.s32 	%p20, %r32, %r2;
	@%p20 bra 	$L__BB6_34;
	mul.wide.s32 	%rd40, %r32, 16;
	add.s64 	%rd41, %rd7, %rd40;
	ld.global.f32 	%f45, [%rd41];
	ld.global.f32 	%f46, [%rd41+4];
	ld.global.f32 	%f47, [%rd41+8];
	ld.global.f32 	%f48, [%rd41+12];
	add.s64 	%rd42, %rd8, %rd40;
	st.global.f32 	[%rd42], %f45;
	st.global.f32 	[%rd42+4], %f46;
	st.global.f32 	[%rd42+8], %f47;
	st.global.f32 	[%rd42+12], %f48;
$L__BB6_34:
	add.s32 	%r71, %r71, 4;
$L__BB6_35:
	setp.eq.s32 	%p21, %r28, 0;
	@%p21 bra 	$L__BB6_57;
	setp.eq.s32 	%p22, %r28, 1;
	@%p22 bra 	$L__BB6_42;
	shl.b32 	%r53, %r71, 7;
	add.s32 	%r35, %r53, %r4;
	setp.ge.s32 	%p23, %r35, %r2;
	@%p23 bra 	$L__BB6_39;
	mul.wide.s32 	%rd43, %r35, 16;
	add.s64 	%rd44, %rd7, %rd43;
	ld.global.f32 	%f49, [%rd44];
	ld.global.f32 	%f50, [%rd44+4];
	ld.global.f32 	%f51, [%rd44+8];
	ld.global.f32 	%f52, [%rd44+12];
	add.s64 	%rd45, %rd8, %rd43;
	st.global.f32 	[%rd45], %f49;
	st.global.f32 	[%rd45+4], %f50;
	st.global.f32 	[%rd45+8], %f51;
	st.global.f32 	[%rd45+12], %f52;
$L__BB6_39:
	add.s32 	%r36, %r35, 128;
	setp.ge.s32 	%p24, %r36, %r2;
	@%p24 bra 	$L__BB6_41;
	mul.wide.s32 	%rd46, %r36, 16;
	add.s64 	%rd47, %rd7, %rd46;
	ld.global.f32 	%f53, [%rd47];
	ld.global.f32 	%f54, [%rd47+4];
	ld.global.f32 	%f55, [%rd47+8];
	ld.global.f32 	%f56, [%rd47+12];
	add.s64 	%rd48, %rd8, %rd46;
	st.global.f32 	[%rd48], %f53;
	st.global.f32 	[%rd48+4], %f54;
	st.global.f32 	[%rd48+8], %f55;
	st.global.f32 	[%rd48+12], %f56;
$L__BB6_41:
	add.s32 	%r71, %r71, 2;
$L__BB6_42:
	and.b32  	%r54, %r40, 1;
	setp.eq.b32 	%p25, %r54, 1;
	not.pred 	%p26, %p25;
	@%p26 bra 	$L__BB6_57;
	shl.b32 	%r55, %r71, 7;
	add.s32 	%r39, %r55, %r4;
	setp.ge.s32 	%p27, %r39, %r2;
	@%p27 bra 	$L__BB6_57;
	mul.wide.s32 	%rd49, %r39, 16;
	add.s64 	%rd50, %rd7, %rd49;
	ld.global.f32 	%f57, [%rd50];
	ld.global.f32 	%f58, [%rd50+4];
	ld.global.f32 	%f59, [%rd50+8];
	ld.global.f32 	%f60, [%rd50+12];
	add.s64 	%rd51, %rd8, %rd49;
	st.global.f32 	[%rd51], %f57;
	st.global.f32 	[%rd51+4], %f58;
	st.global.f32 	[%rd51+8], %f59;
	st.global.f32 	[%rd51+12], %f60;
	bra.uni 	$L__BB6_57;
$L__BB6_45:
	setp.lt.s32 	%p28, %r40, 1;
	@%p28 bra 	$L__BB6_57;
	and.b32  	%r10, %r40, 7;
	setp.lt.u32 	%p29, %r40, 8;
	mov.b32 	%r69, 0;
	@%p29 bra 	$L__BB6_49;
	and.b32  	%r69, %r40, 2147483640;
	neg.s32 	%r66, %r69;
	mul.wide.u32 	%rd52, %r4, 16;
	add.s64 	%rd53, %rd26, %rd52;
	or.b64  	%rd70, %rd53, 12;
	add.s32 	%r65, %r4, 128;
$L__BB6_48:
	.pragma "nounroll";
	mul.wide.s32 	%rd54, %r65, 16;
	add.s64 	%rd55, %rd26, %rd54;
	add.s64 	%rd56, %rd2, %rd70;
	ld.global.f32 	%f61, [%rd56+-12];
	ld.global.f32 	%f62, [%rd56+-8];
	ld.global.f32 	%f63, [%rd56+-4];
	ld.global.f32 	%f64, [%rd56];
	add.s64 	%rd57, %rd1, %rd70;
	st.global.f32 	[%rd57+-12], %f61;
	st.global.f32 	[%rd57+-8], %f62;
	st.global.f32 	[%rd57+-4], %f63;
	st.global.f32 	[%rd57], %f64;
	add.s64 	%rd58, %rd2, %rd55;
	ld.global.f32 	%f65, [%rd58];
	ld.global.f32 	%f66, [%rd58+4];
	ld.global.f32 	%f67, [%rd58+8];
	ld.global.f32 	%f68, [%rd58+12];
	add.s64 	%rd59, %rd1, %rd55;
	st.global.f32 	[%rd59], %f65;
	st.global.f32 	[%rd59+4], %f66;
	st.global.f32 	[%rd59+8], %f67;
	st.global.f32 	[%rd59+12], %f68;
	ld.global.f32 	%f69, [%rd58+2048];
	ld.global.f32 	%f70, [%rd58+2052];
	ld.global.f32 	%f71, [%rd58+2056];
	ld.global.f32 	%f72, [%rd58+2060];
	st.global.f32 	[%rd59+2048], %f69;
	st.global.f32 	[%rd59+2052], %f70;
	st.global.f32 	[%rd59+2056], %f71;
	st.global.f32 	[%rd59+2060], %f72;
	ld.global.f32 	%f73, [%rd58+4096];
	ld.global.f32 	%f74, [%rd58+4100];
	ld.global.f32 	%f75, [%rd58+4104];
	ld.global.f32 	%f76, [%rd58+4108];
	st.global.f32 	[%rd59+4096], %f73;
	st.global.f32 	[%rd59+4100], %f74;
	st.global.f32 	[%rd59+4104], %f75;
	st.global.f32 	[%rd59+4108], %f76;
	ld.global.f32 	%f77, [%rd58+6144];
	ld.global.f32 	%f78, [%rd58+6148];
	ld.global.f32 	%f79, [%rd58+6152];
	ld.global.f32 	%f80, [%rd58+6156];
	st.global.f32 	[%rd59+6144], %f77;
	st.global.f32 	[%rd59+6148], %f78;
	st.global.f32 	[%rd59+6152], %f79;
	st.global.f32 	[%rd59+6156], %f80;
	ld.global.f32 	%f81, [%rd58+8192];
	ld.global.f32 	%f82, [%rd58+8196];
	ld.global.f32 	%f83, [%rd58+8200];
	ld.global.f32 	%f84, [%rd58+8204];
	st.global.f32 	[%rd59+8192], %f81;
	st.global.f32 	[%rd59+8196], %f82;
	st.global.f32 	[%rd59+8200], %f83;
	st.global.f32 	[%rd59+8204], %f84;
	ld.global.f32 	%f85, [%rd58+10240];
	ld.global.f32 	%f86, [%rd58+10244];
	ld.global.f32 	%f87, [%rd58+10248];
	ld.global.f32 	%f88, [%rd58+10252];
	st.global.f32 	[%rd59+10240], %f85;
	st.global.f32 	[%rd59+10244], %f86;
	st.global.f32 	[%rd59+10248], %f87;
	st.global.f32 	[%rd59+10252], %f88;
	ld.global.f32 	%f89, [%rd58+12288];
	ld.global.f32 	%f90, [%rd58+12292];
	ld.global.f32 	%f91, [%rd58+12296];
	ld.global.f32 	%f92, [%rd58+12300];
	st.global.f32 	[%rd59+12288], %f89;
	st.global.f32 	[%rd59+12292], %f90;
	st.global.f32 	[%rd59+12296], %f91;
	st.global.f32 	[%rd59+12300], %f92;
	add.s32 	%r66, %r66, 8;
	add.s64 	%rd70, %rd70, 16384;
	add.s32 	%r65, %r65, 1024;
	setp.eq.s32 	%p30, %r66, 0;
	@%p30 bra 	$L__BB6_49;
	bra.uni 	$L__BB6_48;
$L__BB6_49:
	setp.eq.s32 	%p31, %r10, 0;
	@%p31 bra 	$L__BB6_57;
	and.b32  	%r22, %r40, 3;
	setp.lt.u32 	%p32, %r10, 4;
	@%p32 bra 	$L__BB6_52;
	shl.b32 	%r57, %r69, 7;
	add.s32 	%r58, %r57, %r4;
	mul.wide.s32 	%rd60, %r58, 16;
	add.s64 	%rd61, %rd7, %rd60;
	ld.global.f32 	%f93, [%rd61];
	ld.global.f32 	%f94, [%rd61+4];
	ld.global.f32 	%f95, [%rd61+8];
	ld.global.f32 	%f96, [%rd61+12];
	add.s64 	%rd62, %rd8, %rd60;
	st.global.f32 	[%rd62], %f93;
	st.global.f32 	[%rd62+4], %f94;
	st.global.f32 	[%rd62+8], %f95;
	st.global.f32 	[%rd62+12], %f96;
	ld.global.f32 	%f97, [%rd61+2048];
	ld.global.f32 	%f98, [%rd61+2052];
	ld.global.f32 	%f99, [%rd61+2056];
	ld.global.f32 	%f100, [%rd61+2060];
	st.global.f32 	[%rd62+2048], %f97;
	st.global.f32 	[%rd62+2052], %f98;
	st.global.f32 	[%rd62+2056], %f99;
	st.global.f32 	[%rd62+2060], %f100;
	ld.global.f32 	%f101, [%rd61+4096];
	ld.global.f32 	%f102, [%rd61+4100];
	ld.global.f32 	%f103, [%rd61+4104];
	ld.global.f32 	%f104, [%rd61+4108];
	st.global.f32 	[%rd62+4096], %f101;
	st.global.f32 	[%rd62+4100], %f102;
	st.global.f32 	[%rd62+4104], %f103;
	st.global.f32 	[%rd62+4108], %f104;
	ld.global.f32 	%f105, [%rd61+6144];
	ld.global.f32 	%f106, [%rd61+6148];
	ld.global.f32 	%f107, [%rd61+6152];
	ld.global.f32 	%f108, [%rd61+6156];
	st.global.f32 	[%rd62+6144], %f105;
	st.global.f32 	[%rd62+6148], %f106;
	st.global.f32 	[%rd62+6152], %f107;
	st.global.f32 	[%rd62+6156], %f108;
	add.s32 	%r69, %r69, 4;
$L__BB6_52:
	setp.eq.s32 	%p33, %r22, 0;
	@%p33 bra 	$L__BB6_57;
	setp.eq.s32 	%p34, %r22, 1;
	@%p34 bra 	$L__BB6_55;
	shl.b32 	%r59, %r69, 7;
	add.s32 	%r60, %r59, %r4;
	mul.wide.s32 	%rd63, %r60, 16;
	add.s64 	%rd64, %rd7, %rd63;
	ld.global.f32 	%f109, [%rd64];
	ld.global.f32 	%f110, [%rd64+4];
	ld.global.f32 	%f111, [%rd64+8];
	ld.global.f32 	%f112, [%rd64+12];
	add.s64 	%rd65, %rd8, %rd63;
	st.global.f32 	[%rd65], %f109;
	st.global.f32 	[%rd65+4], %f110;
	st.global.f32 	[%rd65+8], %f111;
	st.global.f32 	[%rd65+12], %f112;
	ld.global.f32 	%f113, [%rd64+2048];
	ld.global.f32 	%f114, [%rd64+2052];
	ld.global.f32 	%f115, [%rd64+2056];
	ld.global.f32 	%f116, [%rd64+2060];
	st.global.f32 	[%rd65+2048], %f113;
	st.global.f32 	[%rd65+2052], %f114;
	st.global.f32 	[%rd65+2056], %f115;
	st.global.f32 	[%rd65+2060], %f116;
	add.s32 	%r69, %r69, 2;
$L__BB6_55:
	and.b32  	%r61, %r40, 1;
	setp.eq.b32 	%p35, %r61, 1;
	not.pred 	%p36, %p35;
	@%p36 bra 	$L__BB6_57;
	shl.b32 	%r62, %r69, 7;
	add.s32 	%r63, %r62, %r4;
	mul.wide.s32 	%rd66, %r63, 16;
	add.s64 	%rd67, %rd7, %rd66;
	ld.global.f32 	%f117, [%rd67];
	ld.global.f32 	%f118, [%rd67+4];
	ld.global.f32 	%f119, [%rd67+8];
	ld.global.f32 	%f120, [%rd67+12];
	add.s64 	%rd68, %rd8, %rd66;
	st.global.f32 	[%rd68], %f117;
	st.global.f32 	[%rd68+4], %f118;
	st.global.f32 	[%rd68+8], %f119;
	st.global.f32 	[%rd68+12], %f120;
$L__BB6_57:
	ret;

}
	// .globl	_ZN3cub18CUB_300001_SM_10006detail9transform16transform_kernelINS2_10policy_hubILb1EN4cuda3std3__45tupleIJN6thrust24THRUST_300001_SM_1000_NS17counting_iteratorIjNSA_11use_defaultESC_SC_EEEEEE10policy1000Ei13initRandomPrgNSA_6detail15normal_iteratorINSA_10device_ptrI4BodyEEEEJSD_EEEvT0_iT1_T2_DpNS2_10kernel_argIT3_EE
.visible .entry _ZN3cub18CUB_300001_SM_10006detail9transform16transform_kernelINS2_10policy_hubILb1EN4cuda3std3__45tupleIJN6thrust24THRUST_300001_SM_1000_NS17counting_iteratorIjNSA_11use_defaultESC_SC_EEEEEE10policy1000Ei13initRandomPrgNSA_6detail15normal_iteratorINSA_10device_ptrI4BodyEEEEJSD_EEEvT0_iT1_T2_DpNS2_10kernel_argIT3_EE(
	.param .u32 _ZN3cub18CUB_300001_SM_10006detail9transform16transform_kernelINS2_10policy_hubILb1EN4cuda3std3__45tupleIJN6thrust24THRUST_300001_SM_1000_NS17counting_iteratorIjNSA_11use_defaultESC_SC_EEEEEE10policy1000Ei13initRandomPrgNSA_6detail15normal_iteratorINSA_10device_ptrI4BodyEEEEJSD_EEEvT0_iT1_T2_DpNS2_10kernel_argIT3_EE_param_0,
	.param .u32 _ZN3cub18CUB_300001_SM_10006detail9transform16transform_kernelINS2_10policy_hubILb1EN4cuda3std3__45tupleIJN6thrust24THRUST_300001_SM_1000_NS17counting_iteratorIjNSA_11use_defaultESC_SC_EEEEEE10policy1000Ei13initRandomPrgNSA_6detail15normal_iteratorINSA_10device_ptrI4BodyEEEEJSD_EEEvT0_iT1_T2_DpNS2_10kernel_argIT3_EE_param_1,
	.param .align 4 .b8 _ZN3cub18CUB_300001_SM_10006detail9transform16transform_kernelINS2_10policy_hubILb1EN4cuda3std3__45tupleIJN6thrust24THRUST_300001_SM_1000_NS17counting_iteratorIjNSA_11use_defaultESC_SC_EEEEEE10policy1000Ei13initRandomPrgNSA_6detail15normal_iteratorINSA_10device_ptrI4BodyEEEEJSD_EEEvT0_iT1_T2_DpNS2_10kernel_argIT3_EE_param_2[8],
	.param .align 8 .b8 _ZN3cub18CUB_300001_SM_10006detail9transform16transform_kernelINS2_10policy_hubILb1EN4cuda3std3__45tupleIJN6thrust24THRUST_300001_SM_1000_NS17counting_iteratorIjNSA_11use_defaultESC_SC_EEEEEE10policy1000Ei13initRandomPrgNSA_6detail15normal_iteratorINSA_10device_ptrI4BodyEEEEJSD_EEEvT0_iT1_T2_DpNS2_10kernel_argIT3_EE_param_3[8],
	.param .align 8 .b8 _ZN3cub18CUB_300001_SM_10006detail9transform16transform_kernelINS2_10policy_hubILb1EN4cuda3std3__45tupleIJN6thrust24THRUST_300001_SM_1000_NS17counting_iteratorIjNSA_11use_defaultESC_SC_EEEEEE10policy1000Ei13initRandomPrgNSA_6detail15normal_iteratorINSA_10device_ptrI4BodyEEEEJSD_EEEvT0_iT1_T2_DpNS2_10kernel_argIT3_EE_param_4[16]
)
.maxntid 128
{
	.reg .pred 	%p<23>;
	.reg .b32 	%r<136>;
	.reg .b32 	%f<29>;
	.reg .b64 	%rd<61>;

	ld.param.f32 	%f1, [_ZN3cub18CUB_300001_SM_10006detail9transform16transform_kernelINS2_10policy_hubILb1EN4cuda3std3__45tupleIJN6thrust24THRUST_300001_SM_1000_NS17counting_iteratorIjNSA_11use_defaultESC_SC_EEEEEE10policy1000Ei13initRandomPrgNSA_6detail15normal_iteratorINSA_10device_ptrI4BodyEEEEJSD_EEEvT0_iT1_T2_DpNS2_10kernel_argIT3_EE_param_2];
	ld.param.f32 	%f2, [_ZN3cub18CUB_300001_SM_10006detail9transform16transform_kernelINS2_10policy_hubILb1EN4cuda3std3__45tupleIJN6thrust24THRUST_300001_SM_1000_NS17counting_iteratorIjNSA_11use_defaultESC_SC_EEEEEE10policy1000Ei13initRandomPrgNSA_6detail15normal_iteratorINSA_10device_ptrI4BodyEEEEJSD_EEEvT0_iT1_T2_DpNS2_10kernel_argIT3_EE_param_2+4];
	ld.param.u32 	%r18, [_ZN3cub18CUB_300001_SM_10006detail9transform16transform_kernelINS2_10policy_hubILb1EN4cuda3std3__45tupleIJN6thrust24THRUST_300001_SM_1000_NS17counting_iteratorIjNSA_11use_defaultESC_SC_EEEEEE10policy1000Ei13initRandomPrgNSA_6detail15normal_iteratorINSA_10device_ptrI4BodyEEEEJSD_EEEvT0_iT1_T2_DpNS2_10kernel_argIT3_EE_param_4];
	ld.param.u32 	%r19, [_ZN3cub18CUB_300001_SM_10006detail9transform16transform_kernelINS2_10policy_hubILb1EN4cuda3std3__45tupleIJN6thrust24THRUST_300001_SM_1000_NS17counting_iteratorIjNSA_11use_defaultESC_SC_EEEEEE10policy1000Ei13initRandomPrgNSA_6detail15normal_iteratorINSA_10device_ptrI4BodyEEEEJSD_EEEvT0_iT1_T2_DpNS2_10kernel_argIT3_EE_param_0];
	ld.param.u64 	%rd18, [_ZN3cub18CUB_300001_SM_10006detail9transform16transform_kernelINS2_10policy_hubILb1EN4cuda3std3__45tupleIJN6thrust24THRUST_300001_SM_1000_NS17counting_iteratorIjNSA_11use_defaultESC_SC_EEEEEE10policy1000Ei13initRandomPrgNSA_6detail15normal_iteratorINSA_10device_ptrI4BodyEEEEJSD_EEEvT0_iT1_T2_DpNS2_10kernel_argIT3_EE_param_3];
	ld.param.u32 	%r17, [_ZN3cub18CUB_300001_SM_10006detail9transform16transform_kernelINS2_10policy_hubILb1EN4cuda3std3__45tupleIJN6thrust24THRUST_300001_SM_1000_NS17counting_iteratorIjNSA_11use_defaultESC_SC_EEEEEE10policy1000Ei13initRandomPrgNSA_6detail15normal_iteratorINSA_10device_ptrI4BodyEEEEJSD_EEEvT0_iT1_T2_DpNS2_10kernel_argIT3_EE_param_1];
	cvta.to.global.u64 	%rd19, %rd18;
	shl.b32 	%r20, %r17, 7;
	mov.u32 	%r21, %ctaid.x;
	mul.lo.s32 	%r22, %r20, %r21;
	sub.s32 	%r23, %r19, %r22;
	min.s32 	%r1, %r20, %r23;
	add.s32 	%r2, %r18, %r22;
	mul.wide.s32 	%rd20, %r22, 16;
	add.s64 	%rd1, %rd19, %rd20;
	setp.gt.s32 	%p1, %r20, %r23;
	@%p1 bra 	$L__BB7_10;
	setp.lt.s32 	%p2, %r17, 1;
	@%p2 bra 	$L__BB7_21;
	mov.u32 	%r3, %tid.x;
	sub.f32 	%f3, %f2, %f1;
	mov.b32 	%r132, 0;
$L__BB7_3:
	shl.b32 	%r26, %r132, 7;
	add.s32 	%r6, %r26, %r3;
	add.s32 	%r7, %r6, %r2;
	setp.eq.s32 	%p3, %r7, 0;
	mov.b32 	%r133, 1;
	@%p3 bra 	$L__BB7_9;
	cvt.u64.u32 	%rd54, %r7;
	mov.b64 	%rd55, 48271;
	mov.b64 	%rd56, 1;
$L__BB7_5:
	and.b64  	%rd23, %rd54, 1;
	setp.eq.b64 	%p4, %rd23, 1;
	not.pred 	%p5, %p4;
	@%p5 bra 	$L__BB7_7;
	mul.lo.s64 	%rd24, %rd56, %rd55;
	mul.hi.u64 	%rd25, %rd24, 8589934597;
	sub.s64 	%rd26, %rd24, %rd25;
	shr.u64 	%rd27, %rd26, 1;
	add.s64 	%rd28, %rd27, %rd25;
	shr.u64 	%rd29, %rd28, 30;
	mul.lo.s64 	%rd30, %rd29, 2147483647;
	sub.s64 	%rd56, %rd24, %rd30;
$L__BB7_7:
	shr.u64 	%rd8, %rd54, 1;
	mul.lo.s64 	%rd31, %rd55, %rd55;
	mul.hi.u64 	%rd32, %rd31, -9223372032559808509;
	shr.u64 	%rd33, %rd32, 30;
	mul.lo.s64 	%rd34, %rd33, 2147483647;
	sub.s64 	%rd55, %rd31, %rd34;
	setp.gt.u64 	%p6, %rd54, 1;
	mov.u64 	%rd54, %rd8;
	@%p6 bra 	$L__BB7_5;
	cvt.u32.u64 	%r27, %rd56;
	mul.hi.u32 	%r28, %r27, 3;
	sub.s32 	%r29, %r27, %r28;
	shr.u32 	%r30, %r29, 1;
	add.s32 	%r31, %r30, %r28;
	shr.u32 	%r32, %r31, 30;
	mul.lo.s32 	%r33, %r32, 2147483647;
	sub.s32 	%r133, %r27, %r33;
$L__BB7_9:
	mul.hi.u32 	%r34, %r133, -1131474031;
	shr.u32 	%r35, %r34, 15;
	mul.lo.s32 	%r36, %r35, 44488;
	sub.s32 	%r37, %r133, %r36;
	mul.lo.s32 	%r38, %r37, 48271;
	mul.lo.s32 	%r39, %r35, 3399;
	setp.lt.u32 	%p7, %r38, %r39;
	xor.b32  	%r40, %r39, 2147483647;
	neg.s32 	%r41, %r39;
	selp.b32 	%r42, %r40, %r41, %p7;
	add.s32 	%r43, %r42, %r38;
	add.s32 	%r44, %r43, -1;
	cvt.rn.f32.u32 	%f5, %r44;
	mul.f32 	%f6, %f5, 0f30000000;
	fma.rn.f32 	%f7, %f3, %f6, %f1;
	mul.hi.u32 	%r45, %r43, -1131474031;
	shr.u32 	%r46, %r45, 15;
	mul.lo.s32 	%r47, %r46, 44488;
	sub.s32 	%r48, %r43, %r47;
	mul.lo.s32 	%r49, %r48, 48271;
	mul.lo.s32 	%r50, %r46, 3399;
	setp.lt.u32 	%p8, %r49, %r50;
	xor.b32  	%r51, %r50, 2147483647;
	neg.s32 	%r52, %r50;
	selp.b32 	%r53, %r51, %r52, %p8;
	add.s32 	%r54, %r53, %r49;
	add.s32 	%r55, %r54, -1;
	cvt.rn.f32.u32 	%f8, %r55;
	mul.f32 	%f9, %f8, 0f30000000;
	fma.rn.f32 	%f10, %f3, %f9, %f1;
	mul.hi.u32 	%r56, %r54, -1131474031;
	shr.u32 	%r57, %r56, 15;
	mul.lo.s32 	%r58, %r57, 44488;
	sub.s32 	%r59, %r54, %r58;
	mul.lo.s32 	%r60, %r59, 48271;
	mul.lo.s32 	%r61, %r57, 3399;
	setp.lt.u32 	%p9, %r60, %r61;
	xor.b32  	%r62, %r61, 2147483647;
	neg.s32 	%r63, %r61;
	selp.b32 	%r64, %r62, %r63, %p9;
	add.s32 	%r65, %r64, %r60;
	add.s32 	%r66, %r65, -1;
	cvt.rn.f32.u32 	%f11, %r66;
	mul.f32 	%f12, %f11, 0f30000000;
	fma.rn.f32 	%f13, %f3, %f12, %f1;
	mul.hi.u32 	%r67, %r65, -1131474031;
	shr.u32 	%r68, %r67, 15;
	mul.lo.s32 	%r69, %r68, 44488;
	sub.s32 	%r70, %r65, %r69;
	mul.lo.s32 	%r71, %r70, 48271;
	mul.lo.s32 	%r72, %r68, 3399;
	setp.lt.u32 	%p10, %r71, %r72;
	xor.b32  	%r73, %r72, 2147483647;
	neg.s32 	%r74, %r72;
	selp.b32 	%r75, %r73, %r74, %p10;
	add.s32 	%r76, %r71, %r75;
	add.s32 	%r77, %r76, -1;
	cvt.rn.f32.u32 	%f14, %r77;
	mul.f32 	%f15, %f14, 0f30000000;
	fma.rn.f32 	%f16, %f3, %f15, %f1;
	mul.wide.s32 	%rd35, %r6, 16;
	add.s64 	%rd36, %rd1, %rd35;
	st.global.f32 	[%rd36], %f7;
	st.global.f32 	[%rd36+4], %f10;
	st.global.f32 	[%rd36+8], %f13;
	st.global.f32 	[%rd36+12], %f16;
	add.s32 	%r132, %r132, 1;
	setp.eq.s32 	%p11, %r132, %r17;
	@%p11 bra 	$L__BB7_21;
	bra.uni 	$L__BB7_3;
$L__BB7_10:
	setp.lt.s32 	%p12, %r17, 1;
	@%p12 bra 	$L__BB7_21;
	mov.u32 	%r4, %tid.x;
	sub.f32 	%f4, %f2, %f1;
	mov.b32 	%r134, 0;
$L__BB7_12:
	shl.b32 	%r79, %r134, 7;
	add.s32 	%r12, %r79, %r4;
	setp.ge.s32 	%p13, %r12, %r1;
	@%p13 bra 	$L__BB7_20;
	add.s32 	%r13, %r12, %r2;
	setp.eq.s32 	%p14, %r13, 0;
	mov.b32 	%r135, 1;
	@%p14 bra 	$L__BB7_19;
	cvt.u64.u32 	%rd58, %r13;
	mov.b64 	%rd59, 48271;
	mov.b64 	%rd60, 1;
$L__BB7_15:
	and.b64  	%rd39, %rd58, 1;
	setp.eq.b64 	%p15, %rd39, 1;
	not.pred 	%p16, %p15;
	@%p16 bra 	$L__BB7_17;
	mul.lo.s64 	%rd40, %rd60, %rd59;
	mul.hi.u64 	%rd41, %rd40, 8589934597;
	sub.s64 	%rd42, %rd40, %rd41;
	shr.u64 	%rd43, %rd42, 1;
	add.s64 	%rd44, %rd43, %rd41;
	shr.u64 	%rd45, %rd44, 30;
	mul.lo.s64 	%rd46, %rd45, 2147483647;
	sub.s64 	%rd60, %rd40, %rd46;
$L__BB7_17:
	shr.u64 	%rd16, %rd58, 1;
	mul.lo.s64 	%rd47, %rd59, %rd59;
	mul.hi.u64 	%rd48, %rd47, -9223372032559808509;
	shr.u64 	%rd49, %rd48, 30;
	mul.lo.s64 	%rd50, %rd49, 2147483647;
	sub.s64 	%rd59, %rd47, %rd50;
	setp.gt.u64 	%p17, %rd58, 1;
	mov.u64 	%rd58, %rd16;
	@%p17 bra 	$L__BB7_15;
	cvt.u32.u64 	%r81, %rd60;
	mul.hi.u32 	%r82, %r81, 3;
	sub.s32 	%r83, %r81, %r82;
	shr.u32 	%r84, %r83, 1;
	add.s32 	%r85, %r84, %r82;
	shr.u32 	%r86, %r85, 30;
	mul.lo.s32 	%r87, %r86, 2147483647;
	sub.s32 	%r135, %r81, %r87;
$L__BB7_19:
	mul.hi.u32 	%r88, %r135, -1131474031;
	shr.u32 	%r89, %r88, 15;
	mul.lo.s32 	%r90, %r89, 44488;
	sub.s32 	%r91, %r135, %r90;
	mul.lo.s32 	%r92, %r91, 48271;
	mul.lo.s32 	%r93, %r89, 3399;
	setp.lt.u32 	%p18, %r92, %r93;
	xor.b32  	%r94, %r93, 2147483647;
	neg.s32 	%r95, %r93;
	selp.b32 	%r96, %r94, %r95, %p18;
	add.s32 	%r97, %r96, %r92;
	add.s32 	%r98, %r97, -1;
	cvt.rn.f32.u32 	%f17, %r98;
	mul.f32 	%f18, %f17, 0f30000000;
	fma.rn.f32 	%f19, %f4, %f18, %f1;
	mul.hi.u32 	%r99, %r97, -1131474031;
	shr.u32 	%r100, %r99, 15;
	mul.lo.s32 	%r101, %r100, 44488;
	sub.s32 	%r102, %r97, %r101;
	mul.lo.s32 	%r103, %r102, 48271;
	mul.lo.s32 	%r104, %r100, 3399;
	setp.lt.u32 	%p19, %r103, %r104;
	xor.b32  	%r105, %r104, 2147483647;
	neg.s32 	%r106, %r104;
	selp.b32 	%r107, %r105, %r106, %p19;
	add.s32 	%r108, %r107, %r103;
	add.s32 	%r109, %r108, -1;
	cvt.rn.f32.u32 	%f20, %r109;
	mul.f32 	%f21, %f20, 0f30000000;
	fma.rn.f32 	%f22, %f4, %f21, %f1;
	mul.hi.u32 	%r110, %r108, -1131474031;
	shr.u32 	%r111, %r110, 15;
	mul.lo.s32 	%r112, %r111, 44488;
	sub.s32 	%r113, %r108, %r112;
	mul.lo.s32 	%r114, %r113, 48271;
	mul.lo.s32 	%r115, %r111, 3399;
	setp.lt.u32 	%p20, %r114, %r115;
	xor.b32  	%r116, %r115, 2147483647;
	neg.s32 	%r117, %r115;
	selp.b32 	%r118, %r116, %r117, %p20;
	add.s32 	%r119, %r118, %r114;
	add.s32 	%r120, %r119, -1;
	cvt.rn.f32.u32 	%f23, %r120;
	mul.f32 	%f24, %f23, 0f30000000;
	fma.rn.f32 	%f25, %f4, %f24, %f1;
	mul.hi.u32 	%r121, %r119, -1131474031;
	shr.u32 	%r122, %r121, 15;
	mul.lo.s32 	%r123, %r122, 44488;
	sub.s32 	%r124, %r119, %r123;
	mul.lo.s32 	%r125, %r124, 48271;
	mul.lo.s32 	%r126, %r122, 3399;
	setp.lt.u32 	%p21, %r125, %r126;
	xor.b32  	%r127, %r126, 2147483647;
	neg.s32 	%r128, %r126;
	selp.b32 	%r129, %r127, %r128, %p21;
	add.s32 	%r130, %r125, %r129;
	add.s32 	%r131, %r130, -1;
	cvt.rn.f32.u32 	%f26, %r131;
	mul.f32 	%f27, %f26, 0f30000000;
	fma.rn.f32 	%f28, %f4, %f27, %f1;
	mul.wide.s32 	%rd51, %r12, 16;
	add.s64 	%rd52, %rd1, %rd51;
	st.global.f32 	[%rd52], %f19;
	st.global.f32 	[%rd52+4], %f22;
	st.global.f32 	[%rd52+8], %f25;
	st.global.f32 	[%rd52+12], %f28;
$L__BB7_20:
	add.s32 	%r134, %r134, 1;
	setp.ne.s32 	%p22, %r134, %r17;
	@%p22 bra 	$L__BB7_12;
$L__BB7_21:
	ret;

}
	// .globl	_ZN3cub18CUB_300001_SM_10006detail9transform16transform_kernelINS2_10policy_hubILb1EN4cuda3std3__45tupleIJN6thrust24THRUST_300001_SM_1000_NS7pointerI4BodyNSA_8cuda_cub3tagENSA_11use_defaultESF_EEEEEE10policy1000EiNS7_10__identityENSA_10device_ptrISC_EEJPSC_EEEvT0_iT1_T2_DpNS2_10kernel_argIT3_EE
.visible .entry _ZN3cub18CUB_300001_SM_10006detail9transform16transform_kernelINS2_10policy_hubILb1EN4cuda3std3__45tupleIJN6thrust24THRUST_300001_SM_1000_NS7pointerI4BodyNSA_8cuda_cub3tagENSA_11use_defaultESF_EEEEEE10policy1000EiNS7_10__identityENSA_10device_ptrISC_EEJPSC_EEEvT0_iT1_T2_DpNS2_10kernel_argIT3_EE(
	.param .u32 _ZN3cub18CUB_300001_SM_10006detail9transform16transform_kernelINS2_10policy_hubILb1EN4cuda3std3__45tupleIJN6thrust24THRUST_300001_SM_1000_NS7pointerI4BodyNSA_8cuda_cub3tagENSA_11use_defaultESF_EEEEEE10policy1000EiNS7_10__identityENSA_10device_ptrISC_EEJPSC_EEEvT0_iT1_T2_DpNS2_10kernel_argIT3_EE_param_0,
	.param .u32 _ZN3cub18CUB_300001_SM_10006detail9transform16transform_kernelINS2_10policy_hubILb1EN4cuda3std3__45tupleIJN6thrust24THRUST_300001_SM_1000_NS7pointerI4BodyNSA_8cuda_cub3tagENSA_11use_defaultESF_EEEEEE10policy1000EiNS7_10__identityENSA_10device_ptrISC_EEJPSC_EEEvT0_iT1_T2_DpNS2_10kernel_argIT3_EE_param_1,
	.param .align 1 .b8 _ZN3cub18CUB_300001_SM_10006detail9transform16transform_kernelINS2_10policy_hubILb1EN4cuda3std3__45tupleIJN6thrust24THRUST_300001_SM_1000_NS7pointerI4BodyNSA_8cuda_cub3tagENSA_11use_defaultESF_EEEEEE10policy1000EiNS7_10__identityENSA_10device_ptrISC_EEJPSC_EEEvT0_iT1_T2_DpNS2_10kernel_argIT3_EE_param_2[1],
	.param .align 8 .b8 _ZN3cub18CUB_300001_SM_10006detail9transform16transform_kernelINS2_10policy_hubILb1EN4cuda3std3__45tupleIJN6thrust24THRUST_300001_SM_1000_NS7pointerI4BodyNSA_8cuda_cub3tagENSA_11use_defaultESF_EEEEEE10policy1000EiNS7_10__identityENSA_10device_ptrISC_EEJPSC_EEEvT0_iT1_T2_DpNS2_10kernel_argIT3_EE_param_3[8],
	.param .align 8 .b8 _ZN3cub18CUB_300001_SM_10006detail9transform16transform_kernelINS2_10policy_hubILb1EN4cuda3std3__45tupleIJN6thrust24THRUST_300001_SM_1000_NS7pointerI4BodyNSA_8cuda_cub3tagENSA_11use_defaultESF_EEEEEE10policy1000EiNS7_10__identityENSA_10device_ptrISC_EEJPSC_EEEvT0_iT1_T2_DpNS2_10kernel_argIT3_EE_param_4[16]
)
.maxntid 128
{
	.reg .pred 	%p<37>;
	.reg .b32 	%r<77>;
	.reg .b32 	%f<121>;
	.reg .b64 	%rd<65>;

	ld.param.u32 	%r43, [_ZN3cub18CUB_300001_SM_10006detail9transform16transform_kernelINS2_10policy_hubILb1EN4cuda3std3__45tupleIJN6thrust24THRUST_300001_SM_1000_NS7pointerI4BodyNSA_8cuda_cub3tagENSA_11use_defaultESF_EEEEEE10policy1000EiNS7_10__identityENSA_10device_ptrISC_EEJPSC_EEEvT0_iT1_T2_DpNS2_10kernel_argIT3_EE_param_0];
	ld.param.u64 	%rd14, [_ZN3cub18CUB_300001_SM_10006detail9transform16transform_kernelINS2_10policy_hubILb1EN4cuda3std3__45tupleIJN6thrust24THRUST_300001_SM_1000_NS7pointerI4BodyNSA_8cuda_cub3tagENSA_11use_defaultESF_EEEEEE10policy1000EiNS7_10__identityENSA_10device_ptrISC_EEJPSC_EEEvT0_iT1_T2_DpNS2_10kernel_argIT3_EE_param_4];
	ld.param.u64 	%rd15, [_ZN3cub18CUB_300001_SM_10006detail9transform16transform_kernelINS2_10policy_hubILb1EN4cuda3std3__45tupleIJN6thrust24THRUST_300001_SM_1000_NS7pointerI4BodyNSA_8cuda_cub3tagENSA_11use_defaultESF_EEEEEE10policy1000EiNS7_10__identityENSA_10device_ptrISC_EEJPSC_EEEvT0_iT1_T2_DpNS2_10kernel_argIT3_EE_param_3];
	ld.param.u32 	%r42, [_ZN3cub18CUB_300001_SM_10006detail9transform16transform_kernelINS2_10policy_hubILb1EN4cuda3std3__45tupleIJN6thrust24THRUST_300001_SM_1000_NS7pointerI4BodyNSA_8cuda_cub3tagENSA_11use_defaultESF_EEEEEE10policy1000EiNS7_10__identityENSA_10device_ptrISC_EEJPSC_EEEvT0_iT1_T2_DpNS2_10kernel_argIT3_EE_param_1];
	cvta.to.global.u64 	%rd1, %rd15;
	cvta.to.global.u64 	%rd2, %rd14;
	shl.b32 	%r1, %r42, 7;
	mov.u32 	%r44, %ctaid.x;
	mul.lo.s32 	%r2, %r1, %r44;
	sub.s32 	%r3, %r43, %r2;
	min.s32 	%r4, %r1, %r3;
	shl.b32 	%r5, %r4, 4;
	mov.u32 	%r6, %tid.x;
	shl.b32 	%r67, %r6, 7;
	setp.ge.s32 	%p1, %r67, %r5;
	@%p1 bra 	$L__BB8_3;
	mul.wide.u32 	%rd16, %r6, 128;
	add.s64 	%rd17, %rd2, %rd16;
	mul.wide.s32 	%rd18, %r2, 16;
	add.s64 	%rd63, %rd17, %rd18;
$L__BB8_2:
	.pragma "nounroll";
	// begin inline asm
	prefetch.global.L2 [%rd63];
	// end inline asm
	add.s32 	%r67, %r67, 16384;
	add.s64 	%rd63, %rd63, 16384;
	setp.lt.s32 	%p2, %r67, %r5;
	@%p2 bra 	$L__BB8_2;
$L__BB8_3:
	mul.wide.s32 	%rd20, %r2, 16;
	add.s64 	%rd6, %rd2, %rd20;
	add.s64 	%rd7, %rd1, %rd20;
	setp.gt.s32 	%p3, %r1, %r3;
	@%p3 bra 	$L__BB8_16;
	setp.lt.s32 	%p4, %r42, 1;
	@%p4 bra 	$L__BB8_57;
	and.b32  	%r10, %r42, 7;
	setp.lt.u32 	%p5, %r42, 8;
	mov.b32 	%r74, 0;
	@%p5 bra 	$L__BB8_8;
	and.b32  	%r74, %r42, 2147483640;
	neg.s32 	%r69, %r74;
	mul.wide.u32 	%rd21, %r6, 16;
	add.s64 	%rd22, %rd20, %rd21;
	or.b64  	%rd64, %rd22, 12;
	add.s32 	%r68, %r6, 128;
$L__BB8_7:
	.pragma "nounroll";
	mul.wide.s32 	%rd23, %r68, 16;
	add.s64 	%rd24, %rd20, %rd23;
	add.s64 	%rd25, %rd2, %rd64;
	add.s64 	%rd26, %rd1, %rd64;
	ld.global.f32 	%f1, [%rd25+-12];
	ld.global.f32 	%f2, [%rd25+-8];
	ld.global.f32 	%f3, [%rd25+-4];
	ld.global.f32 	%f4, [%rd25];
	st.global.f32 	[%rd26+-12], %f1;
	st.global.f32 	[%rd26+-8], %f2;
	st.global.f32 	[%rd26+-4], %f3;
	st.global.f32 	[%rd26], %f4;
	add.s64 	%rd27, %rd2, %rd24;
	add.s64 	%rd28, %rd1, %rd24;
	ld.global.f32 	%f5, [%rd27];
	ld.global.f32 	%f6, [%rd27+4];
	ld.global.f32 	%f7, [%rd27+8];
	ld.global.f32 	%f8, [%rd27+12];
	st.global.f32 	[%rd28], %f5;
	st.global.f32 	[%rd28+4], %f6;
	st.global.f32 	[%rd28+8], %f7;
	st.global.f32 	[%rd28+12], %f8;
	ld.global.f32 	%f9, [%rd27+2048];
	ld.global.f32 	%f10, [%rd27+2052];
	ld.global.f32 	%f11, [%rd27+2056];
	ld.global.f32 	%f12, [%rd27+2060];
	st.global.f32 	[%rd28+2048], %f9;
	st.global.f32 	[%rd28+2052], %f10;
	st.global.f32 	[%rd28+2056], %f11;
	st.global.f32 	[%rd28+2060], %f12;
	ld.global.f32 	%f13, [%rd27+4096];
	ld.global.f32 	%f14, [%rd27+4100];
	ld.global.f32 	%f15, [%rd27+4104];
	ld.global.f32 	%f16, [%rd27+4108];
	st.global.f32 	[%rd28+4096], %f13;
	st.global.f32 	[%rd28+4100], %f14;
	st.global.f32 	[%rd28+4104], %f15;
	st.global.f32 	[%rd28+4108], %f16;
	ld.global.f32 	%f17, [%rd27+6144];
	ld.global.f32 	%f18, [%rd27+6148];
	ld.global.f32 	%f19, [%rd27+6152];
	ld.global.f32 	%f20, [%rd27+6156];
	st.global.f32 	[%rd28+6144], %f17;
	st.global.f32 	[%rd28+6148], %f18;
	st.global.f32 	[%rd28+6152], %f19;
	st.global.f32 	[%rd28+6156], %f20;
	ld.global.f32 	%f21, [%rd27+8192];
	ld.global.f32 	%f22, [%rd27+8196];
	ld.global.f32 	%f23, [%rd27+8200];
	ld.global.f32 	%f24, [%rd27+8204];
	st.global.f32 	[%rd28+8192], %f21;
	st.global.f32 	[%rd28+8196], %f22;
	st.global.f32 	[%rd28+8200], %f23;
	st.global.f32 	[%rd28+8204], %f24;
	ld.global.f32 	%f25, [%rd27+10240];
	ld.global.f32 	%f26, [%rd27+10244];
	ld.global.f32 	%f27, [%rd27+10248];
	ld.global.f32 	%f28, [%rd27+10252];
	st.global.f32 	[%rd28+10240], %f25;
	st.global.f32 	[%rd28+10244], %f26;
	st.global.f32 	[%rd28+10248], %f27;
	st.global.f32 	[%rd28+10252], %f28;
	ld.global.f32 	%f29, [%rd27+12288];
	ld.global.f32 	%f30, [%rd27+12292];
	ld.global.f32 	%f31, [%rd27+12296];
	ld.global.f32 	%f32, [%rd27+12300];
	st.global.f32 	[%rd28+12288], %f29;
	st.global.f32 	[%rd28+12292], %f30;
	st.global.f32 	[%rd28+12296], %f31;
	st.global.f32 	[%rd28+12300], %f32;
	add.s32 	%r69, %r69, 8;
	add.s64 	%rd64, %rd64, 16384;
	add.s32 	%r68, %r68, 1024;
	setp.eq.s32 	%p6, %r69, 0;
	@%p6 bra 	$L__BB8_8;
	bra.uni 	$L__BB8_7;
$L__BB8_8:
	setp.eq.s32 	%p7, %r10, 0;
	@%p7 bra 	$L__BB8_57;
	and.b32  	%r37, %r42, 3;
	setp.lt.u32 	%p8, %r10, 4;
	@%p8 bra 	$L__BB8_11;
	shl.b32 	%r46, %r74, 7;
	add.s32 	%r47, %r46, %r6;
	mul.wide.s32 	%rd29, %r47, 16;
	add.s64 	%rd30, %rd6, %rd29;
	add.s64 	%rd31, %rd7, %rd29;
	ld.global.f32 	%f33, [%rd30];
	ld.global.f32 	%f34, [%rd30+4];
	ld.global.f32 	%f35, [%rd30+8];
	ld.global.f32 	%f36, [%rd30+12];
	st.global.f32 	[%rd31], %f33;
	st.global.f32 	[%rd31+4], %f34;
	st.global.f32 	[%rd31+8], %f35;
	st.global.f32 	[%rd31+12], %f36;
	ld.global.f32 	%f37, [%rd30+2048];
	ld.global.f32 	%f38, [%rd30+2052];
	ld.global.f32 	%f39, [%rd30+2056];
	ld.global.f32 	%f40, [%rd30+2060];
	st.global.f32 	[%rd31+2048], %f37;
	st.global.f32 	[%rd31+2052], %f38;
	st.global.f32 	[%rd31+2056], %f39;
	st.global.f32 	[%rd31+2060], %f40;
	ld.global.f32 	%f41, [%rd30+4096];
	ld.global.f32 	%f42, [%rd30+4100];
	ld.global.f32 	%f43, [%rd30+4104];
	ld.global.f32 	%f44, [%rd30+4108];
	st.global.f32 	[%rd31+4096], %f41;
	st.global.f32 	[%rd31+4100], %f42;
	st.global.f32 	[%rd31+4104], %f43;
	st.global.f32 	[%rd31+4108], %f44;
	ld.global.f32 	%f45, [%rd30+6144];
	ld.global.f32 	%f46, [%rd30+6148];
	ld.global.f32 	%f47, [%rd30+6152];
	ld.global.f32 	%f48, [%rd30+6156];
	st.global.f32 	[%rd31+6144], %f45;
	st.global.f32 	[%rd31+6148], %f46;
	st.global.f32 	[%rd31+6152], %f47;
	st.global.f32 	[%rd31+6156], %f48;
	add.s32 	%r74, %r74, 4;
$L__BB8_11:
	setp.eq.s32 	%p9, %r37, 0;
	@%p9 bra 	$L__BB8_57;
	setp.eq.s32 	%p10, %r37, 1;
	@%p10 bra 	$L__BB8_14;
	shl.b32 	%r48, %r74, 7;
	add.s32 	%r49, %r48, %r6;
	mul.wide.s32 	%rd32, %r49, 16;
	add.s64 	%rd33, %rd6, %rd32;
	add.s64 	%rd34, %rd7, %rd32;
	ld.global.f32 	%f49, [%rd33];
	ld.global.f32 	%f50, [%rd33+4];
	ld.global.f32 	%f51, [%rd33+8];
	ld.global.f32 	%f52, [%rd33+12];
	st.global.f32 	[%rd34], %f49;
	st.global.f32 	[%rd34+4], %f50;
	st.global.f32 	[%rd34+8], %f51;
	st.global.f32 	[%rd34+12], %f52;
	ld.global.f32 	%f53, [%rd33+2048];
	ld.global.f32 	%f54, [%rd33+2052];
	ld.global.f32 	%f55, [%rd33+2056];
	ld.global.f32 	%f56, [%rd33+2060];
	st.global.f32 	[%rd34+2048], %f53;
	st.global.f32 	[%rd34+2052], %f54;
	st.global.f32 	[%rd34+2056], %f55;
	st.global.f32 	[%rd34+2060], %f56;
	add.s32 	%r74, %r74, 2;
$L__BB8_14:
	and.b32  	%r50, %r42, 1;
	setp.eq.b32 	%p11, %r50, 1;
	not.pred 	%p12, %p11;
	@%p12 bra 	$L__BB8_57;
	shl.b32 	%r51, %r74, 7;
	add.s32 	%r52, %r51, %r6;
	mul.wide.s32 	%rd35, %r52, 16;
	add.s64 	%rd36, %rd6, %rd35;
	add.s64 	%rd37, %rd7, %rd35;
	ld.global.f32 	%f57, [%rd36];
	ld.global.f32 	%f58, [%rd36+4];
	ld.global.f32 	%f59, [%rd36+8];
	ld.global.f32 	%f60, [%rd36+12];
	st.global.f32 	[%rd37], %f57;
	st.global.f32 	[%rd37+4], %f58;
	st.global.f32 	[%rd37+8], %f59;
	st.global.f32 	[%rd37+12], %f60;
	bra.uni 	$L__BB8_57;
$L__BB8_16:
	setp.lt.s32 	%p13, %r42, 1;
	@%p13 bra 	$L__BB8_57;
	and.b32  	%r14, %r42, 7;
	setp.lt.u32 	%p14, %r42, 8;
	mov.b32 	%r71, 0;
	@%p14 bra 	$L__BB8_36;
	and.b32  	%r71, %r42, 2147483640;
	mov.b32 	%r70, 0;
$L__BB8_19:
	.pragma "nounroll";
	shl.b32 	%r55, %r70, 7;
	add.s32 	%r21, %r55, %r6;
	setp.ge.s32 	%p15, %r21, %r4;
	@%p15 bra 	$L__BB8_21;
	mul.wide.u32 	%rd38, %r21, 16;
	add.s64 	%rd39, %rd6, %rd38;
	add.s64 	%rd40, %rd7, %rd38;
	ld.global.f32 	%f61, [%rd39];
	ld.global.f32 	%f62, [%rd39+4];
	ld.global.f32 	%f63, [%rd39+8];
	ld.global.f32 	%f64, [%rd39+12];
	st.global.f32 	[%rd40], %f61;
	st.global.f32 	[%rd40+4], %f62;
	st.global.f32 	[%rd40+8], %f63;
	st.global.f32 	[%rd40+12], %f64;
$L__BB8_21:
	add.s32 	%r56, %r21, 128;
	setp.ge.s32 	%p16, %r56, %r4;
	mul.wide.s32 	%rd41, %r56, 16;
	add.s64 	%rd12, %rd6, %rd41;
	add.s64 	%rd13, %rd7, %rd41;
	@%p16 bra 	$L__BB8_23;
	ld.global.f32 	%f65, [%rd12];
	ld.global.f32 	%f66, [%rd12+4];
	ld.global.f32 	%f67, [%rd12+8];
	ld.global.f32 	%f68, [%rd12+12];
	st.global.f32 	[%rd13], %f65;
	st.global.f32 	[%rd13+4], %f66;
	st.global.f32 	[%rd13+8], %f67;
	st.global.f32 	[%rd13+12], %f68;
$L__BB8_23:
	add.s32 	%r57, %r21, 256;
	setp.ge.s32 	%p17, %r57, %r4;
	@%p17 bra 	$L__BB8_25;
	ld.global.f32 	%f69, [%rd12+2048];
	ld.global.f32 	%f70, [%rd12+2052];
	ld.global.f32 	%f71, [%rd12+2056];
	ld.global.f32 	%f72, [%rd12+2060];
	st.global.f32 	[%rd13+2048], %f69;
	st.global.f32 	[%rd13+2052], %f70;
	st.global.f32 	[%rd13+2056], %f71;
	st.global.f32 	[%rd13+2060], %f72;
$L__BB8_25:
	add.s32 	%r58, %r21, 384;
	setp.ge.s32 	%p18, %r58, %r4;
	@%p18 bra 	$L__BB8_27;
	ld.global.f32 	%f73, [%rd12+4096];
	ld.global.f32 	%f74, [%rd12+4100];
	ld.global.f32 	%f75, [%rd12+4104];
	ld.global.f32 	%f76, [%rd12+4108];
	st.global.f32 	[%rd13+4096], %f73;
	st.global.f32 	[%rd13+4100], %f74;
	st.global.f32 	[%rd13+4104], %f75;
	st.global.f32 	[%rd13+4108], %f76;
$L__BB8_27:
	add.s32 	%r59, %r21, 512;
	setp.ge.s32 	%p19, %r59, %r4;
	@%p19 bra 	$L__BB8_29;
	ld.global.f32 	%f77, [%rd12+6144];
	ld.global.f32 	%f78, [%rd12+6148];
	ld.global.f32 	%f79, [%rd12+6152];
	ld.global.f32 	%f80, [%rd12+6156];
	st.global.f32 	[%rd13+6144], %f77;
	st.global.f32 	[%rd13+6148], %f78;
	st.global.f32 	[%rd13+6152], %f79;
	st.global.f32 	[%rd13+6156], %f80;
$L__BB8_29:
	add.s32 	%r60, %r21, 640;
	setp.ge.s32 	%p20, %r60, %r4;
	@%p20 bra 	$L__BB8_31;
	ld.global.f32 	%f81, [%rd12+8192];
	ld.global.f32 	%f82, [%rd12+8196];
	ld.global.f32 	%f83, [%rd12+8200];
	ld.global.f32 	%f84, [%rd12+8204];
	st.global.f32 	[%rd13+8192], %f81;
	st.global.f32 	[%rd13+8196], %f82;
	st.global.f32 	[%rd13+8200], %f83;
	st.global.f32 	[%rd13+8204], %f84;
$L__BB8_31:
	add.s32 	%r61, %r21, 768;
	setp.ge.s32 	%p21, %r61, %r4;
	@%p21 bra 	$L__BB8_33;
	ld.global.f32 	%f85, [%rd12+10240];
	ld.global.f32 	%f86, [%rd12+10244];
	ld.global.f32 	%f87, [%rd12+10248];
	ld.global.f32 	%f88, [%rd12+10252];
	st.global.f32 	[%rd13+10240], %f85;
	st.global.f32 	[%rd13+10244], %f86;
	st.global.f32 	[%rd13+10248], %f87;
	st.global.f32 	[%rd13+10252], %f88;
$L__BB8_33:
	add.s32 	%r62, %r21, 896;
	setp.ge.s32 	%p22, %r62, %r4;
	@%p22 bra 	$L__BB8_35;
	ld.global.f32 	%f89, [%rd12+12288];
	ld.global.f32 	%f90, [%rd12+12292];
	ld.global.f32 	%f91, [%rd12+12296];
	ld.global.f32 	%f92, [%rd12+12300];
	st.global.f32 	[%rd13+12288], %f89;
	st.global.f32 	[%rd13+12292], %f90;
	st.global.f32 	[%rd13+12296], %f91;
	st.global.f32 	[%rd13+12300], %f92;
$L__BB8_35:
	add.s32 	%r70, %r70, 8;
	setp.ne.s32 	%p23, %r70, %r71;
	@%p23 bra 	$L__BB8_19;
$L__BB8_36:
	setp.eq.s32 	%p24, %r14, 0;
	@%p24 bra 	$L__BB8_57;
	and.b32  	%r24, %r42, 3;
	setp.lt.u32 	%p25, %r14, 4;
	@%p25 bra 	$L__BB8_47;
	shl.b32 	%r63, %r71, 7;
	add.s32 	%r25, %r63, %r6;
	setp.ge.s32 	%p26, %r25, %r4;
	@%p26 bra 	$L__BB8_40;
	mul.wide.s32 	%rd42, %r25, 16;
	add.s64 	%rd43, %rd6, %rd42;
	add.s64 	%rd44, %rd7, %rd42;
	ld.global.f32 	%f93, [%rd43];
	ld.global.f32 	%f94, [%rd43+4];
	ld.global.f32 	%f95, [%rd43+8];
	ld.global.f32 	%f96, [%rd43+12];
	st.global.f32 	[%rd44], %f93;
	st.global.f32 	[%rd44+4], %f94;
	st.global.f32 	[%rd44+8], %f95;
	st.global.f32 	[%rd44+12], %f96;
$L__BB8_40:
	add.s32 	%r26, %r25, 128;
	setp.ge.s32 	%p27, %r26, %r4;
	@%p27 bra 	$L__BB8_42;
	mul.wide.s32 	%rd45, %r26, 16;
	add.s64 	%rd46, %rd6, %rd45;
	add.s64 	%rd47, %rd7, %rd45;
	ld.global.f32 	%f97, [%rd46];
	ld.global.f32 	%f98, [%rd46+4];
	ld.global.f32 	%f99, [%rd46+8];
	ld.global.f32 	%f100, [%rd46+12];
	st.global.f32 	[%rd47], %f97;
	st.global.f32 	[%rd47+4], %f98;
	st.global.f32 	[%rd47+8], %f99;
	st.global.f32 	[%rd47+12], %f100;
$L__BB8_42:
	add.s32 	%r27, %r25, 256;
	setp.ge.s32 	%p28, %r27, %r4;
	@%p28 bra 	$L__BB8_44;
	mul.wide.s32 	%rd48, %r27, 16;
	add.s64 	%rd49, %rd6, %rd48;
	add.s64 	%rd50, %rd7, %rd48;
	ld.global.f32 	%f101, [%rd49];
	ld.global.f32 	%f102, [%rd49+4];
	ld.global.f32 	%f103, [%rd49+8];
	ld.global.f32 	%f104, [%rd49+12];
	st.global.f32 	[%rd50], %f101;
	st.global.f32 	[%rd50+4], %f102;
	st.global.f32 	[%rd50+8], %f103;
	st.global.f32 	[%rd50+12], %f104;
$L__BB8_44:
	add.s32 	%r28, %r25, 384;
	setp.ge.s32 	%p29, %r28, %r4;
	@%p29 bra 	$L__BB8_46;
	mul.wide.s32 	%rd51, %r28, 16;
	add.s64 	%rd52, %rd6, %rd51;
	add.s64 	%rd53, %rd7, %rd51;
	ld.global.f32 	%f105, [%rd52];
	ld.global.f32 	%f106, [%rd52+4];
	ld.global.f32 	%f107, [%rd52+8];
	ld.global.f32 	%f108, [%rd52+12];
	st.global.f32 	[%rd53], %f105;
	st.global.f32 	[%rd53+4], %f106;
	st.global.f32 	[%rd53+8], %f107;
	st.global.f32 	[%rd53+12], %f108;
$L__BB8_46:
	add.s32 	%r71, %r71, 4;
$L__BB8_47:
	setp.eq.s32 	%p30, %r24, 0;
	@%p30 bra 	$L__BB8_57;
	setp.eq.s32 	%p31, %r24, 1;
	@%p31 bra 	$L__BB8_54;
	shl.b32 	%r64, %r71, 7;
	add.s32 	%r31, %r64, %r6;
	setp.ge.s32 	%p32, %r31, %r4;
	@%p32 bra 	$L__BB8_51;
	mul.wide.s32 	%rd54, %r31, 16;
	add.s64 	%rd55, %rd6, %rd54;
	add.s64 	%rd56, %rd7, %rd54;
	ld.global.f32 	%f109, [%rd55];
	ld.global.f32 	%f110, [%rd55+4];
	ld.global.f32 	%f111, [%rd55+8];
	ld.global.f32 	%f112, [%rd55+12];
	st.global.f32 	[%rd56], %f109;
	st.global.f32 	[%rd56+4], %f110;
	st.global.f32 	[%rd56+8], %f111;
	st.global.f32 	[%rd56+12], %f112;
$L__BB8_51:
	add.s32 	%r32, %r31, 128;
	setp.ge.s32 	%p33, %r32, %r4;
	@%p33 bra 	$L__BB8_53;
	mul.wide.s32 	%rd57, %r32, 16;
	add.s64 	%rd58, %rd6, %rd57;
	add.s64 	%rd59, %rd7, %rd57;
	ld.global.f32 	%f113, [%rd58];
	ld.global.f32 	%f114, [%rd58+4];
	ld.global.f32 	%f115, [%rd58+8];
	ld.global.f32 	%f116, [%rd58+12];
	st.global.f32 	[%rd59], %f113;
	st.global.f32 	[%rd59+4], %f114;
	st.global.f32 	[%rd59+8], %f115;
	st.global.f32 	[%rd59+12], %f116;
$L__BB8_53:
	add.s32 	%r71, %r71, 2;
$L__BB8_54:
	and.b32  	%r65, %r42, 1;
	setp.eq.b32 	%p34, %r65, 1;
	not.pred 	%p35, %p34;
	@%p35 bra 	$L__BB8_57;
	shl.b32 	%r66, %r71, 7;
	add.s32 	%r35, %r66, %r6;
	setp.ge.s32 	%p36, %r35, %r4;
	@%p36 bra 	$L__BB8_57;
	mul.wide.s32 	%rd60, %r35, 16;
	add.s64 	%rd61, %rd6, %rd60;
	add.s64 	%rd62, %rd7, %rd60;
	ld.global.f32 	%f117, [%rd61];
	ld.global.f32 	%f118, [%rd61+4];
	ld.global.f32 	%f119, [%rd61+8];
	ld.global.f32 	%f120, [%rd61+12];
	st.global.f32 	[%rd62], %f117;
	st.global.f32 	[%rd62+4], %f118;
	st.global.f32 	[%rd62+8], %f119;
	st.global.f32 	[%rd62+12], %f120;
$L__BB8_57:
	ret;

}
	// .globl	_ZN3cub18CUB_300001_SM_10006detail9transform16transform_kernelINS2_10policy_hubILb1EN4cuda3std3__45tupleIJN6thrust24THRUST_300001_SM_1000_NS7pointerI4BodyNSA_8cuda_cub3tagENSA_11use_defaultESF_EEEEEE10policy1000ElNS7_10__identityENSA_10device_ptrISC_EEJPSC_EEEvT0_iT1_T2_DpNS2_10kernel_argIT3_EE
.visible .entry _ZN3cub18CUB_300001_SM_10006detail9transform16transform_kernelINS2_10policy_hubILb1EN4cuda3std3__45tupleIJN6thrust24THRUST_300001_SM_1000_NS7pointerI4BodyNSA_8cuda_cub3tagENSA_11use_defaultESF_EEEEEE10policy1000ElNS7_10__identityENSA_10device_ptrISC_EEJPSC_EEEvT0_iT1_T2_DpNS2_10kernel_argIT3_EE(
	.param .u64 _ZN3cub18CUB_300001_SM_10006detail9transform16transform_kernelINS2_10policy_hubILb1EN4cuda3std3__45tupleIJN6thrust24THRUST_300001_SM_1000_NS7pointerI4BodyNSA_8cuda_cub3tagENSA_11use_defaultESF_EEEEEE10policy1000ElNS7_10__identityENSA_10device_ptrISC_EEJPSC_EEEvT0_iT1_T2_DpNS2_10kernel_argIT3_EE_param_0,
	.param .u32 _ZN3cub18CUB_300001_SM_10006detail9transform16transform_kernelINS2_10policy_hubILb1EN4cuda3std3__45tupleIJN6thrust24THRUST_300001_SM_1000_NS7pointerI4BodyNSA_8cuda_cub3tagENSA_11use_defaultESF_EEEEEE10policy1000ElNS7_10__identityENSA_10device_ptrISC_EEJPSC_EEEvT0_iT1_T2_DpNS2_10kernel_argIT3_EE_param_1,
	.param .align 1 .b8 _ZN3cub18CUB_300001_SM_10006detail9transform16transform_kernelINS2_10policy_hubILb1EN4cuda3std3__45tupleIJN6thrust24THRUST_300001_SM_1000_NS7pointerI4BodyNSA_8cuda_cub3tagENSA_11use_defaultESF_EEEEEE10policy1000ElNS7_10__identityENSA_10device_ptrISC_EEJPSC_EEEvT0_iT1_T2_DpNS2_10kernel_argIT3_EE_param_2[1],
	.param .align 8 .b8 _ZN3cub18CUB_300001_SM_10006detail9transform16transform_kernelINS2_10policy_hubILb1EN4cuda3std3__45tupleIJN6thrust24THRUST_300001_SM_1000_NS7pointerI4BodyNSA_8cuda_cub3tagENSA_11use_defaultESF_EEEEEE10policy1000ElNS7_10__identityENSA_10device_ptrISC_EEJPSC_EEEvT0_iT1_T2_DpNS2_10kernel_argIT3_EE_param_3[8],
	.param .align 8 .b8 _ZN3cub18CUB_300001_SM_10006detail9transform16transform_kernelINS2_10policy_hubILb1EN4cuda3std3__45tupleIJN6thrust24THRUST_300001_SM_1000_NS7pointerI4BodyNSA_8cuda_cub3tagENSA_11use_defaultESF_EEEEEE10policy1000ElNS7_10__identityENSA_10device_ptrISC_EEJPSC_EEEvT0_iT1_T2_DpNS2_10kernel_argIT3_EE_param_4[16]
)
.maxntid 128
{
	.reg .pred 	%p<37>;
	.reg .b32 	%r<74>;
	.reg .b32 	%f<121>;
	.reg .b64 	%rd<71>;

	ld.param.u64 	%rd15, [_ZN3cub18CUB_300001_SM_10006detail9transform16transform_kernelINS2_10policy_hubILb1EN4cuda3std3__45tupleIJN6thrust24THRUST_300001_SM_1000_NS7pointerI4BodyNSA_8cuda_cub3tagENSA_11use_defaultESF_EEEEEE10policy1000ElNS7_10__identityENSA_10device_ptrISC_EEJPSC_EEEvT0_iT1_T2_DpNS2_10kernel_argIT3_EE_param_0];
	ld.param.u64 	%rd16, [_ZN3cub18CUB_300001_SM_10006detail9transform16transform_kernelINS2_10policy_hubILb1EN4cuda3std3__45tupleIJN6thrust24THRUST_300001_SM_1000_NS7pointerI4BodyNSA_8cuda_cub3tagENSA_11use_defaultESF_EEEEEE10policy1000ElNS7_10__identityENSA_10device_ptrISC_EEJPSC_EEEvT0_iT1_T2_DpNS2_10kernel_argIT3_EE_param_4];
	ld.param.u64 	%rd17, [_ZN3cub18CUB_300001_SM_10006detail9transform16transform_kernelINS2_10policy_hubILb1EN4cuda3std3__45tupleIJN6thrust24THRUST_300001_SM_1000_NS7pointerI4BodyNSA_8cuda_cub3tagENSA_11use_defaultESF_EEEEEE10policy1000ElNS7_10__identityENSA_10device_ptrISC_EEJPSC_EEEvT0_iT1_T2_DpNS2_10kernel_argIT3_EE_param_3];
	ld.param.u32 	%r40, [_ZN3cub18CUB_300001_SM_10006detail9transform16transform_kernelINS2_10policy_hubILb1EN4cuda3std3__45tupleIJN6thrust24THRUST_300001_SM_1000_NS7pointerI4BodyNSA_8cuda_cub3tagENSA_11use_defaultESF_EEEEEE10policy1000ElNS7_10__identityENSA_10device_ptrISC_EEJPSC_EEEvT0_iT1_T2_DpNS2_10kernel_argIT3_EE_param_1];
	cvta.to.global.u64 	%rd1, %rd17;
	cvta.to.global.u64 	%rd2, %rd16;
	shl.b32 	%r1, %r40, 7;
	mov.u32 	%r41, %ctaid.x;
	cvt.u64.u32 	%rd18, %r41;
	cvt.s64.s32 	%rd19, %r1;
	mul.lo.s64 	%rd3, %rd19, %rd18;
	sub.s64 	%rd20, %rd15, %rd3;
	min.s64 	%rd21, %rd20, %rd19;
	cvt.u32.u64 	%r2, %rd21;
	shl.b32 	%r3, %r2, 4;
	mov.u32 	%r4, %tid.x;
	shl.b32 	%r64, %r4, 7;
	setp.ge.s32 	%p1, %r64, %r3;
	@%p1 bra 	$L__BB9_3;
	shl.b64 	%rd22, %rd3, 4;
	add.s64 	%rd23, %rd2, %rd22;
	mul.wide.u32 	%rd24, %r4, 128;
	add.s64 	%rd69, %rd23, %rd24;
$L__BB9_2:
	.pragma "nounroll";
	// begin inline asm
	prefetch.global.L2 [%rd69];
	// end inline asm
	add.s32 	%r64, %r64, 16384;
	add.s64 	%rd69, %rd69, 16384;
	setp.lt.s32 	%p2, %r64, %r3;
	@%p2 bra 	$L__BB9_2;
$L__BB9_3:
	shl.b64 	%rd26, %rd3, 4;
	add.s64 	%rd7, %rd2, %rd26;
	add.s64 	%rd8, %rd1, %rd26;
	setp.eq.s32 	%p3, %r1, %r2;
	@%p3 bra 	$L__BB9_45;
	setp.lt.s32 	%p4, %r40, 1;
	@%p4 bra 	$L__BB9_57;
	and.b32  	%r8, %r40, 7;
	setp.lt.u32 	%p5, %r40, 8;
	mov.b32 	%r71, 0;
	@%p5 bra 	$L__BB9_24;
	and.b32  	%r71, %r40, 2147483640;
	mov.b32 	%r67, 0;
$L__BB9_7:
	.pragma "nounroll";
	shl.b32 	%r44, %r67, 7;
	add.s32 	%r19, %r44, %r4;
	setp.ge.s32 	%p6, %r19, %r2;
	@%p6 bra 	$L__BB9_9;
	mul.wide.u32 	%rd27, %r19, 16;
	add.s64 	%rd28, %rd7, %rd27;
	add.s64 	%rd29, %rd8, %rd27;
	ld.global.f32 	%f1, [%rd28];
	ld.global.f32 	%f2, [%rd28+4];
	ld.global.f32 	%f3, [%rd28+8];
	ld.global.f32 	%f4, [%rd28+12];
	st.global.f32 	[%rd29], %f1;
	st.global.f32 	[%rd29+4], %f2;
	st.global.f32 	[%rd29+8], %f3;
	st.global.f32 	[%rd29+12], %f4;
$L__BB9_9:
	add.s32 	%r45, %r19, 128;
	setp.ge.s32 	%p7, %r45, %r2;
	mul.wide.s32 	%rd30, %r45, 16;
	add.s64 	%rd13, %rd7, %rd30;
	add.s64 	%rd14, %rd8, %rd30;
	@%p7 bra 	$L__BB9_11;
	ld.global.f32 	%f5, [%rd13];
	ld.global.f32 	%f6, [%rd13+4];
	ld.global.f32 	%f7, [%rd13+8];
	ld.global.f32 	%f8, [%rd13+12];
	st.global.f32 	[%rd14], %f5;
	st.global.f32 	[%rd14+4], %f6;
	st.global.f32 	[%rd14+8], %f7;
	st.global.f32 	[%rd14+12], %f8;
$L__BB9_11:
	add.s32 	%r46, %r19, 256;
	setp.ge.s32 	%p8, %r46, %r2;
	@%p8 bra 	$L__BB9_13;
	ld.global.f32 	%f9, [%rd13+2048];
	ld.global.f32 	%f10, [%rd13+2052];
	ld.global.f32 	%f11, [%rd13+2056];
	ld.global.f32 	%f12, [%rd13+2060];
	st.global.f32 	[%rd14+2048], %f9;
	st.global.f32 	[%rd14+2052], %f10;
	st.global.f32 	[%rd14+2056], %f11;
	st.global.f32 	[%rd14+2060], %f12;
$L__BB9_13:
	add.s32 	%r47, %r19, 384;
	setp.ge.s32 	%p9, %r47, %r2;
	@%p9 bra 	$L__BB9_15;
	ld.global.f32 	%f13, [%rd13+4096];
	ld.global.f32 	%f14, [%rd13+4100];
	ld.global.f32 	%f15, [%rd13+4104];
	ld.global.f32 	%f16, [%rd13+4108];
	st.global.f32 	[%rd14+4096], %f13;
	st.global.f32 	[%rd14+4100], %f14;
	st.global.f32 	[%rd14+4104], %f15;
	st.global.f32 	[%rd14+4108], %f16;
$L__BB9_15:
	add.s32 	%r48, %r19, 512;
	setp.ge.s32 	%p10, %r48, %r2;
	@%p10 bra 	$L__BB9_17;
	ld.global.f32 	%f17, [%rd13+6144];
	ld.global.f32 	%f18, [%rd13+6148];
	ld.global.f32 	%f19, [%rd13+6152];
	ld.global.f32 	%f20, [%rd13+6156];
	st.global.f32 	[%rd14+6144], %f17;
	st.global.f32 	[%rd14+6148], %f18;
	st.global.f32 	[%rd14+6152], %f19;
	st.global.f32 	[%rd14+6156], %f20;
$L__BB9_17:
	add.s32 	%r49, %r19, 640;
	setp.ge.s32 	%p11, %r49, %r2;
	@%p11 bra 	$L__BB9_19;
	ld.global.f32 	%f21, [%rd13+8192];
	ld.global.f32 	%f22, [%rd13+8196];
	ld.global.f32 	%f23, [%rd13+8200];
	ld.global.f32 	%f24, [%rd13+8204];
	st.global.f32 	[%rd14+8192], %f21;
	st.global.f32 	[%rd14+8196], %f22;
	st.global.f32 	[%rd14+8200], %f23;
	st.global.f32 	[%rd14+8204], %f24;
$L__BB9_19:
	add.s32 	%r50, %r19, 768;
	setp.ge.s32 	%p12, %r50, %r2;
	@%p12 bra 	$L__BB9_21;
	ld.global.f32 	%f25, [%rd13+10240];
	ld.global.f32 	%f26, [%rd13+10244];
	ld.global.f32 	%f27, [%rd13+10248];
	ld.global.f32 	%f28, [%rd13+10252];
	st.global.f32 	[%rd14+10240], %f25;
	st.global.f32 	[%rd14+10244], %f26;
	st.global.f32 	[%rd14+10248], %f27;
	st.global.f32 	[%rd14+10252], %f28;
$L__BB9_21:
	add.s32 	%r51, %r19, 896;
	setp.ge.s32 	%p13, %r51, %r2;
	@%p13 bra 	$L__BB9_23;
	ld.global.f32 	%f29, [%rd13+12288];
	ld.global.f32 	%f30, [%rd13+12292];
	ld.global.f32 	%f31, [%rd13+12296];
	ld.global.f32 	%f32, [%rd13+12300];
	st.global.f32 	[%rd14+12288], %f29;
	st.global.f32 	[%rd14+12292], %f30;
	st.global.f32 	[%rd14+12296], %f31;
	st.global.f32 	[%rd14+12300], %f32;
$L__BB9_23:
	add.s32 	%r67, %r67, 8;
	setp.eq.s32 	%p14, %r67, %r71;
	@%p14 bra 	$L__BB9_24;
	bra.uni 	$L__BB9_7;
$L__BB9_24:
	setp.eq.s32 	%p15, %r8, 0;
	@%p15 bra 	$L__BB9_57;
	and.b32  	%r28, %r40, 3;
	setp.lt.u32 	%p16, %r8, 4;
	@%p16 bra 	$L__BB9_35;
	shl.b32 	%r52, %r71, 7;
	add.s32 	%r29, %r52, %r4;
	setp.ge.s32 	%p17, %r29, %r2;
	@%p17 bra 	$L__BB9_28;
	mul.wide.s32 	%rd31, %r29, 16;
	add.s64 	%rd32, %rd7, %rd31;
	add.s64 	%rd33, %rd8, %rd31;
	ld.global.f32 	%f33, [%rd32];
	ld.global.f32 	%f34, [%rd32+4];
	ld.global.f32 	%f35, [%rd32+8];
	ld.global.f32 	%f36, [%rd32+12];
	st.global.f32 	[%rd33], %f33;
	st.global.f32 	[%rd33+4], %f34;
	st.global.f32 	[%rd33+8], %f35;
	st.global.f32 	[%rd33+12], %f36;
$L__BB9_28:
	add.s32 	%r30, %r29, 128;
	setp.ge.s32 	%p18, %r30, %r2;
	@%p18 bra 	$L__BB9_30;
	mul.wide.s32 	%rd34, %r30, 16;
	add.s64 	%rd35, %rd7, %rd34;
	add.s64 	%rd36, %rd8, %rd34;
	ld.global.f32 	%f37, [%rd35];
	ld.global.f32 	%f38, [%rd35+4];
	ld.global.f32 	%f39, [%rd35+8];
	ld.global.f32 	%f40, [%rd35+12];
	st.global.f32 	[%rd36], %f37;
	st.global.f32 	[%rd36+4], %f38;
	st.global.f32 	[%rd36+8], %f39;
	st.global.f32 	[%rd36+12], %f40;
$L__BB9_30:
	add.s32 	%r31, %r29, 256;
	setp.ge.s32 	%p19, %r31, %r2;
	@%p19 bra 	$L__BB9_32;
	mul.wide.s32 	%rd37, %r31, 16;
	add.s64 	%rd38, %rd7, %rd37;
	add.s64 	%rd39, %rd8, %rd37;
	ld.global.f32 	%f41, [%rd38];
	ld.global.f32 	%f42, [%rd38+4];
	ld.global.f32 	%f43, [%rd38+8];
	ld.global.f32 	%f44, [%rd38+12];
	st.global.f32 	[%rd39], %f41;
	st.global.f32 	[%rd39+4], %f42;
	st.global.f32 	[%rd39+8], %f43;
	st.global.f32 	[%rd39+12], %f44;
$L__BB9_32:
	add.s32 	%r32, %r29, 384;
	setp.ge.s32 	%p20, %r32, %r2;
	@%p20 bra 	$L__BB9_34;
	mul.wide.s32 	%rd40, %r32, 16;
	add.s64 	%rd41, %rd7, %rd40;
	add.s64 	%rd42, %rd8, %rd40;
	ld.global.f32 	%f45, [%rd41];
	ld.global.f32 	%f46, [%rd41+4];
	ld.global.f32 	%f47, [%rd41+8];
	ld.global.f32 	%f48, [%rd41+12];
	st.global.f32 	[%rd42], %f45;
	st.global.f32 	[%rd42+4], %f46;
	st.global.f32 	[%rd42+8], %f47;
	st.global.f32 	[%rd42+12], %f48;
$L__BB9_34:
	add.s32 	%r71, %r71, 4;
$L__BB9_35:
	setp.eq.s32 	%p21, %r28, 0;
	@%p21 bra 	$L__BB9_57;
	setp.eq.s32 	%p22, %r28, 1;
	@%p22 bra 	$L__BB9_42;
	shl.b32 	%r53, %r71, 7;
	add.s32 	%r35, %r53, %r4;
	setp.ge.s32 	%p23, %r35, %r2;
	@%p23 bra 	$L__BB9_39;
	mul.wide.s32 	%rd43, %r35, 16;
	add.s64 	%rd44, %rd7, %rd43;
	add.s64 	%rd45, %rd8, %rd43;
	ld.global.f32 	%f49, [%rd44];
	ld.global.f32 	%f50, [%rd44+4];
	ld.global.f32 	%f51, [%rd44+8];
	ld.global.f32 	%f52, [%rd44+12];
	st.global.f32 	[%rd45], %f49;
	st.global.f32 	[%rd45+4], %f50;
	st.global.f32 	[%rd45+8], %f51;
	st.global.f32 	[%rd45+12], %f52;
$L__BB9_39:
	add.s32 	%r36, %r35, 128;
	setp.ge.s32 	%p24, %r36, %r2;
	@%p24 bra 	$L__BB9_41;
	mul.wide.s32 	%rd46, %r36, 16;
	add.s64 	%rd47, %rd7, %rd46;
	add.s64 	%rd48, %rd8, %rd46;
	ld.global.f32 	%f53, [%rd47];
	ld.global.f32 	%f54, [%rd47+4];
	ld.global.f32 	%f55, [%rd47+8];
	ld.global.f32 	%f56, [%rd47+12];
	st.global.f32 	[%rd48], %f53;
	st.global.f32 	[%rd48+4], %f54;
	st.global.f32 	[%rd48+8], %f55;
	st.global.f32 	[%rd48+12], %f56;
$L__BB9_41:
	add.s32 	%r71, %r71, 2;
$L__BB9_42:
	and.b32  	%r54, %r40, 1;
	setp.eq.b32 	%p25, %r54, 1;
	not.pred 	%p26, %p25;
	@%p26 bra 	$L__BB9_57;
	shl.b32 	%r55, %r71, 7;
	add.s32 	%r39, %r55, %r4;
	setp.ge.s32 	%p27, %r39, %r2;
	@%p27 bra 	$L__BB9_57;
	mul.wide.s32 	%rd49, %r39, 16;
	add.s64 	%rd50, %rd7, %rd49;
	add.s64 	%rd51, %rd8, %rd49;
	ld.global.f32 	%f57, [%rd50];
	ld.global.f32 	%f58, [%rd50+4];
	ld.global.f32 	%f59, [%rd50+8];
	ld.global.f32 	%f60, [%rd50+12];
	st.global.f32 	[%rd51], %f57;
	st.global.f32 	[%rd51+4], %f58;
	st.global.f32 	[%rd51+8], %f59;
	st.global.f32 	[%rd51+12], %f60;
	bra.uni 	$L__BB9_57;
$L__BB9_45:
	setp.lt.s32 	%p28, %r40, 1;
	@%p28 bra 	$L__BB9_57;
	and.b32  	%r10, %r40, 7;
	setp.lt.u32 	%p29, %r40, 8;
	mov.b32 	%r69, 0;
	@%p29 bra 	$L__BB9_49;
	and.b32  	%r69, %r40, 2147483640;
	neg.s32 	%r66, %r69;
	mul.wide.u32 	%rd52, %r4, 16;
	add.s64 	%rd53, %rd26, %rd52;
	or.b64  	%rd70, %rd53, 12;
	add.s32 	%r65, %r4, 128;
$L__BB9_48:
	.pragma "nounroll";
	mul.wide.s32 	%rd54, %r65, 16;
	add.s64 	%rd55, %rd26, %rd54;
	add.s64 	%rd56, %rd2, %rd70;
	add.s64 	%rd57, %rd1, %rd70;
	ld.global.f32 	%f61, [%rd56+-12];
	ld.global.f32 	%f62, [%rd56+-8];
	ld.global.f32 	%f63, [%rd56+-4];
	ld.global.f32 	%f64, [%rd56];
	st.global.f32 	[%rd57+-12], %f61;
	st.global.f32 	[%rd57+-8], %f62;
	st.global.f32 	[%rd57+-4], %f63;
	st.global.f32 	[%rd57], %f64;
	add.s64 	%rd58, %rd2, %rd55;
	add.s64 	%rd59, %rd1, %rd55;
	ld.global.f32 	%f65, [%rd58];
	ld.global.f32 	%f66, [%rd58+4];
	ld.global.f32 	%f67, [%rd58+8];
	ld.global.f32 	%f68, [%rd58+12];
	st.global.f32 	[%rd59], %f65;
	st.global.f32 	[%rd59+4], %f66;
	st.global.f32 	[%rd59+8], %f67;
	st.global.f32 	[%rd59+12], %f68;
	ld.global.f32 	%f69, [%rd58+2048];
	ld.global.f32 	%f70, [%rd58+2052];
	ld.global.f32 	%f71, [%rd58+2056];
	ld.global.f32 	%f72, [%rd58+2060];
	st.global.f32 	[%rd59+2048], %f69;
	st.global.f32 	[%rd59+2052], %f70;
	st.global.f32 	[%rd59+2056], %f71;
	st.global.f32 	[%rd59+2060], %f72;
	ld.global.f32 	%f73, [%rd58+4096];
	ld.global.f32 	%f74, [%rd58+4100];
	ld.global.f32 	%f75, [%rd58+4104];
	ld.global.f32 	%f76, [%rd58+4108];
	st.global.f32 	[%rd59+4096], %f73;
	st.global.f32 	[%rd59+4100], %f74;
	st.global.f32 	[%rd59+4104], %f75;
	st.global.f32 	[%rd59+4108], %f76;
	ld.global.f32 	%f77, [%rd58+6144];
	ld.global.f32 	%f78, [%rd58+6148];
	ld.global.f32 	%f79, [%rd58+6152];
	ld.global.f32 	%f80, [%rd58+6156];
	st.global.f32 	[%rd59+6144], %f77;
	st.global.f32 	[%rd59+6148], %f78;
	st.global.f32 	[%rd59+6152], %f79;
	st.global.f32 	[%rd59+6156], %f80;
	ld.global.f32 	%f81, [%rd58+8192];
	ld.global.f32 	%f82, [%rd58+8196];
	ld.global.f32 	%f83, [%rd58+8200];
	ld.global.f32 	%f84, [%rd58+8204];
	st.global.f32 	[%rd59+8192], %f81;
	st.global.f32 	[%rd59+8196], %f82;
	st.global.f32 	[%rd59+8200], %f83;
	st.global.f32 	[%rd59+8204], %f84;
	ld.global.f32 	%f85, [%rd58+10240];
	ld.global.f32 	%f86, [%rd58+10244];
	ld.global.f32 	%f87, [%rd58+10248];
	ld.global.f32 	%f88, [%rd58+10252];
	st.global.f32 	[%rd59+10240], %f85;
	st.global.f32 	[%rd59+10244], %f86;
	st.global.f32 	[%rd59+10248], %f87;
	st.global.f32 	[%rd59+10252], %f88;
	ld.global.f32 	%f89, [%rd58+12288];
	ld.global.f32 	%f90, [%rd58+12292];
	ld.global.f32 	%f91, [%rd58+12296];
	ld.global.f32 	%f92, [%rd58+12300];
	st.global.f32 	[%rd59+12288], %f89;
	st.global.f32 	[%rd59+12292], %f90;
	st.global.f32 	[%rd59+12296], %f91;
	st.global.f32 	[%rd59+12300], %f92;
	add.s32 	%r66, %r66, 8;
	add.s64 	%rd70, %rd70, 16384;
	add.s32 	%r65, %r65, 1024;
	setp.eq.s32 	%p30, %r66, 0;
	@%p30 bra 	$L__BB9_49;
	bra.uni 	$L__BB9_48;
$L__BB9_49:
	setp.eq.s32 	%p31, %r10, 0;
	@%p31 bra 	$L__BB9_57;
	and.b32  	%r22, %r40, 3;
	setp.lt.u32 	%p32, %r10, 4;
	@%p32 bra 	$L__BB9_52;
	shl.b32 	%r57, %r69, 7;
	add.s32 	%r58, %r57, %r4;
	mul.wide.s32 	%rd60, %r58, 16;
	add.s64 	%rd61, %rd7, %rd60;
	add.s64 	%rd62, %rd8, %rd60;
	ld.global.f32 	%f93, [%rd61];
	ld.global.f32 	%f94, [%rd61+4];
	ld.global.f32 	%f95, [%rd61+8];
	ld.global.f32 	%f96, [%rd61+12];
	st.global.f32 	[%rd62], %f93;
	st.global.f32 	[%rd62+4], %f94;
	st.global.f32 	[%rd62+8], %f95;
	st.global.f32 	[%rd62+12], %f96;
	ld.global.f32 	%f97, [%rd61+2048];
	ld.global.f32 	%f98, [%rd61+2052];
	ld.global.f32 	%f99, [%rd61+2056];
	ld.global.f32 	%f100, [%rd61+2060];
	st.global.f32 	[%rd62+2048], %f97;
	st.global.f32 	[%rd62+2052], %f98;
	st.global.f32 	[%rd62+2056], %f99;
	st.global.f32 	[%rd62+2060], %f100;
	ld.global.f32 	%f101, [%rd61+4096];
	ld.global.f32 	%f102, [%rd61+4100];
	ld.global.f32 	%f103, [%rd61+4104];
	ld.global.f32 	%f104, [%rd61+4108];
	st.global.f32 	[%rd62+4096], %f101;
	st.global.f32 	[%rd62+4100], %f102;
	st.global.f32 	[%rd62+4104], %f103;
	st.global.f32 	[%rd62+4108], %f104;
	ld.global.f32 	%f105, [%rd61+6144];
	ld.global.f32 	%f106, [%rd61+6148];
	ld.global.f32 	%f107, [%rd61+6152];
	ld.global.f32 	%f108, [%rd61+6156];
	st.global.f32 	[%rd62+6144], %f105;
	st.global.f32 	[%rd62+6148], %f106;
	st.global.f32 	[%rd62+6152], %f107;
	st.global.f32 	[%rd62+6156], %f108;
	add.s32 	%r69, %r69, 4;
$L__BB9_52:
	setp.eq.s32 	%p33, %r22, 0;
	@%p33 bra 	$L__BB9_57;
	setp.eq.s32 	%p34, %r22, 1;
	@%p34 bra 	$L__BB9_55;
	shl.b32 	%r59, %r69, 7;
	add.s32 	%r60, %r59, %r4;
	mul.wide.s32 	%rd63, %r60, 16;
	add.s64 	%rd64, %rd7, %rd63;
	add.s64 	%rd65, %rd8, %rd63;
	ld.global.f32 	%f109, [%rd64];
	ld.global.f32 	%f110, [%rd64+4];
	ld.global.f32 	%f111, [%rd64+8];
	ld.global.f32 	%f112, [%rd64+12];
	st.global.f32 	[%rd65], %f109;
	st.global.f32 	[%rd65+4], %f110;
	st.global.f32 	[%rd65+8], %f111;
	st.global.f32 	[%rd65+12], %f112;
	ld.global.f32 	%f113, [%rd64+2048];
	ld.global.f32 	%f114, [%rd64+2052];
	ld.global.f32 	%f115, [%rd64+2056];
	ld.global.f32 	%f116, [%rd64+2060];
	st.global.f32 	[%rd65+2048], %f113;
	st.global.f32 	[%rd65+2052], %f114;
	st.global.f32 	[%rd65+2056], %f115;
	st.global.f32 	[%rd65+2060], %f116;
	add.s32 	%r69, %r69, 2;
$L__BB9_55:
	and.b32  	%r61, %r40, 1;
	setp.eq.b32 	%p35, %r61, 1;
	not.pred 	%p36, %p35;
	@%p36 bra 	$L__BB9_57;
	shl.b32 	%r62, %r69, 7;
	add.s32 	%r63, %r62, %r4;
	mul.wide.s32 	%rd66, %r63, 16;
	add.s64 	%rd67, %rd7, %rd66;
	add.s64 	%rd68, %rd8, %rd66;
	ld.global.f32 	%f117, [%rd67];
	ld.global.f32 	%f118, [%rd67+4];
	ld.global.f32 	%f119, [%rd67+8];
	ld.global.f32 	%f120, [%rd67+12];
	st.global.f32 	[%rd68], %f117;
	st.global.f32 	[%rd68+4], %f118;
	st.global.f32 	[%rd68+8], %f119;
	st.global.f32 	[%rd68+12], %f120;
$L__BB9_57:
	ret;

}
	// .globl	_ZN3cub18CUB_300001_SM_10006detail9transform16transform_kernelINS2_10policy_hubILb1EN4cuda3std3__45tupleIJN6thrust24THRUST_300001_SM_1000_NS7pointerI4BodyNSA_8cuda_cub3tagENSA_11use_defaultESF_EEEEEE10policy1000EiNS7_10__identityEPSC_JSL_EEEvT0_iT1_T2_DpNS2_10kernel_argIT3_EE
.visible .entry _ZN3cub18CUB_300001_SM_10006detail9transform16transform_kernelINS2_10policy_hubILb1EN4cuda3std3__45tupleIJN6thrust24THRUST_300001_SM_1000_NS7pointerI4BodyNSA_8cuda_cub3tagENSA_11use_defaultESF_EEEEEE10policy1000EiNS7_10__identityEPSC_JSL_EEEvT0_iT1_T2_DpNS2_10kernel_argIT3_EE(
	.param .u32 _ZN3cub18CUB_300001_SM_10006detail9transform16transform_kernelINS2_10policy_hubILb1EN4cuda3std3__45tupleIJN6thrust24THRUST_300001_SM_1000_NS7pointerI4BodyNSA_8cuda_cub3tagENSA_11use_defaultESF_EEEEEE10policy1000EiNS7_10__identityEPSC_JSL_EEEvT0_iT1_T2_DpNS2_10kernel_argIT3_EE_param_0,
	.param .u32 _ZN3cub18CUB_300001_SM_10006detail9transform16transform_kernelINS2_10policy_hubILb1EN4cuda3std3__45tupleIJN6thrust24THRUST_300001_SM_1000_NS7pointerI4BodyNSA_8cuda_cub3tagENSA_11use_defaultESF_EEEEEE10policy1000EiNS7_10__identityEPSC_JSL_EEEvT0_iT1_T2_DpNS2_10kernel_argIT3_EE_param_1,
	.param .align 1 .b8 _ZN3cub18CUB_300001_SM_10006detail9transform16transform_kernelINS2_10policy_hubILb1EN4cuda3std3__45tupleIJN6thrust24THRUST_300001_SM_1000_NS7pointerI4BodyNSA_8cuda_cub3tagENSA_11use_defaultESF_EEEEEE10policy1000EiNS7_10__identityEPSC_JSL_EEEvT0_iT1_T2_DpNS2_10kernel_argIT3_EE_param_2[1],
	.param .u64 .ptr .align 1 _ZN3cub18CUB_300001_SM_10006detail9transform16transform_kernelINS2_10policy_hubILb1EN4cuda3std3__45tupleIJN6thrust24THRUST_300001_SM_1000_NS7pointerI4BodyNSA_8cuda_cub3tagENSA_11use_defaultESF_EEEEEE10policy1000EiNS7_10__identityEPSC_JSL_EEEvT0_iT1_T2_DpNS2_10kernel_argIT3_EE_param_3,
	.param .align 8 .b8 _ZN3cub18CUB_300001_SM_10006detail9transform16transform_kernelINS2_10policy_hubILb1EN4cuda3std3__45tupleIJN6thrust24THRUST_300001_SM_1000_NS7pointerI4BodyNSA_8cuda_cub3tagENSA_11use_defaultESF_EEEEEE10policy1000EiNS7_10__identityEPSC_JSL_EEEvT0_iT1_T2_DpNS2_10kernel_argIT3_EE_param_4[16]
)
.maxntid 128
{
	.reg .pred 	%p<37>;
	.reg .b32 	%r<77>;
	.reg .b32 	%f<121>;
	.reg .b64 	%rd<65>;

	ld.param.u32 	%r43, [_ZN3cub18CUB_300001_SM_10006detail9transform16transform_kernelINS2_10policy_hubILb1EN4cuda3std3__45tupleIJN6thrust24THRUST_300001_SM_1000_NS7pointerI4BodyNSA_8cuda_cub3tagENSA_11use_defaultESF_EEEEEE10policy1000EiNS7_10__identityEPSC_JSL_EEEvT0_iT1_T2_DpNS2_10kernel_argIT3_EE_param_0];
	ld.param.u64 	%rd14, [_ZN3cub18CUB_300001_SM_10006detail9transform16transform_kernelINS2_10policy_hubILb1EN4cuda3std3__45tupleIJN6thrust24THRUST_300001_SM_1000_NS7pointerI4BodyNSA_8cuda_cub3tagENSA_11use_defaultESF_EEEEEE10policy1000EiNS7_10__identityEPSC_JSL_EEEvT0_iT1_T2_DpNS2_10kernel_argIT3_EE_param_4];
	ld.param.u32 	%r42, [_ZN3cub18CUB_300001_SM_10006detail9transform16transform_kernelINS2_10policy_hubILb1EN4cuda3std3__45tupleIJN6thrust24THRUST_300001_SM_1000_NS7pointerI4BodyNSA_8cuda_cub3tagENSA_11use_defaultESF_EEEEEE10policy1000EiNS7_10__identityEPSC_JSL_EEEvT0_iT1_T2_DpNS2_10kernel_argIT3_EE_param_1];
	ld.param.u64 	%rd15, [_ZN3cub18CUB_300001_SM_10006detail9transform16transform_kernelINS2_10policy_hubILb1EN4cuda3std3__45tupleIJN6thrust24THRUST_300001_SM_1000_NS7pointerI4BodyNSA_8cuda_cub3tagENSA_11use_defaultESF_EEEEEE10policy1000EiNS7_10__identityEPSC_JSL_EEEvT0_iT1_T2_DpNS2_10kernel_argIT3_EE_param_3];
	cvta.to.global.u64 	%rd1, %rd15;
	cvta.to.global.u64 	%rd2, %rd14;
	shl.b32 	%r1, %r42, 7;
	mov.u32 	%r44, %ctaid.x;
	mul.lo.s32 	%r2, %r1, %r44;
	sub.s32 	%r3, %r43, %r2;
	min.s32 	%r4, %r1, %r3;
	shl.b32 	%r5, %r4, 4;
	mov.u32 	%r6, %tid.x;
	shl.b32 	%r67, %r6, 7;
	setp.ge.s32 	%p1, %r67, %r5;
	@%p1 bra 	$L__BB10_3;
	mul.wide.u32 	%rd16, %r6, 128;
	add.s64 	%rd17, %rd2, %rd16;
	mul.wide.s32 	%rd18, %r2, 16;
	add.s64 	%rd63, %rd17, %rd18;
$L__BB10_2:
	.pragma "nounroll";
	// begin inline asm
	prefetch.global.L2 [%rd63];
	// end inline asm
	add.s32 	%r67, %r67, 16384;
	add.s64 	%rd63, %rd63, 16384;
	setp.lt.s32 	%p2, %r67, %r5;
	@%p2 bra 	$L__BB10_2;
$L__BB10_3:
	mul.wide.s32 	%rd20, %r2, 16;
	add.s64 	%rd6, %rd2, %rd20;
	add.s64 	%rd7, %rd1, %rd20;
	setp.gt.s32 	%p3, %r1, %r3;
	@%p3 bra 	$L__BB10_16;
	setp.lt.s32 	%p4, %r42, 1;
	@%p4 bra 	$L__BB10_57;
	and.b32  	%r10, %r42, 7;
	setp.lt.u32 	%p5, %r42, 8;
	mov.b32 	%r74, 0;
	@%p5 bra 	$L__BB10_8;
	and.b32  	%r74, %r42, 2147483640;
	neg.s32 	%r69, %r74;
	mul.wide.u32 	%rd21, %r6, 16;
	add.s64 	%rd22, %rd20, %rd21;
	or.b64  	%rd64, %rd22, 12;
	add.s32 	%r68, %r6, 128;
$L__BB10_7:
	.pragma "nounroll";
	mul.wide.s32 	%rd23, %r68, 16;
	add.s64 	%rd24, %rd20, %rd23;
	add.s64 	%rd25, %rd2, %rd64;
	ld.global.f32 	%f1, [%rd25+-12];
	ld.global.f32 	%f2, [%rd25+-8];
	ld.global.f32 	%f3, [%rd25+-4];
	ld.global.f32 	%f4, [%rd25];
	add.s64 	%rd26, %rd1, %rd64;
	st.global.f32 	[%rd26+-12], %f1;
	st.global.f32 	[%rd26+-8], %f2;
	st.global.f32 	[%rd26+-4], %f3;
	st.global.f32 	[%rd26], %f4;
	add.s64 	%rd27, %rd2, %rd24;
	ld.global.f32 	%f5, [%rd27];
	ld.global.f32 	%f6, [%rd27+4];
	ld.global.f32 	%f7, [%rd27+8];
	ld.global.f32 	%f8, [%rd27+12];
	add.s64 	%rd28, %rd1, %rd24;
	st.global.f32 	[%rd28], %f5;
	st.global.f32 	[%rd28+4], %f6;
	st.global.f32 	[%rd28+8], %f7;
	st.global.f32 	[%rd28+12], %f8;
	ld.global.f32 	%f9, [%rd27+2048];
	ld.global.f32 	%f10, [%rd27+2052];
	ld.global.f32 	%f11, [%rd27+2056];
	ld.global.f32 	%f12, [%rd27+2060];
	st.global.f32 	[%rd28+2048], %f9;
	st.global.f32 	[%rd28+2052], %f10;
	st.global.f32 	[%rd28+2056], %f11;
	st.global.f32 	[%rd28+2060], %f12;
	ld.global.f32 	%f13, [%rd27+4096];
	ld.global.f32 	%f14, [%rd27+4100];
	ld.global.f32 	%f15, [%rd27+4104];
	ld.global.f32 	%f16, [%rd27+4108];
	st.global.f32 	[%rd28+4096], %f13;
	st.global.f32 	[%rd28+4100], %f14;
	st.global.f32 	[%rd28+4104], %f15;
	st.global.f32 	[%rd28+4108], %f16;
	ld.global.f32 	%f17, [%rd27+6144];
	ld.global.f32 	%f18, [%rd27+6148];
	ld.global.f32 	%f19, [%rd27+6152];
	ld.global.f32 	%f20, [%rd27+6156];
	st.global.f32 	[%rd28+6144], %f17;
	st.global.f32 	[%rd28+6148], %f18;
	st.global.f32 	[%rd28+6152], %f19;
	st.global.f32 	[%rd28+6156], %f20;
	ld.global.f32 	%f21, [%rd27+8192];
	ld.global.f32 	%f22, [%rd27+8196];
	ld.global.f32 	%f23, [%rd27+8200];
	ld.global.f32 	%f24, [%rd27+8204];
	st.global.f32 	[%rd28+8192], %f21;
	st.global.f32 	[%rd28+8196], %f22;
	st.global.f32 	[%rd28+8200], %f23;
	st.global.f32 	[%rd28+8204], %f24;
	ld.global.f32 	%f25, [%rd27+10240];
	ld.global.f32 	%f26, [%rd27+10244];
	ld.global.f32 	%f27, [%rd27+10248];
	ld.global.f32 	%f28, [%rd27+10252];
	st.global.f32 	[%rd28+10240], %f25;
	st.global.f32 	[%rd28+10244], %f26;
	st.global.f32 	[%rd28+10248], %f27;
	st.global.f32 	[%rd28+10252], %f28;
	ld.global.f32 	%f29, [%rd27+12288];
	ld.global.f32 	%f30, [%rd27+12292];
	ld.global.f32 	%f31, [%rd27+12296];
	ld.global.f32 	%f32, [%rd27+12300];
	st.global.f32 	[%rd28+12288], %f29;
	st.global.f32 	[%rd28+12292], %f30;
	st.global.f32 	[%rd28+12296], %f31;
	st.global.f32 	[%rd28+12300], %f32;
	add.s32 	%r69, %r69, 8;
	add.s64 	%rd64, %rd64, 16384;
	add.s32 	%r68, %r68, 1024;
	setp.eq.s32 	%p6, %r69, 0;
	@%p6 bra 	$L__BB10_8;
	bra.uni 	$L__BB10_7;
$L__BB10_8:
	setp.eq.s32 	%p7, %r10, 0;
	@%p7 bra 	$L__BB10_57;
	and.b32  	%r37, %r42, 3;
	setp.lt.u32 	%p8, %r10, 4;
	@%p8 bra 	$L__BB10_11;
	shl.b32 	%r46, %r74, 7;
	add.s32 	%r47, %r46, %r6;
	mul.wide.s32 	%rd29, %r47, 16;
	add.s64 	%rd30, %rd6, %rd29;
	ld.global.f32 	%f33, [%rd30];
	ld.global.f32 	%f34, [%rd30+4];
	ld.global.f32 	%f35, [%rd30+8];
	ld.global.f32 	%f36, [%rd30+12];
	add.s64 	%rd31, %rd7, %rd29;
	st.global.f32 	[%rd31], %f33;
	st.global.f32 	[%rd31+4], %f34;
	st.global.f32 	[%rd31+8], %f35;
	st.global.f32 	[%rd31+12], %f36;
	ld.global.f32 	%f37, [%rd30+2048];
	ld.global.f32 	%f38, [%rd30+2052];
	ld.global.f32 	%f39, [%rd30+2056];
	ld.global.f32 	%f40, [%rd30+2060];
	st.global.f32 	[%rd31+2048], %f37;
	st.global.f32 	[%rd31+2052], %f38;
	st.global.f32 	[%rd31+2056], %f39;
	st.global.f32 	[%rd31+2060], %f40;
	ld.global.f32 	%f41, [%rd30+4096];
	ld.global.f32 	%f42, [%rd30+4100];
	ld.global.f32 	%f43, [%rd30+4104];
	ld.global.f32 	%f44, [%rd30+4108];
	st.global.f32 	[%rd31+4096], %f41;
	st.global.f32 	[%rd31+4100], %f42;
	st.global.f32 	[%rd31+4104], %f43;
	st.global.f32 	[%rd31+4108], %f44;
	ld.global.f32 	%f45, [%rd30+6144];
	ld.global.f32 	%f46, [%rd30+6148];
	ld.global.f32 	%f47, [%rd30+6152];
	ld.global.f32 	%f48, [%rd30+6156];
	st.global.f32 	[%rd31+6144], %f45;
	st.global.f32 	[%rd31+6148], %f46;
	st.global.f32 	[%rd31+6152], %f47;
	st.global.f32 	[%rd31+6156], %f48;
	add.s32 	%r74, %r74, 4;
$L__BB10_11:
	setp.eq.s32 	%p9, %r37, 0;
	@%p9 bra 	$L__BB10_57;
	setp.eq.s32 	%p10, %r37, 1;
	@%p10 bra 	$L__BB10_14;
	shl.b32 	%r48, %r74, 7;
	add.s32 	%r49, %r48, %r6;
	mul.wide.s32 	%rd32, %r49, 16;
	add.s64 	%rd33, %rd6, %rd32;
	ld.global.f32 	%f49, [%rd33];
	ld.global.f32 	%f50, [%rd33+4];
	ld.global.f32 	%f51, [%rd33+8];
	ld.global.f32 	%f52, [%rd33+12];
	add.s64 	%rd34, %rd7, %rd32;
	st.global.f32 	[%rd34], %f49;
	st.global.f32 	[%rd34+4], %f50;
	st.global.f32 	[%rd34+8], %f51;
	st.global.f32 	[%rd34+12], %f52;
	ld.global.f32 	%f53, [%rd33+2048];
	ld.global.f32 	%f54, [%rd33+2052];
	ld.global.f32 	%f55, [%rd33+2056];
	ld.global.f32 	%f56, [%rd33+2060];
	st.global.f32 	[%rd34+2048], %f53;
	st.global.f32 	[%rd34+2052], %f54;
	st.global.f32 	[%rd34+2056], %f55;
	st.global.f32 	[%rd34+2060], %f56;
	add.s32 	%r74, %r74, 2;
$L__BB10_14:
	and.b32  	%r50, %r42, 1;
	setp.eq.b32 	%p11, %r50, 1;
	not.pred 	%p12, %p11;
	@%p12 bra 	$L__BB10_57;
	shl.b32 	%r51, %r74, 7;
	add.s32 	%r52, %r51, %r6;
	mul.wide.s32 	%rd35, %r52, 16;
	add.s64 	%rd36, %rd6, %rd35;
	ld.global.f32 	%f57, [%rd36];
	ld.global.f32 	%f58, [%rd36+4];
	ld.global.f32 	%f59, [%rd36+8];
	ld.global.f32 	%f60, [%rd36+12];
	add.s64 	%rd37, %rd7, %rd35;
	st.global.f32 	[%rd37], %f57;
	st.global.f32 	[%rd37+4], %f58;
	st.global.f32 	[%rd37+8], %f59;
	st.global.f32 	[%rd37+12], %f60;
	bra.uni 	$L__BB10_57;
$L__BB10_16:
	setp.lt.s32 	%p13, %r42, 1;
	@%p13 bra 	$L__BB10_57;
	and.b32  	%r14, %r42, 7;
	setp.lt.u32 	%p14, %r42, 8;
	mov.b32 	%r71, 0;
	@%p14 bra 	$L__BB10_36;
	and.b32  	%r71, %r42, 2147483640;
	mov.b32 	%r70, 0;
$L__BB10_19:
	.pragma "nounroll";
	shl.b32 	%r55, %r70, 7;
	add.s32 	%r21, %r55, %r6;
	setp.ge.s32 	%p15, %r21, %r4;
	@%p15 bra 	$L__BB10_21;
	mul.wide.u32 	%rd38, %r21, 16;
	add.s64 	%rd39, %rd6, %rd38;
	ld.global.f32 	%f61, [%rd39];
	ld.global.f32 	%f62, [%rd39+4];
	ld.global.f32 	%f63, [%rd39+8];
	ld.global.f32 	%f64, [%rd39+12];
	add.s64 	%rd40, %rd7, %rd38;
	st.global.f32 	[%rd40], %f61;
	st.global.f32 	[%rd40+4], %f62;
	st.global.f32 	[%rd40+8], %f63;
	st.global.f32 	[%rd40+12], %f64;
$L__BB10_21:
	add.s32 	%r56, %r21, 128;
	setp.ge.s32 	%p16, %r56, %r4;
	mul.wide.s32 	%rd41, %r56, 16;
	add.s64 	%rd12, %rd6, %rd41;
	add.s64 	%rd13, %rd7, %rd41;
	@%p16 bra 	$L__BB10_23;
	ld.global.f32 	%f65, [%rd12];
	ld.global.f32 	%f66, [%rd12+4];
	ld.global.f32 	%f67, [%rd12+8];
	ld.global.f32 	%f68, [%rd12+12];
	st.global.f32 	[%rd13], %f65;
	st.global.f32 	[%rd13+4], %f66;
	st.global.f32 	[%rd13+8], %f67;
	st.global.f32 	[%rd13+12], %f68;
$L__BB10_23:
	add.s32 	%r57, %r21, 256;
	setp.ge.s32 	%p17, %r57, %r4;
	@%p17 bra 	$L__BB10_25;
	ld.global.f32 	%f69, [%rd12+2048];
	ld.global.f32 	%f70, [%rd12+2052];
	ld.global.f32 	%f71, [%rd12+2056];
	ld.global.f32 	%f72, [%rd12+2060];
	st.global.f32 	[%rd13+2048], %f69;
	st.global.f32 	[%rd13+2052], %f70;
	st.global.f32 	[%rd13+2056], %f71;
	st.global.f32 	[%rd13+2060], %f72;
$L__BB10_25:
	add.s32 	%r58, %r21, 384;
	setp.ge.s32 	%p18, %r58, %r4;
	@%p18 bra 	$L__BB10_27;
	ld.global.f32 	%f73, [%rd12+4096];
	ld.global.f32 	%f74, [%rd12+4100];
	ld.global.f32 	%f75, [%rd12+4104];
	ld.global.f32 	%f76, [%rd12+4108];
	st.global.f32 	[%rd13+4096], %f73;
	st.global.f32 	[%rd13+4100], %f74;
	st.global.f32 	[%rd13+4104], %f75;
	st.global.f32 	[%rd13+4108], %f76;
$L__BB10_27:
	add.s32 	%r59, %r21, 512;
	setp.ge.s32 	%p19, %r59, %r4;
	@%p19 bra 	$L__BB10_29;
	ld.global.f32 	%f77, [%rd12+6144];
	ld.global.f32 	%f78, [%rd12+6148];
	ld.global.f32 	%f79, [%rd12+6152];
	ld.global.f32 	%f80, [%rd12+6156];
	st.global.f32 	[%rd13+6144], %f77;
	st.global.f32 	[%rd13+6148], %f78;
	st.global.f32 	[%rd13+6152], %f79;
	st.global.f32 	[%rd13+6156], %f80;
$L__BB10_29:
	add.s32 	%r60, %r21, 640;
	setp.ge.s32 	%p20, %r60, %r4;
	@%p20 bra 	$L__BB10_31;
	ld.global.f32 	%f81, [%rd12+8192];
	ld.global.f32 	%f82, [%rd12+8196];
	ld.global.f32 	%f83, [%rd12+8200];
	ld.global.f32 	%f84, [%rd12+8204];
	st.global.f32 	[%rd13+8192], %f81;
	st.global.f32 	[%rd13+8196], %f82;
	st.global.f32 	[%rd13+8200], %f83;
	st.global.f32 	[%rd13+8204], %f84;
$L__BB10_31:
	add.s32 	%r61, %r21, 768;
	setp.ge.s32 	%p21, %r61, %r4;
	@%p21 bra 	$L__BB10_33;
	ld.global.f32 	%f85, [%rd12+10240];
	ld.global.f32 	%f86, [%rd12+10244];
	ld.global.f32 	%f87, [%rd12+10248];
	ld.global.f32 	%f88, [%rd12+10252];
	st.global.f32 	[%rd13+10240], %f85;
	st.global.f32 	[%rd13+10244], %f86;
	st.global.f32 	[%rd13+10248], %f87;
	st.global.f32 	[%rd13+10252], %f88;
$L__BB10_33:
	add.s32 	%r62, %r21, 896;
	setp.ge.s32 	%p22, %r62, %r4;
	@%p22 bra 	$L__BB10_35;
	ld.global.f32 	%f89, [%rd12+12288];
	ld.global.f32 	%f90, [%rd12+12292];
	ld.global.f32 	%f91, [%rd12+12296];
	ld.global.f32 	%f92, [%rd12+12300];
	st.global.f32 	[%rd13+12288], %f89;
	st.global.f32 	[%rd13+12292], %f90;
	st.global.f32 	[%rd13+12296], %f91;
	st.global.f32 	[%rd13+12300], %f92;
$L__BB10_35:
	add.s32 	%r70, %r70, 8;
	setp.ne.s32 	%p23, %r70, %r71;
	@%p23 bra 	$L__BB10_19;
$L__BB10_36:
	setp.eq.s32 	%p24, %r14, 0;
	@%p24 bra 	$L__BB10_57;
	and.b32  	%r24, %r42, 3;
	setp.lt.u32 	%p25, %r14, 4;
	@%p25 bra 	$L__BB10_47;
	shl.b32 	%r63, %r71, 7;
	add.s32 	%r25, %r63, %r6;
	setp.ge.s32 	%p26, %r25, %r4;
	@%p26 bra 	$L__BB10_40;
	mul.wide.s32 	%rd42, %r25, 16;
	add.s64 	%rd43, %rd6, %rd42;
	ld.global.f32 	%f93, [%rd43];
	ld.global.f32 	%f94, [%rd43+4];
	ld.global.f32 	%f95, [%rd43+8];
	ld.global.f32 	%f96, [%rd43+12];
	add.s64 	%rd44, %rd7, %rd42;
	st.global.f32 	[%rd44], %f93;
	st.global.f32 	[%rd44+4], %f94;
	st.global.f32 	[%rd44+8], %f95;
	st.global.f32 	[%rd44+12], %f96;
$L__BB10_40:
	add.s32 	%r26, %r25, 128;
	setp.ge.s32 	%p27, %r26, %r4;
	@%p27 bra 	$L__BB10_42;
	mul.wide.s32 	%rd45, %r26, 16;
	add.s64 	%rd46, %rd6, %rd45;
	ld.global.f32 	%f97, [%rd46];
	ld.global.f32 	%f98, [%rd46+4];
	ld.global.f32 	%f99, [%rd46+8];
	ld.global.f32 	%f100, [%rd46+12];
	add.s64 	%rd47, %rd7, %rd45;
	st.global.f32 	[%rd47], %f97;
	st.global.f32 	[%rd47+4], %f98;
	st.global.f32 	[%rd47+8], %f99;
	st.global.f32 	[%rd47+12], %f100;
$L__BB10_42:
	add.s32 	%r27, %r25, 256;
	setp.ge.s32 	%p28, %r27, %r4;
	@%p28 bra 	$L__BB10_44;
	mul.wide.s32 	%rd48, %r27, 16;
	add.s64 	%rd49, %rd6, %rd48;
	ld.global.f32 	%f101, [%rd49];
	ld.global.f32 	%f102, [%rd49+4];
	ld.global.f32 	%f103, [%rd49+8];
	ld.global.f32 	%f104, [%rd49+12];
	add.s64 	%rd50, %rd7, %rd48;
	st.global.f32 	[%rd50], %f101;
	st.global.f32 	[%rd50+4], %f102;
	st.global.f32 	[%rd50+8], %f103;
	st.global.f32 	[%rd50+12], %f104;
$L__BB10_44:
	add.s32 	%r28, %r25, 384;
	setp.ge.s32 	%p29, %r28, %r4;
	@%p29 bra 	$L__BB10_46;
	mul.wide.s32 	%rd51, %r28, 16;
	add.s64 	%rd52, %rd6, %rd51;
	ld.global.f32 	%f105, [%rd52];
	ld.global.f32 	%f106, [%rd52+4];
	ld.global.f32 	%f107, [%rd52+8];
	ld.global.f32 	%f108, [%rd52+12];
	add.s64 	%rd53, %rd7, %rd51;
	st.global.f32 	[%rd53], %f105;
	st.global.f32 	[%rd53+4], %f106;
	st.global.f32 	[%rd53+8], %f107;
	st.global.f32 	[%rd53+12], %f108;
$L__BB10_46:
	add.s32 	%r71, %r71, 4;
$L__BB10_47:
	setp.eq.s32 	%p30, %r24, 0;
	@%p30 bra 	$L__BB10_57;
	setp.eq.s32 	%p31, %r24, 1;
	@%p31 bra 	$L__BB10_54;
	shl.b32 	%r64, %r71, 7;
	add.s32 	%r31, %r64, %r6;
	setp.ge.s32 	%p32, %r31, %r4;
	@%p32 bra 	$L__BB10_51;
	mul.wide.s32 	%rd54, %r31, 16;
	add.s64 	%rd55, %rd6, %rd54;
	ld.global.f32 	%f109, [%rd55];
	ld.global.f32 	%f110, [%rd55+4];
	ld.global.f32 	%f111, [%rd55+8];
	ld.global.f32 	%f112, [%rd55+12];
	add.s64 	%rd56, %rd7, %rd54;
	st.global.f32 	[%rd56], %f109;
	st.global.f32 	[%rd56+4], %f110;
	st.global.f32 	[%rd56+8], %f111;
	st.global.f32 	[%rd56+12], %f112;
$L__BB10_51:
	add.s32 	%r32, %r31, 128;
	setp.ge.s32 	%p33, %r32, %r4;
	@%p33 bra 	$L__BB10_53;
	mul.wide.s32 	%rd57, %r32, 16;
	add.s64 	%rd58, %rd6, %rd57;
	ld.global.f32 	%f113, [%rd58];
	ld.global.f32 	%f114, [%rd58+4];
	ld.global.f32 	%f115, [%rd58+8];
	ld.global.f32 	%f116, [%rd58+12];
	add.s64 	%rd59, %rd7, %rd57;
	st.global.f32 	[%rd59], %f113;
	st.global.f32 	[%rd59+4], %f114;
	st.global.f32 	[%rd59+8], %f115;
	st.global.f32 	[%rd59+12], %f116;
$L__BB10_53:
	add.s32 	%r71, %r71, 2;
$L__BB10_54:
	and.b32  	%r65, %r42, 1;
	setp.eq.b32 	%p34, %r65, 1;
	not.pred 	%p35, %p34;
	@%p35 bra 	$L__BB10_57;
	shl.b32 	%r66, %r71, 7;
	add.s32 	%r35, %r66, %r6;
	setp.ge.s32 	%p36, %r35, %r4;
	@%p36 bra 	$L__BB10_57;
	mul.wide.s32 	%rd60, %r35, 16;
	add.s64 	%rd61, %rd6, %rd60;
	ld.global.f32 	%f117, [%rd61];
	ld.global.f32 	%f118, [%rd61+4];
	ld.global.f32 	%f119, [%rd61+8];
	ld.global.f32 	%f120, [%rd61+12];
	add.s64 	%rd62, %rd7, %rd60;
	st.global.f32 	[%rd62], %f117;
	st.global.f32 	[%rd62+4], %f118;
	st.global.f32 	[%rd62+8], %f119;
	st.global.f32 	[%rd62+12], %f120;
$L__BB10_57:
	ret;

}
	// .globl	_ZN3cub18CUB_300001_SM_10006detail9transform16transform_kernelINS2_10policy_hubILb1EN4cuda3std3__45tupleIJN6thrust24THRUST_300001_SM_1000_NS7pointerI4BodyNSA_8cuda_cub3tagENSA_11use_defaultESF_EEEEEE10policy1000ElNS7_10__identityEPSC_JSL_EEEvT0_iT1_T2_DpNS2_10kernel_argIT3_EE
.visible .entry _ZN3cub18CUB_300001_SM_10006detail9transform16transform_kernelINS2_10policy_hubILb1EN4cuda3std3__45tupleIJN6thrust24THRUST_300001_SM_1000_NS7pointerI4BodyNSA_8cuda_cub3tagENSA_11use_defaultESF_EEEEEE10policy1000ElNS7_10__identityEPSC_JSL_EEEvT0_iT1_T2_DpNS2_10kernel_argIT3_EE(
	.param .u64 _ZN3cub18CUB_300001_SM_10006detail9transform16transform_kernelINS2_10policy_hubILb1EN4cuda3std3__45tupleIJN6thrust24THRUST_300001_SM_1000_NS7pointerI4BodyNSA_8cuda_cub3tagENSA_11use_defaultESF_EEEEEE10policy1000ElNS7_10__identityEPSC_JSL_EEEvT0_iT1_T2_DpNS2_10kernel_argIT3_EE_param_0,
	.param .u32 _ZN3cub18CUB_300001_SM_10006detail9transform16transform_kernelINS2_10policy_hubILb1EN4cuda3std3__45tupleIJN6thrust24THRUST_300001_SM_1000_NS7pointerI4BodyNSA_8cuda_cub3tagENSA_11use_defaultESF_EEEEEE10policy1000ElNS7_10__identityEPSC_JSL_EEEvT0_iT1_T2_DpNS2_10kernel_argIT3_EE_param_1,
	.param .align 1 .b8 _ZN3cub18CUB_300001_SM_10006detail9transform16transform_kernelINS2_10policy_hubILb1EN4cuda3std3__45tupleIJN6thrust24THRUST_300001_SM_1000_NS7pointerI4BodyNSA_8cuda_cub3tagENSA_11use_defaultESF_EEEEEE10policy1000ElNS7_10__identityEPSC_JSL_EEEvT0_iT1_T2_DpNS2_10kernel_argIT3_EE_param_2[1],
	.param .u64 .ptr .align 1 _ZN3cub18CUB_300001_SM_10006detail9transform16transform_kernelINS2_10policy_hubILb1EN4cuda3std3__45tupleIJN6thrust24THRUST_300001_SM_1000_NS7pointerI4BodyNSA_8cuda_cub3tagENSA_11use_defaultESF_EEEEEE10policy1000ElNS7_10__identityEPSC_JSL_EEEvT0_iT1_T2_DpNS2_10kernel_argIT3_EE_param_3,
	.param .align 8 .b8 _ZN3cub18CUB_300001_SM_10006detail9transform16transform_kernelINS2_10policy_hubILb1EN4cuda3std3__45tupleIJN6thrust24THRUST_300001_SM_1000_NS7pointerI4BodyNSA_8cuda_cub3tagENSA_11use_defaultESF_EEEEEE10policy1000ElNS7_10__identityEPSC_JSL_EEEvT0_iT1_T2_DpNS2_10kernel_argIT3_EE_param_4[16]
)
.maxntid 128
{
	.reg .pred 	%p<37>;
	.reg .b32 	%r<74>;
	.reg .b32 	%f<121>;
	.reg .b64 	%rd<71>;

	ld.param.u64 	%rd15, [_ZN3cub18CUB_300001_SM_10006detail9transform16transform_kernelINS2_10policy_hubILb1EN4cuda3std3__45tupleIJN6thrust24THRUST_300001_SM_1000_NS7pointerI4BodyNSA_8cuda_cub3tagENSA_11use_defaultESF_EEEEEE10policy1000ElNS7_10__identityEPSC_JSL_EEEvT0_iT1_T2_DpNS2_10kernel_argIT3_EE_param_0];
	ld.param.u64 	%rd16, [_ZN3cub18CUB_300001_SM_10006detail9transform16transform_kernelINS2_10policy_hubILb1EN4cuda3std3__45tupleIJN6thrust24THRUST_300001_SM_1000_NS7pointerI4BodyNSA_8cuda_cub3tagENSA_11use_defaultESF_EEEEEE10policy1000ElNS7_10__identityEPSC_JSL_EEEvT0_iT1_T2_DpNS2_10kernel_argIT3_EE_param_4];
	ld.param.u32 	%r40, [_ZN3cub18CUB_300001_SM_10006detail9transform16transform_kernelINS2_10policy_hubILb1EN4cuda3std3__45tupleIJN6thrust24THRUST_300001_SM_1000_NS7pointerI4BodyNSA_8cuda_cub3tagENSA_11use_defaultESF_EEEEEE10policy1000ElNS7_10__identityEPSC_JSL_EEEvT0_iT1_T2_DpNS2_10kernel_argIT3_EE_param_1];
	ld.param.u64 	%rd17, [_ZN3cub18CUB_300001_SM_10006detail9transform16transform_kernelINS2_10policy_hubILb1EN4cuda3std3__45tupleIJN6thrust24THRUST_300001_SM_1000_NS7pointerI4BodyNSA_8cuda_cub3tagENSA_11use_defaultESF_EEEEEE10policy1000ElNS7_10__identityEPSC_JSL_EEEvT0_iT1_T2_DpNS2_10kernel_argIT3_EE_param_3];
	cvta.to.global.u64 	%rd1, %rd17;
	cvta.to.global.u64 	%rd2, %rd16;
	shl.b32 	%r1, %r40, 7;
	mov.u32 	%r41, %ctaid.x;
	cvt.u64.u32 	%rd18, %r41;
	cvt.s64.s32 	%rd19, %r1;
	mul.lo.s64 	%rd3, %rd19, %rd18;
	sub.s64 	%rd20, %rd15, %rd3;
	min.s64 	%rd21, %rd20, %rd19;
	cvt.u32.u64 	%r2, %rd21;
	shl.b32 	%r3, %r2, 4;
	mov.u32 	%r4, %tid.x;
	shl.b32 	%r64, %r4, 7;
	setp.ge.s32 	%p1, %r64, %r3;
	@%p1 bra 	$L__BB11_3;
	shl.b64 	%rd22, %rd3, 4;
	add.s64 	%rd23, %rd2, %rd22;
	mul.wide.u32 	%rd24, %r4, 128;
	add.s64 	%rd69, %rd23, %rd24;
$L__BB11_2:
	.pragma "nounroll";
	// begin inline asm
	prefetch.global.L2 [%rd69];
	// end inline asm
	add.s32 	%r64, %r64, 16384;
	add.s64 	%rd69, %rd69, 16384;
	setp.lt.s32 	%p2, %r64, %r3;
	@%p2 bra 	$L__BB11_2;
$L__BB11_3:
	shl.b64 	%rd26, %rd3, 4;
	add.s64 	%rd7, %rd2, %rd26;
	add.s64 	%rd8, %rd1, %rd26;
	setp.eq.s32 	%p3, %r1, %r2;
	@%p3 bra 	$L__BB11_45;
	setp.lt.s32 	%p4, %r40, 1;
	@%p4 bra 	$L__BB11_57;
	and.b32  	%r8, %r40, 7;
	setp.lt.u32 	%p5, %r40, 8;
	mov.b32 	%r71, 0;
	@%p5 bra 	$L__BB11_24;
	and.b32  	%r71, %r40, 2147483640;
	mov.b32 	%r67, 0;
$L__BB11_7:
	.pragma "nounroll";
	shl.b32 	%r44, %r67, 7;
	add.s32 	%r19, %r44, %r4;
	setp.ge.s32 	%p6, %r19, %r2;
	@%p6 bra 	$L__BB11_9;
	mul.wide.u32 	%rd27, %r19, 16;
	add.s64 	%rd28, %rd7, %rd27;
	ld.global.f32 	%f1, [%rd28];
	ld.global.f32 	%f2, [%rd28+4];
	ld.global.f32 	%f3, [%rd28+8];
	ld.global.f32 	%f4, [%rd28+12];
	add.s64 	%rd29, %rd8, %rd27;
	st.global.f32 	[%rd29], %f1;
	st.global.f32 	[%rd29+4], %f2;
	st.global.f32 	[%rd29+8], %f3;
	st.global.f32 	[%rd29+12], %f4;
$L__BB11_9:
	add.s32 	%r45, %r19, 128;
	setp.ge.s32 	%p7, %r45, %r2;
	mul.wide.s32 	%rd30, %r45, 16;
	add.s64 	%rd13, %rd7, %rd30;
	add.s64 	%rd14, %rd8, %rd30;
	@%p7 bra 	$L__BB11_11;
	ld.global.f32 	%f5, [%rd13];
	ld.global.f32 	%f6, [%rd13+4];
	ld.global.f32 	%f7, [%rd13+8];
	ld.global.f32 	%f8, [%rd13+12];
	st.global.f32 	[%rd14], %f5;
	st.global.f32 	[%rd14+4], %f6;
	st.global.f32 	[%rd14+8], %f7;
	st.global.f32 	[%rd14+12], %f8;
$L__BB11_11:
	add.s32 	%r46, %r19, 256;
	setp.ge.s32 	%p8, %r46, %r2;
	@%p8 bra 	$L__BB11_13;
	ld.global.f32 	%f9, [%rd13+2048];
	ld.global.f32 	%f10, [%rd13+2052];
	ld.global.f32 	%f11, [%rd13+2056];
	ld.global.f32 	%f12, [%rd13+2060];
	st.global.f32 	[%rd14+2048], %f9;
	st.global.f32 	[%rd14+2052], %f10;
	st.global.f32 	[%rd14+2056], %f11;
	st.global.f32 	[%rd14+2060], %f12;
$L__BB11_13:
	add.s32 	%r47, %r19, 384;
	setp.ge.s32 	%p9, %r47, %r2;
	@%p9 bra 	$L__BB11_15;
	ld.global.f32 	%f13, [%rd13+4096];
	ld.global.f32 	%f14, [%rd13+4100];
	ld.global.f32 	%f15, [%rd13+4104];
	ld.global.f32 	%f16, [%rd13+4108];
	st.global.f32 	[%rd14+4096], %f13;
	st.global.f32 	[%rd14+4100], %f14;
	st.global.f32 	[%rd14+4104], %f15;
	st.global.f32 	[%rd14+4108], %f16;
$L__BB11_15:
	add.s32 	%r48, %r19, 512;
	setp.ge.s32 	%p10, %r48, %r2;
	@%p10 bra 	$L__BB11_17;
	ld.global.f32 	%f17, [%rd13+6144];
	ld.global.f32 	%f18, [%rd13+6148];
	ld.global.f32 	%f19, [%rd13+6152];
	ld.global.f32 	%f20, [%rd13+6156];
	st.global.f32 	[%rd14+6144], %f17;
	st.global.f32 	[%rd14+6148], %f18;
	st.global.f32 	[%rd14+6152], %f19;
	st.global.f32 	[%rd14+6156], %f20;
$L__BB11_17:
	add.s32 	%r49, %r19, 640;
	setp.ge.s32 	%p11, %r49, %r2;
	@%p11 bra 	$L__BB11_19;
	ld.global.f32 	%f21, [%rd13+8192];
	ld.global.f32 	%f22, [%rd13+8196];
	ld.global.f32 	%f23, [%rd13+8200];
	ld.global.f32 	%f24, [%rd13+8204];
	st.global.f32 	[%rd14+8192], %f21;
	st.global.f32 	[%rd14+8196], %f22;
	st.global.f32 	[%rd14+8200], %f23;
	st.global.f32 	[%rd14+8204], %f24;
$L__BB11_19:
	add.s32 	%r50, %r19, 768;
	setp.ge.s32 	%p12, %r50, %r2;
	@%p12 bra 	$L__BB11_21;
	ld.global.f32 	%f25, [%rd13+10240];
	ld.global.f32 	%f26, [%rd13+10244];
	ld.global.f32 	%f27, [%rd13+10248];
	ld.global.f32 	%f28, [%rd13+10252];
	st.global.f32 	[%rd14+10240], %f25;
	st.global.f32 	[%rd14+10244], %f26;
	st.global.f32 	[%rd14+10248], %f27;
	st.global.f32 	[%rd14+10252], %f28;
$L__BB11_21:
	add.s32 	%r51, %r19, 896;
	setp.ge.s32 	%p13, %r51, %r2;
	@%p13 bra 	$L__BB11_23;
	ld.global.f32 	%f29, [%rd13+12288];
	ld.global.f32 	%f30, [%rd13+12292];
	ld.global.f32 	%f31, [%rd13+12296];
	ld.global.f32 	%f32, [%rd13+12300];
	st.global.f32 	[%rd14+12288], %f29;
	st.global.f32 	[%rd14+12292], %f30;
	st.global.f32 	[%rd14+12296], %f31;
	st.global.f32 	[%rd14+12300], %f32;
$L__BB11_23:
	add.s32 	%r67, %r67, 8;
	setp.eq.s32 	%p14, %r67, %r71;
	@%p14 bra 	$L__BB11_24;
	bra.uni 	$L__BB11_7;
$L__BB11_24:
	setp.eq.s32 	%p15, %r8, 0;
	@%p15 bra 	$L__BB11_57;
	and.b32  	%r28, %r40, 3;
	setp.lt.u32 	%p16, %r8, 4;
	@%p16 bra 	$L__BB11_35;
	shl.b32 	%r52, %r71, 7;
	add.s32 	%r29, %r52, %r4;
	setp.ge.s32 	%p17, %r29, %r2;
	@%p17 bra 	$L__BB11_28;
	mul.wide.s32 	%rd31, %r29, 16;
	add.s64 	%rd32, %rd7, %rd31;
	ld.global.f32 	%f33, [%rd32];
	ld.global.f32 	%f34, [%rd32+4];
	ld.global.f32 	%f35, [%rd32+8];
	ld.global.f32 	%f36, [%rd32+12];
	add.s64 	%rd33, %rd8, %rd31;
	st.global.f32 	[%rd33], %f33;
	st.global.f32 	[%rd33+4], %f34;
	st.global.f32 	[%rd33+8], %f35;
	st.global.f32 	[%rd33+12], %f36;
$L__BB11_28:
	add.s32 	%r30, %r29, 128;
	setp.ge.s32 	%p18, %r30, %r2;
	@%p18 bra 	$L__BB11_30;
	mul.wide.s32 	%rd34, %r30, 16;
	add.s64 	%rd35, %rd7, %rd34;
	ld.global.f32 	%f37, [%rd35];
	ld.global.f32 	%f38, [%rd35+4];
	ld.global.f32 	%f39, [%rd35+8];
	ld.global.f32 	%f40, [%rd35+12];
	add.s64 	%rd36, %rd8, %rd34;
	st.global.f32 	[%rd36], %f37;
	st.global.f32 	[%rd36+4], %f38;
	st.global.f32 	[%rd36+8], %f39;
	st.global.f32 	[%rd36+12], %f40;
$L__BB11_30:
	add.s32 	%r31, %r29, 256;
	setp.ge.s32 	%p19, %r31, %r2;
	@%p19 bra 	$L__BB11_32;
	mul.wide.s32 	%rd37, %r31, 16;
	add.s64 	%rd38, %rd7, %rd37;
	ld.global.f32 	%f41, [%rd38];
	ld.global.f32 	%f42, [%rd38+4];
	ld.global.f32 	%f43, [%rd38+8];
	ld.global.f32 	%f44, [%rd38+12];
	add.s64 	%rd39, %rd8, %rd37;
	st.global.f32 	[%rd39], %f41;
	st.global.f32 	[%rd39+4], %f42;
	st.global.f32 	[%rd39+8], %f43;
	st.global.f32 	[%rd39+12], %f44;
$L__BB11_32:
	add.s32 	%r32, %r29, 384;
	setp.ge.s32 	%p20, %r32, %r2;
	@%p20 bra 	$L__BB11_34;
	mul.wide.s32 	%rd40, %r32, 16;
	add.s64 	%rd41, %rd7, %rd40;
	ld.global.f32 	%f45, [%rd41];
	ld.global.f32 	%f46, [%rd41+4];
	ld.global.f32 	%f47, [%rd41+8];
	ld.global.f32 	%f48, [%rd41+12];
	add.s64 	%rd42, %rd8, %rd40;
	st.global.f32 	[%rd42], %f45;
	st.global.f32 	[%rd42+4], %f46;
	st.global.f32 	[%rd42+8], %f47;
	st.global.f32 	[%rd42+12], %f48;
$L__BB11_34:
	add.s32 	%r71, %r71, 4;
$L__BB11_35:
	setp.eq.s32 	%p21, %r28, 0;
	@%p21 bra 	$L__BB11_57;
	setp.eq.s32 	%p22, %r28, 1;
	@%p22 bra 	$L__BB11_42;
	shl.b32 	%r53, %r71, 7;
	add.s32 	%r35, %r53, %r4;
	setp.ge.s32 	%p23, %r35, %r2;
	@%p23 bra 	$L__BB11_39;
	mul.wide.s32 	%rd43, %r35, 16;
	add.s64 	%rd44, %rd7, %rd43;
	ld.global.f32 	%f49, [%rd44];
	ld.global.f32 	%f50, [%rd44+4];
	ld.global.f32 	%f51, [%rd44+8];
	ld.global.f32 	%f52, [%rd44+12];
	add.s64 	%rd45, %rd8, %rd43;
	st.global.f32 	[%rd45], %f49;
	st.global.f32 	[%rd45+4], %f50;
	st.global.f32 	[%rd45+8], %f51;
	st.global.f32 	[%rd45+12], %f52;
$L__BB11_39:
	add.s32 	%r36, %r35, 128;
	setp.ge.s32 	%p24, %r36, %r2;
	@%p24 bra 	$L__BB11_41;
	mul.wide.s32 	%rd46, %r36, 16;
	add.s64 	%rd47, %rd7, %rd46;
	ld.global.f32 	%f53, [%rd47];
	ld.global.f32 	%f54, [%rd47+4];
	ld.global.f32 	%f55, [%rd47+8];
	ld.global.f32 	%f56, [%rd47+12];
	add.s64 	%rd48, %rd8, %rd46;
	st.global.f32 	[%rd48], %f53;
	st.global.f32 	[%rd48+4], %f54;
	st.global.f32 	[%rd48+8], %f55;
	st.global.f32 	[%rd48+12], %f56;
$L__BB11_41:
	add.s32 	%r71, %r71, 2;
$L__BB11_42:
	and.b32  	%r54, %r40, 1;
	setp.eq.b32 	%p25, %r54, 1;
	not.pred 	%p26, %p25;
	@%p26 bra 	$L__BB11_57;
	shl.b32 	%r55, %r71, 7;
	add.s32 	%r39, %r55, %r4;
	setp.ge.s32 	%p27, %r39, %r2;
	@%p27 bra 	$L__BB11_57;
	mul.wide.s32 	%rd49, %r39, 16;
	add.s64 	%rd50, %rd7, %rd49;
	ld.global.f32 	%f57, [%rd50];
	ld.global.f32 	%f58, [%rd50+4];
	ld.global.f32 	%f59, [%rd50+8];
	ld.global.f32 	%f60, [%rd50+12];
	add.s64 	%rd51, %rd8, %rd49;
	st.global.f32 	[%rd51], %f57;
	st.global.f32 	[%rd51+4], %f58;
	st.global.f32 	[%rd51+8], %f59;
	st.global.f32 	[%rd51+12], %f60;
	bra.uni 	$L__BB11_57;
$L__BB11_45:
	setp.lt.s32 	%p28, %r40, 1;
	@%p28 bra 	$L__BB11_57;
	and.b32  	%r10, %r40, 7;
	setp.lt.u32 	%p29, %r40, 8;
	mov.b32 	%r69, 0;
	@%p29 bra 	$L__BB11_49;
	and.b32  	%r69, %r40, 2147483640;
	neg.s32 	%r66, %r69;
	mul.wide.u32 	%rd52, %r4, 16;
	add.s64 	%rd53, %rd26, %rd52;
	or.b64  	%rd70, %rd53, 12;
	add.s32 	%r65, %r4, 128;
$L__BB11_48:
	.pragma "nounroll";
	mul.wide.s32 	%rd54, %r65, 16;
	add.s64 	%rd55, %rd26, %rd54;
	add.s64 	%rd56, %rd2, %rd70;
	ld.global.f32 	%f61, [%rd56+-12];
	ld.global.f32 	%f62, [%rd56+-8];
	ld.global.f32 	%f63, [%rd56+-4];
	ld.global.f32 	%f64, [%rd56];
	add.s64 	%rd57, %rd1, %rd70;
	st.global.f32 	[%rd57+-12], %f61;
	st.global.f32 	[%rd57+-8], %f62;
	st.global.f32 	[%rd57+-4], %f63;
	st.global.f32 	[%rd57], %f64;
	add.s64 	%rd58, %rd2, %rd55;
	ld.global.f32 	%f65, [%rd58];
	ld.global.f32 	%f66, [%rd58+4];
	ld.global.f32 	%f67, [%rd58+8];
	ld.global.f32 	%f68, [%rd58+12];
	add.s64 	%rd59, %rd1, %rd55;
	st.global.f32 	[%rd59], %f65;
	st.global.f32 	[%rd59+4], %f66;
	st.global.f32 	[%rd59+8], %f67;
	st.global.f32 	[%rd59+12], %f68;
	ld.global.f32 	%f69, [%rd58+2048];
	ld.global.f32 	%f70, [%rd58+2052];
	ld.global.f32 	%f71, [%rd58+2056];
	ld.global.f32 	%f72, [%rd58+2060];
	st.global.f32 	[%rd59+2048], %f69;
	st.global.f32 	[%rd59+2052], %f70;
	st.global.f32 	[%rd59+2056], %f71;
	st.global.f32 	[%rd59+2060], %f72;
	ld.global.f32 	%f73, [%rd58+4096];
	ld.global.f32 	%f74, [%rd58+4100];
	ld.global.f32 	%f75, [%rd58+4104];
	ld.global.f32 	%f76, [%rd58+4108];
	st.global.f32 	[%rd59+4096], %f73;
	st.global.f32 	[%rd59+4100], %f74;
	st.global.f32 	[%rd59+4104], %f75;
	st.global.f32 	[%rd59+4108], %f76;
	ld.global.f32 	%f77, [%rd58+6144];
	ld.global.f32 	%f78, [%rd58+6148];
	ld.global.f32 	%f79, [%rd58+6152];
	ld.global.f32 	%f80, [%rd58+6156];
	st.global.f32 	[%rd59+6144], %f77;
	st.global.f32 	[%rd59+6148], %f78;
	st.global.f32 	[%rd59+6152], %f79;
	st.global.f32 	[%rd59+6156], %f80;
	ld.global.f32 	%f81, [%rd58+8192];
	ld.global.f32 	%f82, [%rd58+8196];
	ld.global.f32 	%f83, [%rd58+8200];
	ld.global.f32 	%f84, [%rd58+8204];
	st.global.f32 	[%rd59+8192], %f81;
	st.global.f32 	[%rd59+8196], %f82;
	st.global.f32 	[%rd59+8200], %f83;
	st.global.f32 	[%rd59+8204], %f84;
	ld.global.f32 	%f85, [%rd58+10240];
	ld.global.f32 	%f86, [%rd58+10244];
	ld.global.f32 	%f87, [%rd58+10248];
	ld.global.f32 	%f88, [%rd58+10252];
	st.global.f32 	[%rd59+10240], %f85;
	st.global.f32 	[%rd59+10244], %f86;
	st.global.f32 	[%rd59+10248], %f87;
	st.global.f32 	[%rd59+10252], %f88;
	ld.global.f32 	%f89, [%rd58+12288];
	ld.global.f32 	%f90, [%rd58+12292];
	ld.global.f32 	%f91, [%rd58+12296];
	ld.global.f32 	%f92, [%rd58+12300];
	st.global.f32 	[%rd59+12288], %f89;
	st.global.f32 	[%rd59+12292], %f90;
	st.global.f32 	[%rd59+12296], %f91;
	st.global.f32 	[%rd59+12300], %f92;
	add.s32 	%r66, %r66, 8;
	add.s64 	%rd70, %rd70, 16384;
	add.s32 	%r65, %r65, 1024;
	setp.eq.s32 	%p30, %r66, 0;
	@%p30 bra 	$L__BB11_49;
	bra.uni 	$L__BB11_48;
$L__BB11_49:
	setp.eq.s32 	%p31, %r10, 0;
	@%p31 bra 	$L__BB11_57;
	and.b32  	%r22, %r40, 3;
	setp.lt.u32 	%p32, %r10, 4;
	@%p32 bra 	$L__BB11_52;
	shl.b32 	%r57, %r69, 7;
	add.s32 	%r58, %r57, %r4;
	mul.wide.s32 	%rd60, %r58, 16;
	add.s64 	%rd61, %rd7, %rd60;
	ld.global.f32 	%f93, [%rd61];
	ld.global.f32 	%f94, [%rd61+4];
	ld.global.f32 	%f95, [%rd61+8];
	ld.global.f32 	%f96, [%rd61+12];
	add.s64 	%rd62, %rd8, %rd60;
	st.global.f32 	[%rd62], %f93;
	st.global.f32 	[%rd62+4], %f94;
	st.global.f32 	[%rd62+8], %f95;
	st.global.f32 	[%rd62+12], %f96;
	ld.global.f32 	%f97, [%rd61+2048];
	ld.global.f32 	%f98, [%rd61+2052];
	ld.global.f32 	%f99, [%rd61+2056];
	ld.global.f32 	%f100, [%rd61+2060];
	st.global.f32 	[%rd62+2048], %f97;
	st.global.f32 	[%rd62+2052], %f98;
	st.global.f32 	[%rd62+2056], %f99;
	st.global.f32 	[%rd62+2060], %f100;
	ld.global.f32 	%f101, [%rd61+4096];
	ld.global.f32 	%f102, [%rd61+4100];
	ld.global.f32 	%f103, [%rd61+4104];
	ld.global.f32 	%f104, [%rd61+4108];
	st.global.f32 	[%rd62+4096], %f101;
	st.global.f32 	[%rd62+4100], %f102;
	st.global.f32 	[%rd62+4104], %f103;
	st.global.f32 	[%rd62+4108], %f104;
	ld.global.f32 	%f105, [%rd61+6144];
	ld.global.f32 	%f106, [%rd61+6148];
	ld.global.f32 	%f107, [%rd61+6152];
	ld.global.f32 	%f108, [%rd61+6156];
	st.global.f32 	[%rd62+6144], %f105;
	st.global.f32 	[%rd62+6148], %f106;
	st.global.f32 	[%rd62+6152], %f107;
	st.global.f32 	[%rd62+6156], %f108;
	add.s32 	%r69, %r69, 4;
$L__BB11_52:
	setp.eq.s32 	%p33, %r22, 0;
	@%p33 bra 	$L__BB11_57;
	setp.eq.s32 	%p34, %r22, 1;
	@%p34 bra 	$L__BB11_55;
	shl.b32 	%r59, %r69, 7;
	add.s32 	%r60, %r59, %r4;
	mul.wide.s32 	%rd63, %r60, 16;
	add.s64 	%rd64, %rd7, %rd63;
	ld.global.f32 	%f109, [%rd64];
	ld.global.f32 	%f110, [%rd64+4];
	ld.global.f32 	%f111, [%rd64+8];
	ld.global.f32 	%f112, [%rd64+12];
	add.s64 	%rd65, %rd8, %rd63;
	st.global.f32 	[%rd65], %f109;
	st.global.f32 	[%rd65+4], %f110;
	st.global.f32 	[%rd65+8], %f111;
	st.global.f32 	[%rd65+12], %f112;
	ld.global.f32 	%f113, [%rd64+2048];
	ld.global.f32 	%f114, [%rd64+2052];
	ld.global.f32 	%f115, [%rd64+2056];
	ld.global.f32 	%f116, [%rd64+2060];
	st.global.f32 	[%rd65+2048], %f113;
	st.global.f32 	[%rd65+2052], %f114;
	st.global.f32 	[%rd65+2056], %f115;
	st.global.f32 	[%rd65+2060], %f116;
	add.s32 	%r69, %r69, 2;
$L__BB11_55:
	and.b32  	%r61, %r40, 1;
	setp.eq.b32 	%p35, %r61, 1;
	not.pred 	%p36, %p35;
	@%p36 bra 	$L__BB11_57;
	shl.b32 	%r62, %r69, 7;
	add.s32 	%r63, %r62, %r4;
	mul.wide.s32 	%rd66, %r63, 16;
	add.s64 	%rd67, %rd7, %rd66;
	ld.global.f32 	%f117, [%rd67];
	ld.global.f32 	%f118, [%rd67+4];
	ld.global.f32 	%f119, [%rd67+8];
	ld.global.f32 	%f120, [%rd67+12];
	add.s64 	%rd68, %rd8, %rd66;
	st.global.f32 	[%rd68], %f117;
	st.global.f32 	[%rd68+4], %f118;
	st.global.f32 	[%rd68+8], %f119;
	st.global.f32 	[%rd68+12], %f120;
$L__BB11_57:
	ret;

}
	// .globl	_ZN3cub18CUB_300001_SM_10006detail9transform16transform_kernelINS2_10policy_hubILb1EN4cuda3std3__45tupleIJPK4BodyEEEE10policy1000EiNS7_10__identityEN6thrust24THRUST_300001_SM_1000_NS10device_ptrIS9_EEJSB_EEEvT0_iT1_T2_DpNS2_10kernel_argIT3_EE
.visible .entry _ZN3cub18CUB_300001_SM_10006detail9transform16transform_kernelINS2_10policy_hubILb1EN4cuda3std3__45tupleIJPK4BodyEEEE10policy1000EiNS7_10__identityEN6thrust24THRUST_300001_SM_1000_NS10device_ptrIS9_EEJSB_EEEvT0_iT1_T2_DpNS2_10kernel_argIT3_EE(
	.param .u32 _ZN3cub18CUB_300001_SM_10006detail9transform16transform_kernelINS2_10policy_hubILb1EN4cuda3std3__45tupleIJPK4BodyEEEE10policy1000EiNS7_10__identityEN6thrust24THRUST_300001_SM_1000_NS10device_ptrIS9_EEJSB_EEEvT0_iT1_T2_DpNS2_10kernel_argIT3_EE_param_0,
	.param .u32 _ZN3cub18CUB_300001_SM_10006detail9transform16transform_kernelINS2_10policy_hubILb1EN4cuda3std3__45tupleIJPK4BodyEEEE10policy1000EiNS7_10__identityEN6thrust24THRUST_300001_SM_1000_NS10device_ptrIS9_EEJSB_EEEvT0_iT1_T2_DpNS2_10kernel_argIT3_EE_param_1,
	.param .align 1 .b8 _ZN3cub18CUB_300001_SM_10006detail9transform16transform_kernelINS2_10policy_hubILb1EN4cuda3std3__45tupleIJPK4BodyEEEE10policy1000EiNS7_10__identityEN6thrust24THRUST_300001_SM_1000_NS10device_ptrIS9_EEJSB_EEEvT0_iT1_T2_DpNS2_10kernel_argIT3_EE_param_2[1],
	.param .align 8 .b8 _ZN3cub18CUB_300001_SM_10006detail9transform16transform_kernelINS2_10policy_hubILb1EN4cuda3std3__45tupleIJPK4BodyEEEE10policy1000EiNS7_10__identityEN6thrust24THRUST_300001_SM_1000_NS10device_ptrIS9_EEJSB_EEEvT0_iT1_T2_DpNS2_10kernel_argIT3_EE_param_3[8],
	.param .align 8 .b8 _ZN3cub18CUB_300001_SM_10006detail9transform16transform_kernelINS2_10policy_hubILb1EN4cuda3std3__45tupleIJPK4BodyEEEE10policy1000EiNS7_10__identityEN6thrust24THRUST_300001_SM_1000_NS10device_ptrIS9_EEJSB_EEEvT0_iT1_T2_DpNS2_10kernel_argIT3_EE_param_4[16]
)
.maxntid 128
{
	.reg .pred 	%p<37>;
	.reg .b32 	%r<77>;
	.reg .b32 	%f<121>;
	.reg .b64 	%rd<65>;

	ld.param.u32 	%r43, [_ZN3cub18CUB_300001_SM_10006detail9transform16transform_kernelINS2_10policy_hubILb1EN4cuda3std3__45tupleIJPK4BodyEEEE10policy1000EiNS7_10__identityEN6thrust24THRUST_300001_SM_1000_NS10device_ptrIS9_EEJSB_EEEvT0_iT1_T2_DpNS2_10kernel_argIT3_EE_param_0];
	ld.param.u64 	%rd14, [_ZN3cub18CUB_300001_SM_10006detail9transform16transform_kernelINS2_10policy_hubILb1EN4cuda3std3__45tupleIJPK4BodyEEEE10policy1000EiNS7_10__identityEN6thrust24THRUST_300001_SM_1000_NS10device_ptrIS9_EEJSB_EEEvT0_iT1_T2_DpNS2_10kernel_argIT3_EE_param_4];
	ld.param.u64 	%rd15, [_ZN3cub18CUB_300001_SM_10006detail9transform16transform_kernelINS2_10policy_hubILb1EN4cuda3std3__45tupleIJPK4BodyEEEE10policy1000EiNS7_10__identityEN6thrust24THRUST_300001_SM_1000_NS10device_ptrIS9_EEJSB_EEEvT0_iT1_T2_DpNS2_10kernel_argIT3_EE_param_3];
	ld.param.u32 	%r42, [_ZN3cub18CUB_300001_SM_10006detail9transform16transform_kernelINS2_10policy_hubILb1EN4cuda3std3__45tupleIJPK4BodyEEEE10policy1000EiNS7_10__identityEN6thrust24THRUST_300001_SM_1000_NS10device_ptrIS9_EEJSB_EEEvT0_iT1_T2_DpNS2_10kernel_argIT3_EE_param_1];
	cvta.to.global.u64 	%rd1, %rd15;
	cvta.to.global.u64 	%rd2, %rd14;
	shl.b32 	%r1, %r42, 7;
	mov.u32 	%r44, %ctaid.x;
	mul.lo.s32 	%r2, %r1, %r44;
	sub.s32 	%r3, %r43, %r2;
	min.s32 	%r4, %r1, %r3;
	shl.b32 	%r5, %r4, 4;
	mov.u32 	%r6, %tid.x;
	shl.b32 	%r67, %r6, 7;
	setp.ge.s32 	%p1, %r67, %r5;
	@%p1 bra 	$L__BB12_3;
	mul.wide.u32 	%rd16, %r6, 128;
	add.s64 	%rd17, %rd2, %rd16;
	mul.wide.s32 	%rd18, %r2, 16;
	add.s64 	%rd63, %rd17, %rd18;
$L__BB12_2:
	.pragma "nounroll";
	// begin inline asm
	prefetch.global.L2 [%rd63];
	// end inline asm
	add.s32 	%r67, %r67, 16384;
	add.s64 	%rd63, %rd63, 16384;
	setp.lt.s32 	%p2, %r67, %r5;
	@%p2 bra 	$L__BB12_2;
$L__BB12_3:
	mul.wide.s32 	%rd20, %r2, 16;
	add.s64 	%rd6, %rd2, %rd20;
	add.s64 	%rd7, %rd1, %rd20;
	setp.gt.s32 	%p3, %r1, %r3;
	@%p3 bra 	$L__BB12_16;
	setp.lt.s32 	%p4, %r42, 1;
	@%p4 bra 	$L__BB12_57;
	and.b32  	%r10, %r42, 7;
	setp.lt.u32 	%p5, %r42, 8;
	mov.b32 	%r74, 0;
	@%p5 bra 	$L__BB12_8;
	and.b32  	%r74, %r42, 2147483640;
	neg.s32 	%r69, %r74;
	mul.wide.u32 	%rd21, %r6, 16;
	add.s64 	%rd22, %rd20, %rd21;
	or.b64  	%rd64, %rd22, 12;
	add.s32 	%r68, %r6, 128;
$L__BB12_7:
	.pragma "nounroll";
	mul.wide.s32 	%rd23, %r68, 16;
	add.s64 	%rd24, %rd20, %rd23;
	add.s64 	%rd25, %rd2, %rd64;
	add.s64 	%rd26, %rd1, %rd64;
	ld.global.f32 	%f1, [%rd25+-12];
	ld.global.f32 	%f2, [%rd25+-8];
	ld.global.f32 	%f3, [%rd25+-4];
	ld.global.f32 	%f4, [%rd25];
	st.global.f32 	[%rd26+-12], %f1;
	st.global.f32 	[%rd26+-8], %f2;
	st.global.f32 	[%rd26+-4], %f3;
	st.global.f32 	[%rd26], %f4;
	add.s64 	%rd27, %rd2, %rd24;
	add.s64 	%rd28, %rd1, %rd24;
	ld.global.f32 	%f5, [%rd27];
	ld.global.f32 	%f6, [%rd27+4];
	ld.global.f32 	%f7, [%rd27+8];
	ld.global.f32 	%f8, [%rd27+12];
	st.global.f32 	[%rd28], %f5;
	st.global.f32 	[%rd28+4], %f6;
	st.global.f32 	[%rd28+8], %f7;
	st.global.f32 	[%rd28+12], %f8;
	ld.global.f32 	%f9, [%rd27+2048];
	ld.global.f32 	%f10, [%rd27+2052];
	ld.global.f32 	%f11, [%rd27+2056];
	ld.global.f32 	%f12, [%rd27+2060];
	st.global.f32 	[%rd28+2048], %f9;
	st.global.f32 	[%rd28+2052], %f10;
	st.global.f32 	[%rd28+2056], %f11;
	st.global.f32 	[%rd28+2060], %f12;
	ld.global.f32 	%f13, [%rd27+4096];
	ld.global.f32 	%f14, [%rd27+4100];
	ld.global.f32 	%f15, [%rd27+4104];
	ld.global.f32 	%f16, [%rd27+4108];
	st.global.f32 	[%rd28+4096], %f13;
	st.global.f32 	[%rd28+4100], %f14;
	st.global.f32 	[%rd28+4104], %f15;
	st.global.f32 	[%rd28+4108], %f16;
	ld.global.f32 	%f17, [%rd27+6144];
	ld.global.f32 	%f18, [%rd27+6148];
	ld.global.f32 	%f19, [%rd27+6152];
	ld.global.f32 	%f20, [%rd27+6156];
	st.global.f32 	[%rd28+6144], %f17;
	st.global.f32 	[%rd28+6148], %f18;
	st.global.f32 	[%rd28+6152], %f19;
	st.global.f32 	[%rd28+6156], %f20;
	ld.global.f32 	%f21, [%rd27+8192];
	ld.global.f32 	%f22, [%rd27+8196];
	ld.global.f32 	%f23, [%rd27+8200];
	ld.global.f32 	%f24, [%rd27+8204];
	st.global.f32 	[%rd28+8192], %f21;
	st.global.f32 	[%rd28+8196], %f22;
	st.global.f32 	[%rd28+8200], %f23;
	st.global.f32 	[%rd28+8204], %f24;
	ld.global.f32 	%f25, [%rd27+10240];
	ld.global.f32 	%f26, [%rd27+10244];
	ld.global.f32 	%f27, [%rd27+10248];
	ld.global.f32 	%f28, [%rd27+10252];
	st.global.f32 	[%rd28+10240], %f25;
	st.global.f32 	[%rd28+10244], %f26;
	st.global.f32 	[%rd28+10248], %f27;
	st.global.f32 	[%rd28+10252], %f28;
	ld.global.f32 	%f29, [%rd27+12288];
	ld.global.f32 	%f30, [%rd27+12292];
	ld.global.f32 	%f31, [%rd27+12296];
	ld.global.f32 	%f32, [%rd27+12300];
	st.global.f32 	[%rd28+12288], %f29;
	st.global.f32 	[%rd28+12292], %f30;
	st.global.f32 	[%rd28+12296], %f31;
	st.global.f32 	[%rd28+12300], %f32;
	add.s32 	%r69, %r69, 8;
	add.s64 	%rd64, %rd64, 16384;
	add.s32 	%r68, %r68, 1024;
	setp.eq.s32 	%p6, %r69, 0;
	@%p6 bra 	$L__BB12_8;
	bra.uni 	$L__BB12_7;
$L__BB12_8:
	setp.eq.s32 	%p7, %r10, 0;
	@%p7 bra 	$L__BB12_57;
	and.b32  	%r37, %r42, 3;
	setp.lt.u32 	%p8, %r10, 4;
	@%p8 bra 	$L__BB12_11;
	shl.b32 	%r46, %r74, 7;
	add.s32 	%r47, %r46, %r6;
	mul.wide.s32 	%rd29, %r47, 16;
	add.s64 	%rd30, %rd6, %rd29;
	add.s64 	%rd31, %rd7, %rd29;
	ld.global.f32 	%f33, [%rd30];
	ld.global.f32 	%f34, [%rd30+4];
	ld.global.f32 	%f35, [%rd30+8];
	ld.global.f32 	%f36, [%rd30+12];
	st.global.f32 	[%rd31], %f33;
	st.global.f32 	[%rd31+4], %f34;
	st.global.f32 	[%rd31+8], %f35;
	st.global.f32 	[%rd31+12], %f36;
	ld.global.f32 	%f37, [%rd30+2048];
	ld.global.f32 	%f38, [%rd30+2052];
	ld.global.f32 	%f39, [%rd30+2056];
	ld.global.f32 	%f40, [%rd30+2060];
	st.global.f32 	[%rd31+2048], %f37;
	st.global.f32 	[%rd31+2052], %f38;
	st.global.f32 	[%rd31+2056], %f39;
	st.global.f32 	[%rd31+2060], %f40;
	ld.global.f32 	%f41, [%rd30+4096];
	ld.global.f32 	%f42, [%rd30+4100];
	ld.global.f32 	%f43, [%rd30+4104];
	ld.global.f32 	%f44, [%rd30+4108];
	st.global.f32 	[%rd31+4096], %f41;
	st.global.f32 	[%rd31+4100], %f42;
	st.global.f32 	[%rd31+4104], %f43;
	st.global.f32 	[%rd31+4108], %f44;
	ld.global.f32 	%f45, [%rd30+6144];
	ld.global.f32 	%f46, [%rd30+6148];
	ld.global.f32 	%f47, [%rd30+6152];
	ld.global.f32 	%f48, [%rd30+6156];
	st.global.f32 	[%rd31+6144], %f45;
	st.global.f32 	[%rd31+6148], %f46;
	st.global.f32 	[%rd31+6152], %f47;
	st.global.f32 	[%rd31+6156], %f48;
	add.s32 	%r74, %r74, 4;
$L__BB12_11:
	setp.eq.s32 	%p9, %r37, 0;
	@%p9 bra 	$L__BB12_57;
	setp.eq.s32 	%p10, %r37, 1;
	@%p10 bra 	$L__BB12_14;
	shl.b32 	%r48, %r74, 7;
	add.s32 	%r49, %r48, %r6;
	mul.wide.s32 	%rd32, %r49, 16;
	add.s64 	%rd33, %rd6, %rd32;
	add.s64 	%rd34, %rd7, %rd32;
	ld.global.f32 	%f49, [%rd33];
	ld.global.f32 	%f50, [%rd33+4];
	ld.global.f32 	%f51, [%rd33+8];
	ld.global.f32 	%f52, [%rd33+12];
	st.global.f32 	[%rd34], %f49;
	st.global.f32 	[%rd34+4], %f50;
	st.global.f32 	[%rd34+8], %f51;
	st.global.f32 	[%rd34+12], %f52;
	ld.global.f32 	%f53, [%rd33+2048];
	ld.global.f32 	%f54, [%rd33+2052];
	ld.global.f32 	%f55, [%rd33+2056];
	ld.global.f32 	%f56, [%rd33+2060];
	st.global.f32 	[%rd34+2048], %f53;
	st.global.f32 	[%rd34+2052], %f54;
	st.global.f32 	[%rd34+2056], %f55;
	st.global.f32 	[%rd34+2060], %f56;
	add.s32 	%r74, %r74, 2;
$L__BB12_14:
	and.b32  	%r50, %r42, 1;
	setp.eq.b32 	%p11, %r50, 1;
	not.pred 	%p12, %p11;
	@%p12 bra 	$L__BB12_57;
	shl.b32 	%r51, %r74, 7;
	add.s32 	%r52, %r51, %r6;
	mul.wide.s32 	%rd35, %r52, 16;
	add.s64 	%rd36, %rd6, %rd35;
	add.s64 	%rd37, %rd7, %rd35;
	ld.global.f32 	%f57, [%rd36];
	ld.global.f32 	%f58, [%rd36+4];
	ld.global.f32 	%f59, [%rd36+8];
	ld.global.f32 	%f60, [%rd36+12];
	st.global.f32 	[%rd37], %f57;
	st.global.f32 	[%rd37+4], %f58;
	st.global.f32 	[%rd37+8], %f59;
	st.global.f32 	[%rd37+12], %f60;
	bra.uni 	$L__BB12_57;
$L__BB12_16:
	setp.lt.s32 	%p13, %r42, 1;
	@%p13 bra 	$L__BB12_57;
	and.b32  	%r14, %r42, 7;
	setp.lt.u32 	%p14, %r42, 8;
	mov.b32 	%r71, 0;
	@%p14 bra 	$L__BB12_36;
	and.b32  	%r71, %r42, 2147483640;
	mov.b32 	%r70, 0;
$L__BB12_19:
	.pragma "nounroll";
	shl.b32 	%r55, %r70, 7;
	add.s32 	%r21, %r55, %r6;
	setp.ge.s32 	%p15, %r21, %r4;
	@%p15 bra 	$L__BB12_21;
	mul.wide.u32 	%rd38, %r21, 16;
	add.s64 	%rd39, %rd6, %rd38;
	add.s64 	%rd40, %rd7, %rd38;
	ld.global.f32 	%f61, [%rd39];
	ld.global.f32 	%f62, [%rd39+4];
	ld.global.f32 	%f63, [%rd39+8];
	ld.global.f32 	%f64, [%rd39+12];
	st.global.f32 	[%rd40], %f61;
	st.global.f32 	[%rd40+4], %f62;
	st.global.f32 	[%rd40+8], %f63;
	st.global.f32 	[%rd40+12], %f64;
$L__BB12_21:
	add.s32 	%r56, %r21, 128;
	setp.ge.s32 	%p16, %r56, %r4;
	mul.wide.s32 	%rd41, %r56, 16;
	add.s64 	%rd12, %rd6, %rd41;
	add.s64 	%rd13, %rd7, %rd41;
	@%p16 bra 	$L__BB12_23;
	ld.global.f32 	%f65, [%rd12];
	ld.global.f32 	%f66, [%rd12+4];
	ld.global.f32 	%f67, [%rd12+8];
	ld.global.f32 	%f68, [%rd12+12];
	st.global.f32 	[%rd13], %f65;
	st.global.f32 	[%rd13+4], %f66;
	st.global.f32 	[%rd13+8], %f67;
	st.global.f32 	[%rd13+12], %f68;
$L__BB12_23:
	add.s32 	%r57, %r21, 256;
	setp.ge.s32 	%p17, %r57, %r4;
	@%p17 bra 	$L__BB12_25;
	ld.global.f32 	%f69, [%rd12+2048];
	ld.global.f32 	%f70, [%rd12+2052];
	ld.global.f32 	%f71, [%rd12+2056];
	ld.global.f32 	%f72, [%rd12+2060];
	st.global.f32 	[%rd13+2048], %f69;
	st.global.f32 	[%rd13+2052], %f70;
	st.global.f32 	[%rd13+2056], %f71;
	st.global.f32 	[%rd13+2060], %f72;
$L__BB12_25:
	add.s32 	%r58, %r21, 384;
	setp.ge.s32 	%p18, %r58, %r4;
	@%p18 bra 	$L__BB12_27;
	ld.global.f32 	%f73, [%rd12+4096];
	ld.global.f32 	%f74, [%rd12+4100];
	ld.global.f32 	%f75, [%rd12+4104];
	ld.global.f32 	%f76, [%rd12+4108];
	st.global.f32 	[%rd13+4096], %f73;
	st.global.f32 	[%rd13+4100], %f74;
	st.global.f32 	[%rd13+4104], %f75;
	st.global.f32 	[%rd13+4108], %f76;
$L__BB12_27:
	add.s32 	%r59, %r21, 512;
	setp.ge.s32 	%p19, %r59, %r4;
	@%p19 bra 	$L__BB12_29;
	ld.global.f32 	%f77, [%rd12+6144];
	ld.global.f32 	%f78, [%rd12+6148];
	ld.global.f32 	%f79, [%rd12+6152];
	ld.global.f32 	%f80, [%rd12+6156];
	st.global.f32 	[%rd13+6144], %f77;
	st.global.f32 	[%rd13+6148], %f78;
	st.global.f32 	[%rd13+6152], %f79;
	st.global.f32 	[%rd13+6156], %f80;
$L__BB12_29:
	add.s32 	%r60, %r21, 640;
	setp.ge.s32 	%p20, %r60, %r4;
	@%p20 bra 	$L__BB12_31;
	ld.global.f32 	%f81, [%rd12+8192];
	ld.global.f32 	%f82, [%rd12+8196];
	ld.global.f32 	%f83, [%rd12+8200];
	ld.global.f32 	%f84, [%rd12+8204];
	st.global.f32 	[%rd13+8192], %f81;
	st.global.f32 	[%rd13+8196], %f82;
	st.global.f32 	[%rd13+8200], %f83;
	st.global.f32 	[%rd13+8204], %f84;
$L__BB12_31:
	add.s32 	%r61, %r21, 768;
	setp.ge.s32 	%p21, %r61, %r4;
	@%p21 bra 	$L__BB12_33;
	ld.global.f32 	%f85, [%rd12+10240];
	ld.global.f32 	%f86, [%rd12+10244];
	ld.global.f32 	%f87, [%rd12+10248];
	ld.global.f32 	%f88, [%rd12+10252];
	st.global.f32 	[%rd13+10240], %f85;
	st.global.f32 	[%rd13+10244], %f86;
	st.global.f32 	[%rd13+10248], %f87;
	st.global.f32 	[%rd13+10252], %f88;
$L__BB12_33:
	add.s32 	%r62, %r21, 896;
	setp.ge.s32 	%p22, %r62, %r4;
	@%p22 bra 	$L__BB12_35;
	ld.global.f32 	%f89, [%rd12+12288];
	ld.global.f32 	%f90, [%rd12+12292];
	ld.global.f32 	%f91, [%rd12+12296];
	ld.global.f32 	%f92, [%rd12+12300];
	st.global.f32 	[%rd13+12288], %f89;
	st.global.f32 	[%rd13+12292], %f90;
	st.global.f32 	[%rd13+12296], %f91;
	st.global.f32 	[%rd13+12300], %f92;
$L__BB12_35:
	add.s32 	%r70, %r70, 8;
	setp.ne.s32 	%p23, %r70, %r71;
	@%p23 bra 	$L__BB12_19;
$L__BB12_36:
	setp.eq.s32 	%p24, %r14, 0;
	@%p24 bra 	$L__BB12_57;
	and.b32  	%r24, %r42, 3;
	setp.lt.u32 	%p25, %r14, 4;
	@%p25 bra 	$L__BB12_47;
	shl.b32 	%r63, %r71, 7;
	add.s32 	%r25, %r63, %r6;
	setp.ge.s32 	%p26, %r25, %r4;
	@%p26 bra 	$L__BB12_40;
	mul.wide.s32 	%rd42, %r25, 16;
	add.s64 	%rd43, %rd6, %rd42;
	add.s64 	%rd44, %rd7, %rd42;
	ld.global.f32 	%f93, [%rd43];
	ld.global.f32 	%f94, [%rd43+4];
	ld.global.f32 	%f95, [%rd43+8];
	ld.global.f32 	%f96, [%rd43+12];
	st.global.f32 	[%rd44], %f93;
	st.global.f32 	[%rd44+4], %f94;
	st.global.f32 	[%rd44+8], %f95;
	st.global.f32 	[%rd44+12], %f96;
$L__BB12_40:
	add.s32 	%r26, %r25, 128;
	setp.ge.s32 	%p27, %r26, %r4;
	@%p27 bra 	$L__BB12_42;
	mul.wide.s32 	%rd45, %r26, 16;
	add.s64 	%rd46, %rd6, %rd45;
	add.s64 	%rd47, %rd7, %rd45;
	ld.global.f32 	%f97, [%rd46];
	ld.global.f32 	%f98, [%rd46+4];
	ld.global.f32 	%f99, [%rd46+8];
	ld.global.f32 	%f100, [%rd46+12];
	st.global.f32 	[%rd47], %f97;
	st.global.f32 	[%rd47+4], %f98;
	st.global.f32 	[%rd47+8], %f99;
	st.global.f32 	[%rd47+12], %f100;
$L__BB12_42:
	add.s32 	%r27, %r25, 256;
	setp.ge.s32 	%p28, %r27, %r4;
	@%p28 bra 	$L__BB12_44;
	mul.wide.s32 	%rd48, %r27, 16;
	add.s64 	%rd49, %rd6, %rd48;
	add.s64 	%rd50, %rd7, %rd48;
	ld.global.f32 	%f101, [%rd49];
	ld.global.f32 	%f102, [%rd49+4];
	ld.global.f32 	%f103, [%rd49+8];
	ld.global.f32 	%f104, [%rd49+12];
	st.global.f32 	[%rd50], %f101;
	st.global.f32 	[%rd50+4], %f102;
	st.global.f32 	[%rd50+8], %f103;
	st.global.f32 	[%rd50+12], %f104;
$L__BB12_44:
	add.s32 	%r28, %r25, 384;
	setp.ge.s32 	%p29, %r28, %r4;
	@%p29 bra 	$L__BB12_46;
	mul.wide.s32 	%rd51, %r28, 16;
	add.s64 	%rd52, %rd6, %rd51;
	add.s64 	%rd53, %rd7, %rd51;
	ld.global.f32 	%f105, [%rd52];
	ld.global.f32 	%f106, [%rd52+4];
	ld.global.f32 	%f107, [%rd52+8];
	ld.global.f32 	%f108, [%rd52+12];
	st.global.f32 	[%rd53], %f105;
	st.global.f32 	[%rd53+4], %f106;
	st.global.f32 	[%rd53+8], %f107;
	st.global.f32 	[%rd53+12], %f108;
$L__BB12_46:
	add.s32 	%r71, %r71, 4;
$L__BB12_47:
	setp.eq.s32 	%p30, %r24, 0;
	@%p30 bra 	$L__BB12_57;
	setp.eq.s32 	%p31, %r24, 1;
	@%p31 bra 	$L__BB12_54;
	shl.b32 	%r64, %r71, 7;
	add.s32 	%r31, %r64, %r6;
	setp.ge.s32 	%p32, %r31, %r4;
	@%p32 bra 	$L__BB12_51;
	mul.wide.s32 	%rd54, %r31, 16;
	add.s64 	%rd55, %rd6, %rd54;
	add.s64 	%rd56, %rd7, %rd54;
	ld.global.f32 	%f109, [%rd55];
	ld.global.f32 	%f110, [%rd55+4];
	ld.global.f32 	%f111, [%rd55+8];
	ld.global.f32 	%f112, [%rd55+12];
	st.global.f32 	[%rd56], %f109;
	st.global.f32 	[%rd56+4], %f110;
	st.global.f32 	[%rd56+8], %f111;
	st.global.f32 	[%rd56+12], %f112;
$L__BB12_51:
	add.s32 	%r32, %r31, 128;
	setp.ge.s32 	%p33, %r32, %r4;
	@%p33 bra 	$L__BB12_53;
	mul.wide.s32 	%rd57, %r32, 16;
	add.s64 	%rd58, %rd6, %rd57;
	add.s64 	%rd59, %rd7, %rd57;
	ld.global.f32 	%f113, [%rd58];
	ld.global.f32 	%f114, [%rd58+4];
	ld.global.f32 	%f115, [%rd58+8];
	ld.global.f32 	%f116, [%rd58+12];
	st.global.f32 	[%rd59], %f113;
	st.global.f32 	[%rd59+4], %f114;
	st.global.f32 	[%rd59+8], %f115;
	st.global.f32 	[%rd59+12], %f116;
$L__BB12_53:
	add.s32 	%r71, %r71, 2;
$L__BB12_54:
	and.b32  	%r65, %r42, 1;
	setp.eq.b32 	%p34, %r65, 1;
	not.pred 	%p35, %p34;
	@%p35 bra 	$L__BB12_57;
	shl.b32 	%r66, %r71, 7;
	add.s32 	%r35, %r66, %r6;
	setp.ge.s32 	%p36, %r35, %r4;
	@%p36 bra 	$L__BB12_57;
	mul.wide.s32 	%rd60, %r35, 16;
	add.s64 	%rd61, %rd6, %rd60;
	add.s64 	%rd62, %rd7, %rd60;
	ld.global.f32 	%f117, [%rd61];
	ld.global.f32 	%f118, [%rd61+4];
	ld.global.f32 	%f119, [%rd61+8];
	ld.global.f32 	%f120, [%rd61+12];
	st.global.f32 	[%rd62], %f117;
	st.global.f32 	[%rd62+4], %f118;
	st.global.f32 	[%rd62+8], %f119;
	st.global.f32 	[%rd62+12], %f120;
$L__BB12_57:
	ret;

}
	// .globl	_ZN3cub18CUB_300001_SM_10006detail9transform16transform_kernelINS2_10policy_hubILb1EN4cuda3std3__45tupleIJPK4BodyEEEE10policy1000ElNS7_10__identityEN6thrust24THRUST_300001_SM_1000_NS10device_ptrIS9_EEJSB_EEEvT0_iT1_T2_DpNS2_10kernel_argIT3_EE
.visible .entry _ZN3cub18CUB_300001_SM_10006detail9transform16transform_kernelINS2_10policy_hubILb1EN4cuda3std3__45tupleIJPK4BodyEEEE10policy1000ElNS7_10__identityEN6thrust24THRUST_300001_SM_1000_NS10device_ptrIS9_EEJSB_EEEvT0_iT1_T2_DpNS2_10kernel_argIT3_EE(
	.param .u64 _ZN3cub18CUB_300001_SM_10006detail9transform16transform_kernelINS2_10policy_hubILb1EN4cuda3std3__45tupleIJPK4BodyEEEE10policy1000ElNS7_10__identityEN6thrust24THRUST_300001_SM_1000_NS10device_ptrIS9_EEJSB_EEEvT0_iT1_T2_DpNS2_10kernel_argIT3_EE_param_0,
	.param .u32 _ZN3cub18CUB_300001_SM_10006detail9transform16transform_kernelINS2_10policy_hubILb1EN4cuda3std3__45tupleIJPK4BodyEEEE10policy1000ElNS7_10__identityEN6thrust24THRUST_300001_SM_1000_NS10device_ptrIS9_EEJSB_EEEvT0_iT1_T2_DpNS2_10kernel_argIT3_EE_param_1,
	.param .align 1 .b8 _ZN3cub18CUB_300001_SM_10006detail9transform16transform_kernelINS2_10policy_hubILb1EN4cuda3std3__45tupleIJPK4BodyEEEE10policy1000ElNS7_10__identityEN6thrust24THRUST_300001_SM_1000_NS10device_ptrIS9_EEJSB_EEEvT0_iT1_T2_DpNS2_10kernel_argIT3_EE_param_2[1],
	.param .align 8 .b8 _ZN3cub18CUB_300001_SM_10006detail9transform16transform_kernelINS2_10policy_hubILb1EN4cuda3std3__45tupleIJPK4BodyEEEE10policy1000ElNS7_10__identityEN6thrust24THRUST_300001_SM_1000_NS10device_ptrIS9_EEJSB_EEEvT0_iT1_T2_DpNS2_10kernel_argIT3_EE_param_3[8],
	.param .align 8 .b8 _ZN3cub18CUB_300001_SM_10006detail9transform16transform_kernelINS2_10policy_hubILb1EN4cuda3std3__45tupleIJPK4BodyEEEE10policy1000ElNS7_10__identityEN6thrust24THRUST_300001_SM_1000_NS10device_ptrIS9_EEJSB_EEEvT0_iT1_T2_DpNS2_10kernel_argIT3_EE_param_4[16]
)
.maxntid 128
{
	.reg .pred 	%p<37>;
	.reg .b32 	%r<74>;
	.reg .b32 	%f<121>;
	.reg .b64 	%rd<71>;

	ld.param.u64 	%rd15, [_ZN3cub18CUB_300001_SM_10006detail9transform16transform_kernelINS2_10policy_hubILb1EN4cuda3std3__45tupleIJPK4BodyEEEE10policy1000ElNS7_10__identityEN6thrust24THRUST_300001_SM_1000_NS10device_ptrIS9_EEJSB_EEEvT0_iT1_T2_DpNS2_10kernel_argIT3_EE_param_0];
	ld.param.u64 	%rd16, [_ZN3cub18CUB_300001_SM_10006detail9transform16transform_kernelINS2_10policy_hubILb1EN4cuda3std3__45tupleIJPK4BodyEEEE10policy1000ElNS7_10__identityEN6thrust24THRUST_300001_SM_1000_NS10device_ptrIS9_EEJSB_EEEvT0_iT1_T2_DpNS2_10kernel_argIT3_EE_param_4];
	ld.param.u64 	%rd17, [_ZN3cub18CUB_300001_SM_10006detail9transform16transform_kernelINS2_10policy_hubILb1EN4cuda3std3__45tupleIJPK4BodyEEEE10policy1000ElNS7_10__identityEN6thrust24THRUST_300001_SM_1000_NS10device_ptrIS9_EEJSB_EEEvT0_iT1_T2_DpNS2_10kernel_argIT3_EE_param_3];
	ld.param.u32 	%r40, [_ZN3cub18CUB_300001_SM_10006detail9transform16transform_kernelINS2_10policy_hubILb1EN4cuda3std3__45tupleIJPK4BodyEEEE10policy1000ElNS7_10__identityEN6thrust24THRUST_300001_SM_1000_NS10device_ptrIS9_EEJSB_EEEvT0_iT1_T2_DpNS2_10kernel_argIT3_EE_param_1];
	cvta.to.global.u64 	%rd1, %rd17;
	cvta.to.global.u64 	%rd2, %rd16;
	shl.b32 	%r1, %r40, 7;
	mov.u32 	%r41, %ctaid.x;
	cvt.u64.u32 	%rd18, %r41;
	cvt.s64.s32 	%rd19, %r1;
	mul.lo.s64 	%rd3, %rd19, %rd18;
	sub.s64 	%rd20, %rd15, %rd3;
	min.s64 	%rd21, %rd20, %rd19;
	cvt.u32.u64 	%r2, %rd21;
	shl.b32 	%r3, %r2, 4;
	mov.u32 	%r4, %tid.x;
	shl.b32 	%r64, %r4, 7;
	setp.ge.s32 	%p1, %r64, %r3;
	@%p1 bra 	$L__BB13_3;
	shl.b64 	%rd22, %rd3, 4;
	add.s64 	%rd23, %rd2, %rd22;
	mul.wide.u32 	%rd24, %r4, 128;
	add.s64 	%rd69, %rd23, %rd24;
$L__BB13_2:
	.pragma "nounroll";
	// begin inline asm
	prefetch.global.L2 [%rd69];
	// end inline asm
	add.s32 	%r64, %r64, 16384;
	add.s64 	%rd69, %rd69, 16384;
	setp.lt.s32 	%p2, %r64, %r3;
	@%p2 bra 	$L__BB13_2;
$L__BB13_3:
	shl.b64 	%rd26, %rd3, 4;
	add.s64 	%rd7, %rd2, %rd26;
	add.s64 	%rd8, %rd1, %rd26;
	setp.eq.s32 	%p3, %r1, %r2;
	@%p3 bra 	$L__BB13_45;
	setp.lt.s32 	%p4, %r40, 1;
	@%p4 bra 	$L__BB13_57;
	and.b32  	%r8, %r40, 7;
	setp.lt.u32 	%p5, %r40, 8;
	mov.b32 	%r71, 0;
	@%p5 bra 	$L__BB13_24;
	and.b32  	%r71, %r40, 2147483640;
	mov.b32 	%r67, 0;
$L__BB13_7:
	.pragma "nounroll";
	shl.b32 	%r44, %r67, 7;
	add.s32 	%r19, %r44, %r4;
	setp.ge.s32 	%p6, %r19, %r2;
	@%p6 bra 	$L__BB13_9;
	mul.wide.u32 	%rd27, %r19, 16;
	add.s64 	%rd28, %rd7, %rd27;
	add.s64 	%rd29, %rd8, %rd27;
	ld.global.f32 	%f1, [%rd28];
	ld.global.f32 	%f2, [%rd28+4];
	ld.global.f32 	%f3, [%rd28+8];
	ld.global.f32 	%f4, [%rd28+12];
	st.global.f32 	[%rd29], %f1;
	st.global.f32 	[%rd29+4], %f2;
	st.global.f32 	[%rd29+8], %f3;
	st.global.f32 	[%rd29+12], %f4;
$L__BB13_9:
	add.s32 	%r45, %r19, 128;
	setp.ge.s32 	%p7, %r45, %r2;
	mul.wide.s32 	%rd30, %r45, 16;
	add.s64 	%rd13, %rd7, %rd30;
	add.s64 	%rd14, %rd8, %rd30;
	@%p7 bra 	$L__BB13_11;
	ld.global.f32 	%f5, [%rd13];
	ld.global.f32 	%f6, [%rd13+4];
	ld.global.f32 	%f7, [%rd13+8];
	ld.global.f32 	%f8, [%rd13+12];
	st.global.f32 	[%rd14], %f5;
	st.global.f32 	[%rd14+4], %f6;
	st.global.f32 	[%rd14+8], %f7;
	st.global.f32 	[%rd14+12], %f8;
$L__BB13_11:
	add.s32 	%r46, %r19, 256;
	setp.ge.s32 	%p8, %r46, %r2;
	@%p8 bra 	$L__BB13_13;
	ld.global.f32 	%f9, [%rd13+2048];
	ld.global.f32 	%f10, [%rd13+2052];
	ld.global.f32 	%f11, [%rd13+2056];
	ld.global.f32 	%f12, [%rd13+2060];
	st.global.f32 	[%rd14+2048], %f9;
	st.global.f32 	[%rd14+2052], %f10;
	st.global.f32 	[%rd14+2056], %f11;
	st.global.f32 	[%rd14+2060], %f12;
$L__BB13_13:
	add.s32 	%r47, %r19, 384;
	setp.ge.s32 	%p9, %r47, %r2;
	@%p9 bra 	$L__BB13_15;
	ld.global.f32 	%f13, [%rd13+4096];
	ld.global.f32 	%f14, [%rd13+4100];
	ld.global.f32 	%f15, [%rd13+4104];
	ld.global.f32 	%f16, [%rd13+4108];
	st.global.f32 	[%rd14+4096], %f13;
	st.global.f32 	[%rd14+4100], %f14;
	st.global.f32 	[%rd14+4104], %f15;
	st.global.f32 	[%rd14+4108], %f16;
$L__BB13_15:
	add.s32 	%r48, %r19, 512;
	setp.ge.s32 	%p10, %r48, %r2;
	@%p10 bra 	$L__BB13_17;
	ld.global.f32 	%f17, [%rd13+6144];
	ld.global.f32 	%f18, [%rd13+6148];
	ld.global.f32 	%f19, [%rd13+6152];
	ld.global.f32 	%f20, [%rd13+6156];
	st.global.f32 	[%rd14+6144], %f17;
	st.global.f32 	[%rd14+6148], %f18;
	st.global.f32 	[%rd14+6152], %f19;
	st.global.f32 	[%rd14+6156], %f20;
$L__BB13_17:
	add.s32 	%r49, %r19, 640;
	setp.ge.s32 	%p11, %r49, %r2;
	@%p11 bra 	$L__BB13_19;
	ld.global.f32 	%f21, [%rd13+8192];
	ld.global.f32 	%f22, [%rd13+8196];
	ld.global.f32 	%f23, [%rd13+8200];
	ld.global.f32 	%f24, [%rd13+8204];
	st.global.f32 	[%rd14+8192], %f21;
	st.global.f32 	[%rd14+8196], %f22;
	st.global.f32 	[%rd14+8200], %f23;
	st.global.f32 	[%rd14+8204], %f24;
$L__BB13_19:
	add.s32 	%r50, %r19, 768;
	setp.ge.s32 	%p12, %r50, %r2;
	@%p12 bra 	$L__BB13_21;
	ld.global.f32 	%f25, [%rd13+10240];
	ld.global.f32 	%f26, [%rd13+10244];
	ld.global.f32 	%f27, [%rd13+10248];
	ld.global.f32 	%f28, [%rd13+10252];
	st.global.f32 	[%rd14+10240], %f25;
	st.global.f32 	[%rd14+10244], %f26;
	st.global.f32 	[%rd14+10248], %f27;
	st.global.f32 	[%rd14+10252], %f28;
$L__BB13_21:
	add.s32 	%r51, %r19, 896;
	setp.ge.s32 	%p13, %r51, %r2;
	@%p13 bra 	$L__BB13_23;
	ld.global.f32 	%f29, [%rd13+12288];
	ld.global.f32 	%f30, [%rd13+12292];
	ld.global.f32 	%f31, [%rd13+12296];
	ld.global.f32 	%f32, [%rd13+12300];
	st.global.f32 	[%rd14+12288], %f29;
	st.global.f32 	[%rd14+12292], %f30;
	st.global.f32 	[%rd14+12296], %f31;
	st.global.f32 	[%rd14+12300], %f32;
$L__BB13_23:
	add.s32 	%r67, %r67, 8;
	setp.eq.s32 	%p14, %r67, %r71;
	@%p14 bra 	$L__BB13_24;
	bra.uni 	$L__BB13_7;
$L__BB13_24:
	setp.eq.s32 	%p15, %r8, 0;
	@%p15 bra 	$L__BB13_57;
	and.b32  	%r28, %r40, 3;
	setp.lt.u32 	%p16, %r8, 4;
	@%p16 bra 	$L__BB13_35;
	shl.b32 	%r52, %r71, 7;
	add.s32 	%r29, %r52, %r4;
	setp.ge.s32 	%p17, %r29, %r2;
	@%p17 bra 	$L__BB13_28;
	mul.wide.s32 	%rd31, %r29, 16;
	add.s64 	%rd32, %rd7, %rd31;
	add.s64 	%rd33, %rd8, %rd31;
	ld.global.f32 	%f33, [%rd32];
	ld.global.f32 	%f34, [%rd32+4];
	ld.global.f32 	%f35, [%rd32+8];
	ld.global.f32 	%f36, [%rd32+12];
	st.global.f32 	[%rd33], %f33;
	st.global.f32 	[%rd33+4], %f34;
	st.global.f32 	[%rd33+8], %f35;
	st.global.f32 	[%rd33+12], %f36;
$L__BB13_28:
	add.s32 	%r30, %r29, 128;
	setp.ge.s32 	%p18, %r30, %r2;
	@%p18 bra 	$L__BB13_30;
	mul.wide.s32 	%rd34, %r30, 16;
	add.s64 	%rd35, %rd7, %rd34;
	add.s64 	%rd36, %rd8, %rd34;
	ld.global.f32 	%f37, [%rd35];
	ld.global.f32 	%f38, [%rd35+4];
	ld.global.f32 	%f39, [%rd35+8];
	ld.global.f32 	%f40, [%rd35+12];
	st.global.f32 	[%rd36], %f37;
	st.global.f32 	[%rd36+4], %f38;
	st.global.f32 	[%rd36+8], %f39;
	st.global.f32 	[%rd36+12], %f40;
$L__BB13_30:
	add.s32 	%r31, %r29, 256;
	setp.ge.s32 	%p19, %r31, %r2;
	@%p19 bra 	$L__BB13_32;
	mul.wide.s32 	%rd37, %r31, 16;
	add.s64 	%rd38, %rd7, %rd37;
	add.s64 	%rd39, %rd8, %rd37;
	ld.global.f32 	%f41, [%rd38];
	ld.global.f32 	%f42, [%rd38+4];
	ld.global.f32 	%f43, [%rd38+8];
	ld.global.f32 	%f44, [%rd38+12];
	st.global.f32 	[%rd39], %f41;
	st.global.f32 	[%rd39+4], %f42;
	st.global.f32 	[%rd39+8], %f43;
	st.global.f32 	[%rd39+12], %f44;
$L__BB13_32:
	add.s32 	%r32, %r29, 384;
	setp.ge.s32 	%p20, %r32, %r2;
	@%p20 bra 	$L__BB13_34;
	mul.wide.s32 	%rd40, %r32, 16;
	add.s64 	%rd41, %rd7, %rd40;
	add.s64 	%rd42, %rd8, %rd40;
	ld.global.f32 	%f45, [%rd41];
	ld.global.f32 	%f46, [%rd41+4];
	ld.global.f32 	%f47, [%rd41+8];
	ld.global.f32 	%f48, [%rd41+12];
	st.global.f32 	[%rd42], %f45;
	st.global.f32 	[%rd42+4], %f46;
	st.global.f32 	[%rd42+8], %f47;
	st.global.f32 	[%rd42+12], %f48;
$L__BB13_34:
	add.s32 	%r71, %r71, 4;
$L__BB13_35:
	setp.eq.s32 	%p21, %r28, 0;
	@%p21 bra 	$L__BB13_57;
	setp.eq.s32 	%p22, %r28, 1;
	@%p22 bra 	$L__BB13_42;
	shl.b32 	%r53, %r71, 7;
	add.s32 	%r35, %r53, %r4;
	setp.ge.s32 	%p23, %r35, %r2;
	@%p23 bra 	$L__BB13_39;
	mul.wide.s32 	%rd43, %r35, 16;
	add.s64 	%rd44, %rd7, %rd43;
	add.s64 	%rd45, %rd8, %rd43;
	ld.global.f32 	%f49, [%rd44];
	ld.global.f32 	%f50, [%rd44+4];
	ld.global.f32 	%f51, [%rd44+8];
	ld.global.f32 	%f52, [%rd44+12];
	st.global.f32 	[%rd45], %f49;
	st.global.f32 	[%rd45+4], %f50;
	st.global.f32 	[%rd45+8], %f51;
	st.global.f32 	[%rd45+12], %f52;
$L__BB13_39:
	add.s32 	%r36, %r35, 128;
	setp.ge.s32 	%p24, %r36, %r2;
	@%p24 bra 	$L__BB13_41;
	mul.wide.s32 	%rd46, %r36, 16;
	add.s64 	%rd47, %rd7, %rd46;
	add.s64 	%rd48, %rd8, %rd46;
	ld.global.f32 	%f53, [%rd47];
	ld.global.f32 	%f54, [%rd47+4];
	ld.global.f32 	%f55, [%rd47+8];
	ld.global.f32 	%f56, [%rd47+12];
	st.global.f32 	[%rd48], %f53;
	st.global.f32 	[%rd48+4], %f54;
	st.global.f32 	[%rd48+8], %f55;
	st.global.f32 	[%rd48+12], %f56;
$L__BB13_41:
	add.s32 	%r71, %r71, 2;
$L__BB13_42:
	and.b32  	%r54, %r40, 1;
	setp.eq.b32 	%p25, %r54, 1;
	not.pred 	%p26, %p25;
	@%p26 bra 	$L__BB13_57;
	shl.b32 	%r55, %r71, 7;
	add.s32 	%r39, %r55, %r4;
	setp.ge.s32 	%p27, %r39, %r2;
	@%p27 bra 	$L__BB13_57;
	mul.wide.s32 	%rd49, %r39, 16;
	add.s64 	%rd50, %rd7, %rd49;
	add.s64 	%rd51, %rd8, %rd49;
	ld.global.f32 	%f57, [%rd50];
	ld.global.f32 	%f58, [%rd50+4];
	ld.global.f32 	%f59, [%rd50+8];
	ld.global.f32 	%f60, [%rd50+12];
	st.global.f32 	[%rd51], %f57;
	st.global.f32 	[%rd51+4], %f58;
	st.global.f32 	[%rd51+8], %f59;
	st.global.f32 	[%rd51+12], %f60;
	bra.uni 	$L__BB13_57;
$L__BB13_45:
	setp.lt.s32 	%p28, %r40, 1;
	@%p28 bra 	$L__BB13_57;
	and.b32  	%r10, %r40, 7;
	setp.lt.u32 	%p29, %r40, 8;
	mov.b32 	%r69, 0;
	@%p29 bra 	$L__BB13_49;
	and.b32  	%r69, %r40, 2147483640;
	neg.s32 	%r66, %r69;
	mul.wide.u32 	%rd52, %r4, 16;
	add.s64 	%rd53, %rd26, %rd52;
	or.b64  	%rd70, %rd53, 12;
	add.s32 	%r65, %r4, 128;
$L__BB13_48:
	.pragma "nounroll";
	mul.wide.s32 	%rd54, %r65, 16;
	add.s64 	%rd55, %rd26, %rd54;
	add.s64 	%rd56, %rd2, %rd70;
	add.s64 	%rd57, %rd1, %rd70;
	ld.global.f32 	%f61, [%rd56+-12];
	ld.global.f32 	%f62, [%rd56+-8];
	ld.global.f32 	%f63, [%rd56+-4];
	ld.global.f32 	%f64, [%rd56];
	st.global.f32 	[%rd57+-12], %f61;
	st.global.f32 	[%rd57+-8], %f62;
	st.global.f32 	[%rd57+-4], %f63;
	st.global.f32 	[%rd57], %f64;
	add.s64 	%rd58, %rd2, %rd55;
	add.s64 	%rd59, %rd1, %rd55;
	ld.global.f32 	%f65, [%rd58];
	ld.global.f32 	%f66, [%rd58+4];
	ld.global.f32 	%f67, [%rd58+8];
	ld.global.f32 	%f68, [%rd58+12];
	st.global.f32 	[%rd59], %f65;
	st.global.f32 	[%rd59+4], %f66;
	st.global.f32 	[%rd59+8], %f67;
	st.global.f32 	[%rd59+12], %f68;
	ld.global.f32 	%f69, [%rd58+2048];
	ld.global.f32 	%f70, [%rd58+2052];
	ld.global.f32 	%f71, [%rd58+2056];
	ld.global.f32 	%f72, [%rd58+2060];
	st.global.f32 	[%rd59+2048], %f69;
	st.global.f32 	[%rd59+2052], %f70;
	st.global.f32 	[%rd59+2056], %f71;
	st.global.f32 	[%rd59+2060], %f72;
	ld.global.f32 	%f73, [%rd58+4096];
	ld.global.f32 	%f74, [%rd58+4100];
	ld.global.f32 	%f75, [%rd58+4104];
	ld.global.f32 	%f76, [%rd58+4108];
	st.global.f32 	[%rd59+4096], %f73;
	st.global.f32 	[%rd59+4100], %f74;
	st.global.f32 	[%rd59+4104], %f75;
	st.global.f32 	[%rd59+4108], %f76;
	ld.global.f32 	%f77, [%rd58+6144];
	ld.global.f32 	%f78, [%rd58+6148];
	ld.global.f32 	%f79, [%rd58+6152];
	ld.global.f32 	%f80, [%rd58+6156];
	st.global.f32 	[%rd59+6144], %f77;
	st.global.f32 	[%rd59+6148], %f78;
	st.global.f32 	[%rd59+6152], %f79;
	st.global.f32 	[%rd59+6156], %f80;
	ld.global.f32 	%f81, [%rd58+8192];
	ld.global.f32 	%f82, [%rd58+8196];
	ld.global.f32 	%f83, [%rd58+8200];
	ld.global.f32 	%f84, [%rd58+8204];
	st.global.f32 	[%rd59+8192], %f81;
	st.global.f32 	[%rd59+8196], %f82;
	st.global.f32 	[%rd59+8200], %f83;
	st.global.f32 	[%rd59+8204], %f84;
	ld.global.f32 	%f85, [%rd58+10240];
	ld.global.f32 	%f86, [%rd58+10244];
	ld.global.f32 	%f87, [%rd58+10248];
	ld.global.f32 	%f88, [%rd58+10252];
	st.global.f32 	[%rd59+10240], %f85;
	st.global.f32 	[%rd59+10244], %f86;
	st.global.f32 	[%rd59+10248], %f87;
	st.global.f32 	[%rd59+10252], %f88;
	ld.global.f32 	%f89, [%rd58+12288];
	ld.global.f32 	%f90, [%rd58+12292];
	ld.global.f32 	%f91, [%rd58+12296];
	ld.global.f32 	%f92, [%rd58+12300];
	st.global.f32 	[%rd59+12288], %f89;
	st.global.f32 	[%rd59+12292], %f90;
	st.global.f32 	[%rd59+12296], %f91;
	st.global.f32 	[%rd59+12300], %f92;
	add.s32 	%r66, %r66, 8;
	add.s64 	%rd70, %rd70, 16384;
	add.s32 	%r65, %r65, 1024;
	setp.eq.s32 	%p30, %r66, 0;
	@%p30 bra 	$L__BB13_49;
	bra.uni 	$L__BB13_48;
$L__BB13_49:
	setp.eq.s32 	%p31, %r10, 0;
	@%p31 bra 	$L__BB13_57;
	and.b32  	%r22, %r40, 3;
	setp.lt.u32 	%p32, %r10, 4;
	@%p32 bra 	$L__BB13_52;
	shl.b32 	%r57, %r69, 7;
	add.s32 	%r58, %r57, %r4;
	mul.wide.s32 	%rd60, %r58, 16;
	add.s64 	%rd61, %rd7, %rd60;
	add.s64 	%rd62, %rd8, %rd60;
	ld.global.f32 	%f93, [%rd61];
	ld.global.f32 	%f94, [%rd61+4];
	ld.global.f32 	%f95, [%rd61+8];
	ld.global.f32 	%f96, [%rd61+12];
	st.global.f32 	[%rd62], %f93;
	st.global.f32 	[%rd62+4], %f94;
	st.global.f32 	[%rd62+8], %f95;
	st.global.f32 	[%rd62+12], %f96;
	ld.global.f32 	%f97, [%rd61+2048];
	ld.global.f32 	%f98, [%rd61+2052];
	ld.global.f32 	%f99, [%rd61+2056];
	ld.global.f32 	%f100, [%rd61+2060];
	st.global.f32 	[%rd62+2048], %f97;
	st.global.f32 	[%rd62+2052], %f98;
	st.global.f32 	[%rd62+2056], %f99;
	st.global.f32 	[%rd62+2060], %f100;
	ld.global.f32 	%f101, [%rd61+4096];
	ld.global.f32 	%f102, [%rd61+4100];
	ld.global.f32 	%f103, [%rd61+4104];
	ld.global.f32 	%f104, [%rd61+4108];
	st.global.f32 	[%rd62+4096], %f101;
	st.global.f32 	[%rd62+4100], %f102;
	st.global.f32 	[%rd62+4104], %f103;
	st.global.f32 	[%rd62+4108], %f104;
	ld.global.f32 	%f105, [%rd61+6144];
	ld.global.f32 	%f106, [%rd61+6148];
	ld.global.f32 	%f107, [%rd61+6152];
	ld.global.f32 	%f108, [%rd61+6156];
	st.global.f32 	[%rd62+6144], %f105;
	st.global.f32 	[%rd62+6148], %f106;
	st.global.f32 	[%rd62+6152], %f107;
	st.global.f32 	[%rd62+6156], %f108;
	add.s32 	%r69, %r69, 4;
$L__BB13_52:
	setp.eq.s32 	%p33, %r22, 0;
	@%p33 bra 	$L__BB13_57;
	setp.eq.s32 	%p34, %r22, 1;
	@%p34 bra 	$L__BB13_55;
	shl.b32 	%r59, %r69, 7;
	add.s32 	%r60, %r59, %r4;
	mul.wide.s32 	%rd63, %r60, 16;
	add.s64 	%rd64, %rd7, %rd63;
	add.s64 	%rd65, %rd8, %rd63;
	ld.global.f32 	%f109, [%rd64];
	ld.global.f32 	%f110, [%rd64+4];
	ld.global.f32 	%f111, [%rd64+8];
	ld.global.f32 	%f112, [%rd64+12];
	st.global.f32 	[%rd65], %f109;
	st.global.f32 	[%rd65+4], %f110;
	st.global.f32 	[%rd65+8], %f111;
	st.global.f32 	[%rd65+12], %f112;
	ld.global.f32 	%f113, [%rd64+2048];
	ld.global.f32 	%f114, [%rd64+2052];
	ld.global.f32 	%f115, [%rd64+2056];
	ld.global.f32 	%f116, [%rd64+2060];
	st.global.f32 	[%rd65+2048], %f113;
	st.global.f32 	[%rd65+2052], %f114;
	st.global.f32 	[%rd65+2056], %f115;
	st.global.f32 	[%rd65+2060], %f116;
	add.s32 	%r69, %r69, 2;
$L__BB13_55:
	and.b32  	%r61, %r40, 1;
	setp.eq.b32 	%p35, %r61, 1;
	not.pred 	%p36, %p35;
	@%p36 bra 	$L__BB13_57;
	shl.b32 	%r62, %r69, 7;
	add.s32 	%r63, %r62, %r4;
	mul.wide.s32 	%rd66, %r63, 16;
	add.s64 	%rd67, %rd7, %rd66;
	add.s64 	%rd68, %rd8, %rd66;
	ld.global.f32 	%f117, [%rd67];
	ld.global.f32 	%f118, [%rd67+4];
	ld.global.f32 	%f119, [%rd67+8];
	ld.global.f32 	%f120, [%rd67+12];
	st.global.f32 	[%rd68], %f117;
	st.global.f32 	[%rd68+4], %f118;
	st.global.f32 	[%rd68+8], %f119;
	st.global.f32 	[%rd68+12], %f120;
$L__BB13_57:
	ret;

}
	// .globl	_ZN3cub18CUB_300001_SM_10006detail9transform16transform_kernelINS2_10policy_hubILb1EN4cuda3std3__45tupleIJN6thrust24THRUST_300001_SM_1000_NS17counting_iteratorIjNSA_11use_defaultESC_SC_EEEEEE10policy1000El13initRandomPrgNSA_6detail15normal_iteratorINSA_10device_ptrI4BodyEEEEJSD_EEEvT0_iT1_T2_DpNS2_10kernel_argIT3_EE
.visible .entry _ZN3cub18CUB_300001_SM_10006detail9transform16transform_kernelINS2_10policy_hubILb1EN4cuda3std3__45tupleIJN6thrust24THRUST_300001_SM_1000_NS17counting_iteratorIjNSA_11use_defaultESC_SC_EEEEEE10policy1000El13initRandomPrgNSA_6detail15normal_iteratorINSA_10device_ptrI4BodyEEEEJSD_EEEvT0_iT1_T2_DpNS2_10kernel_argIT3_EE(
	.param .u64 _ZN3cub18CUB_300001_SM_10006detail9transform16transform_kernelINS2_10policy_hubILb1EN4cuda3std3__45tupleIJN6thrust24THRUST_300001_SM_1000_NS17counting_iteratorIjNSA_11use_defaultESC_SC_EEEEEE10policy1000El13initRandomPrgNSA_6detail15normal_iteratorINSA_10device_ptrI4BodyEEEEJSD_EEEvT0_iT1_T2_DpNS2_10kernel_argIT3_EE_param_0,
	.param .u32 _ZN3cub18CUB_300001_SM_10006detail9transform16transform_kernelINS2_10policy_hubILb1EN4cuda3std3__45tupleIJN6thrust24THRUST_300001_SM_1000_NS17counting_iteratorIjNSA_11use_defaultESC_SC_EEEEEE10policy1000El13initRandomPrgNSA_6detail15normal_iteratorINSA_10device_ptrI4BodyEEEEJSD_EEEvT0_iT1_T2_DpNS2_10kernel_argIT3_EE_param_1,
	.param .align 4 .b8 _ZN3cub18CUB_300001_SM_10006detail9transform16transform_kernelINS2_10policy_hubILb1EN4cuda3std3__45tupleIJN6thrust24THRUST_300001_SM_1000_NS17counting_iteratorIjNSA_11use_defaultESC_SC_EEEEEE10policy1000El13initRandomPrgNSA_6detail15normal_iteratorINSA_10device_ptrI4BodyEEEEJSD_EEEvT0_iT1_T2_DpNS2_10kernel_argIT3_EE_param_2[8],
	.param .align 8 .b8 _ZN3cub18CUB_300001_SM_10006detail9transform16transform_kernelINS2_10policy_hubILb1EN4cuda3std3__45tupleIJN6thrust24THRUST_300001_SM_1000_NS17counting_iteratorIjNSA_11use_defaultESC_SC_EEEEEE10policy1000El13initRandomPrgNSA_6detail15normal_iteratorINSA_10device_ptrI4BodyEEEEJSD_EEEvT0_iT1_T2_DpNS2_10kernel_argIT3_EE_param_3[8],
	.param .align 8 .b8 _ZN3cub18CUB_300001_SM_10006detail9transform16transform_kernelINS2_10policy_hubILb1EN4cuda3std3__45tupleIJN6thrust24THRUST_300001_SM_1000_NS17counting_iteratorIjNSA_11use_defaultESC_SC_EEEEEE10policy1000El13initRandomPrgNSA_6detail15normal_iteratorINSA_10device_ptrI4BodyEEEEJSD_EEEvT0_iT1_T2_DpNS2_10kernel_argIT3_EE_param_4[16]
)
.maxntid 128
{
	.reg .pred 	%p<23>;
	.reg .b32 	%r<134>;
	.reg .b32 	%f<29>;
	.reg .b64 	%rd<67>;

	ld.param.f32 	%f1, [_ZN3cub18CUB_300001_SM_10006detail9transform16transform_kernelINS2_10policy_hubILb1EN4cuda3std3__45tupleIJN6thrust24THRUST_300001_SM_1000_NS17counting_iteratorIjNSA_11use_defaultESC_SC_EEEEEE10policy1000El13initRandomPrgNSA_6detail15normal_iteratorINSA_10device_ptrI4BodyEEEEJSD_EEEvT0_iT1_T2_DpNS2_10kernel_argIT3_EE_param_2];
	ld.param.f32 	%f2, [_ZN3cub18CUB_300001_SM_10006detail9transform16transform_kernelINS2_10policy_hubILb1EN4cuda3std3__45tupleIJN6thrust24THRUST_300001_SM_1000_NS17counting_iteratorIjNSA_11use_defaultESC_SC_EEEEEE10policy1000El13initRandomPrgNSA_6detail15normal_iteratorINSA_10device_ptrI4BodyEEEEJSD_EEEvT0_iT1_T2_DpNS2_10kernel_argIT3_EE_param_2+4];
	ld.param.u32 	%r18, [_ZN3cub18CUB_300001_SM_10006detail9transform16transform_kernelINS2_10policy_hubILb1EN4cuda3std3__45tupleIJN6thrust24THRUST_300001_SM_1000_NS17counting_iteratorIjNSA_11use_defaultESC_SC_EEEEEE10policy1000El13initRandomPrgNSA_6detail15normal_iteratorINSA_10device_ptrI4BodyEEEEJSD_EEEvT0_iT1_T2_DpNS2_10kernel_argIT3_EE_param_4];
	ld.param.u64 	%rd18, [_ZN3cub18CUB_300001_SM_10006detail9transform16transform_kernelINS2_10policy_hubILb1EN4cuda3std3__45tupleIJN6thrust24THRUST_300001_SM_1000_NS17counting_iteratorIjNSA_11use_defaultESC_SC_EEEEEE10policy1000El13initRandomPrgNSA_6detail15normal_iteratorINSA_10device_ptrI4BodyEEEEJSD_EEEvT0_iT1_T2_DpNS2_10kernel_argIT3_EE_param_0];
	ld.param.u64 	%rd19, [_ZN3cub18CUB_300001_SM_10006detail9transform16transform_kernelINS2_10policy_hubILb1EN4cuda3std3__45tupleIJN6thrust24THRUST_300001_SM_1000_NS17counting_iteratorIjNSA_11use_defaultESC_SC_EEEEEE10policy1000El13initRandomPrgNSA_6detail15normal_iteratorINSA_10device_ptrI4BodyEEEEJSD_EEEvT0_iT1_T2_DpNS2_10kernel_argIT3_EE_param_3];
	ld.param.u32 	%r17, [_ZN3cub18CUB_300001_SM_10006detail9transform16transform_kernelINS2_10policy_hubILb1EN4cuda3std3__45tupleIJN6thrust24THRUST_300001_SM_1000_NS17counting_iteratorIjNSA_11use_defaultESC_SC_EEEEEE10policy1000El13initRandomPrgNSA_6detail15normal_iteratorINSA_10device_ptrI4BodyEEEEJSD_EEEvT0_iT1_T2_DpNS2_10kernel_argIT3_EE_param_1];
	cvta.to.global.u64 	%rd20, %rd19;
	shl.b32 	%r19, %r17, 7;
	mov.u32 	%r20, %ctaid.x;
	cvt.u64.u32 	%rd21, %r20;
	cvt.s64.s32 	%rd22, %r19;
	mul.lo.s64 	%rd23, %rd22, %rd21;
	sub.s64 	%rd24, %rd18, %rd23;
	min.s64 	%rd25, %rd24, %rd22;
	cvt.u32.u64 	%r1, %rd25;
	cvt.u32.u64 	%r21, %rd23;
	add.s32 	%r2, %r18, %r21;
	shl.b64 	%rd26, %rd23, 4;
	add.s64 	%rd1, %rd20, %rd26;
	setp.eq.s32 	%p1, %r19, %r1;
	@%p1 bra 	$L__BB14_12;
	setp.lt.s32 	%p2, %r17, 1;
	@%p2 bra 	$L__BB14_21;
	mov.u32 	%r3, %tid.x;
	sub.f32 	%f3, %f2, %f1;
	mov.b32 	%r132, 0;
$L__BB14_3:
	shl.b32 	%r23, %r132, 7;
	add.s32 	%r12, %r23, %r3;
	setp.ge.s32 	%p3, %r12, %r1;
	@%p3 bra 	$L__BB14_11;
	add.s32 	%r13, %r12, %r2;
	setp.eq.s32 	%p4, %r13, 0;
	mov.b32 	%r133, 1;
	@%p4 bra 	$L__BB14_10;
	cvt.u64.u32 	%rd64, %r13;
	mov.b64 	%rd65, 48271;
	mov.b64 	%rd66, 1;
$L__BB14_6:
	and.b64  	%rd29, %rd64, 1;
	setp.eq.b64 	%p5, %rd29, 1;
	not.pred 	%p6, %p5;
	@%p6 bra 	$L__BB14_8;
	mul.lo.s64 	%rd30, %rd66, %rd65;
	mul.hi.u64 	%rd31, %rd30, 8589934597;
	sub.s64 	%rd32, %rd30, %rd31;
	shr.u64 	%rd33, %rd32, 1;
	add.s64 	%rd34, %rd33, %rd31;
	shr.u64 	%rd35, %rd34, 30;
	mul.lo.s64 	%rd36, %rd35, 2147483647;
	sub.s64 	%rd66, %rd30, %rd36;
$L__BB14_8:
	shr.u64 	%rd16, %rd64, 1;
	mul.lo.s64 	%rd37, %rd65, %rd65;
	mul.hi.u64 	%rd38, %rd37, -9223372032559808509;
	shr.u64 	%rd39, %rd38, 30;
	mul.lo.s64 	%rd40, %rd39, 2147483647;
	sub.s64 	%rd65, %rd37, %rd40;
	setp.gt.u64 	%p7, %rd64, 1;
	mov.u64 	%rd64, %rd16;
	@%p7 bra 	$L__BB14_6;
	cvt.u32.u64 	%r25, %rd66;
	mul.hi.u32 	%r26, %r25, 3;
	sub.s32 	%r27, %r25, %r26;
	shr.u32 	%r28, %r27, 1;
	add.s32 	%r29, %r28, %r26;
	shr.u32 	%r30, %r29, 30;
	mul.lo.s32 	%r31, %r30, 2147483647;
	sub.s32 	%r133, %r25, %r31;
$L__BB14_10:
	mul.hi.u32 	%r32, %r133, -1131474031;
	shr.u32 	%r33, %r32, 15;
	mul.lo.s32 	%r34, %r33, 44488;
	sub.s32 	%r35, %r133, %r34;
	mul.lo.s32 	%r36, %r35, 48271;
	mul.lo.s32 	%r37, %r33, 3399;
	setp.lt.u32 	%p8, %r36, %r37;
	xor.b32  	%r38, %r37, 2147483647;
	neg.s32 	%r39, %r37;
	selp.b32 	%r40, %r38, %r39, %p8;
	add.s32 	%r41, %r40, %r36;
	add.s32 	%r42, %r41, -1;
	cvt.rn.f32.u32 	%f5, %r42;
	mul.f32 	%f6, %f5, 0f30000000;
	fma.rn.f32 	%f7, %f3, %f6, %f1;
	mul.hi.u32 	%r43, %r41, -1131474031;
	shr.u32 	%r44, %r43, 15;
	mul.lo.s32 	%r45, %r44, 44488;
	sub.s32 	%r46, %r41, %r45;
	mul.lo.s32 	%r47, %r46, 48271;
	mul.lo.s32 	%r48, %r44, 3399;
	setp.lt.u32 	%p9, %r47, %r48;
	xor.b32  	%r49, %r48, 2147483647;
	neg.s32 	%r50, %r48;
	selp.b32 	%r51, %r49, %r50, %p9;
	add.s32 	%r52, %r51, %r47;
	add.s32 	%r53, %r52, -1;
	cvt.rn.f32.u32 	%f8, %r53;
	mul.f32 	%f9, %f8, 0f30000000;
	fma.rn.f32 	%f10, %f3, %f9, %f1;
	mul.hi.u32 	%r54, %r52, -1131474031;
	shr.u32 	%r55, %r54, 15;
	mul.lo.s32 	%r56, %r55, 44488;
	sub.s32 	%r57, %r52, %r56;
	mul.lo.s32 	%r58, %r57, 48271;
	mul.lo.s32 	%r59, %r55, 3399;
	setp.lt.u32 	%p10, %r58, %r59;
	xor.b32  	%r60, %r59, 2147483647;
	neg.s32 	%r61, %r59;
	selp.b32 	%r62, %r60, %r61, %p10;
	add.s32 	%r63, %r62, %r58;
	add.s32 	%r64, %r63, -1;
	cvt.rn.f32.u32 	%f11, %r64;
	mul.f32 	%f12, %f11, 0f30000000;
	fma.rn.f32 	%f13, %f3, %f12, %f1;
	mul.hi.u32 	%r65, %r63, -1131474031;
	shr.u32 	%r66, %r65, 15;
	mul.lo.s32 	%r67, %r66, 44488;
	sub.s32 	%r68, %r63, %r67;
	mul.lo.s32 	%r69, %r68, 48271;
	mul.lo.s32 	%r70, %r66, 3399;
	setp.lt.u32 	%p11, %r69, %r70;
	xor.b32  	%r71, %r70, 2147483647;
	neg.s32 	%r72, %r70;
	selp.b32 	%r73, %r71, %r72, %p11;
	add.s32 	%r74, %r69, %r73;
	add.s32 	%r75, %r74, -1;
	cvt.rn.f32.u32 	%f14, %r75;
	mul.f32 	%f15, %f14, 0f30000000;
	fma.rn.f32 	%f16, %f3, %f15, %f1;
	mul.wide.s32 	%rd41, %r12, 16;
	add.s64 	%rd42, %rd1, %rd41;
	st.global.f32 	[%rd42], %f7;
	st.global.f32 	[%rd42+4], %f10;
	st.global.f32 	[%rd42+8], %f13;
	st.global.f32 	[%rd42+12], %f16;
$L__BB14_11:
	add.s32 	%r132, %r132, 1;
	setp.ne.s32 	%p12, %r132, %r17;
	@%p12 bra 	$L__BB14_3;
	bra.uni 	$L__BB14_21;
$L__BB14_12:
	setp.lt.s32 	%p13, %r17, 1;
	@%p13 bra 	$L__BB14_21;
	mov.u32 	%r4, %tid.x;
	sub.f32 	%f4, %f2, %f1;
	mov.b32 	%r130, 0;
$L__BB14_14:
	shl.b32 	%r78, %r130, 7;
	add.s32 	%r6, %r78, %r4;
	add.s32 	%r7, %r6, %r2;
	setp.eq.s32 	%p14, %r7, 0;
	mov.b32 	%r131, 1;
	@%p14 bra 	$L__BB14_20;
	cvt.u64.u32 	%rd60, %r7;
	mov.b64 	%rd61, 48271;
	mov.b64 	%rd62, 1;
$L__BB14_16:
	and.b64  	%rd45, %rd60, 1;
	setp.eq.b64 	%p15, %rd45, 1;
	not.pred 	%p16, %p15;
	@%p16 bra 	$L__BB14_18;
	mul.lo.s64 	%rd46, %rd62, %rd61;
	mul.hi.u64 	%rd47, %rd46, 8589934597;
	sub.s64 	%rd48, %rd46, %rd47;
	shr.u64 	%rd49, %rd48, 1;
	add.s64 	%rd50, %rd49, %rd47;
	shr.u64 	%rd51, %rd50, 30;
	mul.lo.s64 	%rd52, %rd51, 2147483647;
	sub.s64 	%rd62, %rd46, %rd52;
$L__BB14_18:
	shr.u64 	%rd8, %rd60, 1;
	mul.lo.s64 	%rd53, %rd61, %rd61;
	mul.hi.u64 	%rd54, %rd53, -9223372032559808509;
	shr.u64 	%rd55, %rd54, 30;
	mul.lo.s64 	%rd56, %rd55, 2147483647;
	sub.s64 	%rd61, %rd53, %rd56;
	setp.gt.u64 	%p17, %rd60, 1;
	mov.u64 	%rd60, %rd8;
	@%p17 bra 	$L__BB14_16;
	cvt.u32.u64 	%r79, %rd62;
	mul.hi.u32 	%r80, %r79, 3;
	sub.s32 	%r81, %r79, %r80;
	shr.u32 	%r82, %r81, 1;
	add.s32 	%r83, %r82, %r80;
	shr.u32 	%r84, %r83, 30;
	mul.lo.s32 	%r85, %r84, 2147483647;
	sub.s32 	%r131, %r79, %r85;
$L__BB14_20:
	mul.hi.u32 	%r86, %r131, -1131474031;
	shr.u32 	%r87, %r86, 15;
	mul.lo.s32 	%r88, %r87, 44488;
	sub.s32 	%r89, %r131, %r88;
	mul.lo.s32 	%r90, %r89, 48271;
	mul.lo.s32 	%r91, %r87, 3399;
	setp.lt.u32 	%p18, %r90, %r91;
	xor.b32  	%r92, %r91, 2147483647;
	neg.s32 	%r93, %r91;
	selp.b32 	%r94, %r92, %r93, %p18;
	add.s32 	%r95, %r94, %r90;
	add.s32 	%r96, %r95, -1;
	cvt.rn.f32.u32 	%f17, %r96;
	mul.f32 	%f18, %f17, 0f30000000;
	fma.rn.f32 	%f19, %f4, %f18, %f1;
	mul.hi.u32 	%r97, %r95, -1131474031;
	shr.u32 	%r98, %r97, 15;
	mul.lo.s32 	%r99, %r98, 44488;
	sub.s32 	%r100, %r95, %r99;
	mul.lo.s32 	%r101, %r100, 48271;
	mul.lo.s32 	%r102, %r98, 3399;
	setp.lt.u32 	%p19, %r101, %r102;
	xor.b32  	%r103, %r102, 2147483647;
	neg.s32 	%r104, %r102;
	selp.b32 	%r105, %r103, %r104, %p19;
	add.s32 	%r106, %r105, %r101;
	add.s32 	%r107, %r106, -1;
	cvt.rn.f32.u32 	%f20, %r107;
	mul.f32 	%f21, %f20, 0f30000000;
	fma.rn.f32 	%f22, %f4, %f21, %f1;
	mul.hi.u32 	%r108, %r106, -1131474031;
	shr.u32 	%r109, %r108, 15;
	mul.lo.s32 	%r110, %r109, 44488;
	sub.s32 	%r111, %r106, %r110;
	mul.lo.s32 	%r112, %r111, 48271;
	mul.lo.s32 	%r113, %r109, 3399;
	setp.lt.u32 	%p20, %r112, %r113;
	xor.b32  	%r114, %r113, 2147483647;
	neg.s32 	%r115, %r113;
	selp.b32 	%r116, %r114, %r115, %p20;
	add.s32 	%r117, %r116, %r112;
	add.s32 	%r118, %r117, -1;
	cvt.rn.f32.u32 	%f23, %r118;
	mul.f32 	%f24, %f23, 0f30000000;
	fma.rn.f32 	%f25, %f4, %f24, %f1;
	mul.hi.u32 	%r119, %r117, -1131474031;
	shr.u32 	%r120, %r119, 15;
	mul.lo.s32 	%r121, %r120, 44488;
	sub.s32 	%r122, %r117, %r121;
	mul.lo.s32 	%r123, %r122, 48271;
	mul.lo.s32 	%r124, %r120, 3399;
	setp.lt.u32 	%p21, %r123, %r124;
	xor.b32  	%r125, %r124, 2147483647;
	neg.s32 	%r126, %r124;
	selp.b32 	%r127, %r125, %r126, %p21;
	add.s32 	%r128, %r123, %r127;
	add.s32 	%r129, %r128, -1;
	cvt.rn.f32.u32 	%f26, %r129;
	mul.f32 	%f27, %f26, 0f30000000;
	fma.rn.f32 	%f28, %f4, %f27, %f1;
	mul.wide.s32 	%rd57, %r6, 16;
	add.s64 	%rd58, %rd1, %rd57;
	st.global.f32 	[%rd58], %f19;
	st.global.f32 	[%rd58+4], %f22;
	st.global.f32 	[%rd58+8], %f25;
	st.global.f32 	[%rd58+12], %f28;
	add.s32 	%r130, %r130, 1;
	setp.eq.s32 	%p22, %r130, %r17;
	@%p22 bra 	$L__BB14_21;
	bra.uni 	$L__BB14_14;
$L__BB14_21:
	ret;

}
	// .globl	_ZN3cub18CUB_300001_SM_10006detail9transform16transform_kernelINS2_10policy_hubILb1EN4cuda3std3__45tupleIJN6thrust24THRUST_300001_SM_1000_NS6detail15normal_iteratorINSA_10device_ptrI4BodyEEEESG_EEEE10policy1000Ei6addPrgSG_JPSE_SL_EEEvT0_iT1_T2_DpNS2_10kernel_argIT3_EE
.visible .entry _ZN3cub18CUB_300001_SM_10006detail9transform16transform_kernelINS2_10policy_hubILb1EN4cuda3std3__45tupleIJN6thrust24THRUST_300001_SM_1000_NS6detail15normal_iteratorINSA_10device_ptrI4BodyEEEESG_EEEE10policy1000Ei6addPrgSG_JPSE_SL_EEEvT0_iT1_T2_DpNS2_10kernel_argIT3_EE(
	.param .u32 _ZN3cub18CUB_300001_SM_10006detail9transform16transform_kernelINS2_10policy_hubILb1EN4cuda3std3__45tupleIJN6thrust24THRUST_300001_SM_1000_NS6detail15normal_iteratorINSA_10device_ptrI4BodyEEEESG_EEEE10policy1000Ei6addPrgSG_JPSE_SL_EEEvT0_iT1_T2_DpNS2_10kernel_argIT3_EE_param_0,
	.param .u32 _ZN3cub18CUB_300001_SM_10006detail9transform16transform_kernelINS2_10policy_hubILb1EN4cuda3std3__45tupleIJN6thrust24THRUST_300001_SM_1000_NS6detail15normal_iteratorINSA_10device_ptrI4BodyEEEESG_EEEE10policy1000Ei6addPrgSG_JPSE_SL_EEEvT0_iT1_T2_DpNS2_10kernel_argIT3_EE_param_1,
	.param .align 1 .b8 _ZN3cub18CUB_300001_SM_10006detail9transform16transform_kernelINS2_10policy_hubILb1EN4cuda3std3__45tupleIJN6thrust24THRUST_300001_SM_1000_NS6detail15normal_iteratorINSA_10device_ptrI4BodyEEEESG_EEEE10policy1000Ei6addPrgSG_JPSE_SL_EEEvT0_iT1_T2_DpNS2_10kernel_argIT3_EE_param_2[1],
	.param .align 8 .b8 _ZN3cub18CUB_300001_SM_10006detail9transform16transform_kernelINS2_10policy_hubILb1EN4cuda3std3__45tupleIJN6thrust24THRUST_300001_SM_1000_NS6detail15normal_iteratorINSA_10device_ptrI4BodyEEEESG_EEEE10policy1000Ei6addPrgSG_JPSE_SL_EEEvT0_iT1_T2_DpNS2_10kernel_argIT3_EE_param_3[8],
	.param .align 8 .b8 _ZN3cub18CUB_300001_SM_10006detail9transform16transform_kernelINS2_10policy_hubILb1EN4cuda3std3__45tupleIJN6thrust24THRUST_300001_SM_1000_NS6detail15normal_iteratorINSA_10device_ptrI4BodyEEEESG_EEEE10policy1000Ei6addPrgSG_JPSE_SL_EEEvT0_iT1_T2_DpNS2_10kernel_argIT3_EE_param_4[16],
	.param .align 8 .b8 _ZN3cub18CUB_300001_SM_10006detail9transform16transform_kernelINS2_10policy_hubILb1EN4cuda3std3__45tupleIJN6thrust24THRUST_300001_SM_1000_NS6detail15normal_iteratorINSA_10device_ptrI4BodyEEEESG_EEEE10policy1000Ei6addPrgSG_JPSE_SL_EEEvT0_iT1_T2_DpNS2_10kernel_argIT3_EE_param_5[16]
)
.maxntid 128
{
	.reg .pred 	%p<38>;
	.reg .b32 	%r<80>;
	.reg .b32 	%f<241>;
	.reg .b64 	%rd<99>;

	ld.param.u32 	%r45, [_ZN3cub18CUB_300001_SM_10006detail9transform16transform_kernelINS2_10policy_hubILb1EN4cuda3std3__45tupleIJN6thrust24THRUST_300001_SM_1000_NS6detail15normal_iteratorINSA_10device_ptrI4BodyEEEESG_EEEE10policy1000Ei6addPrgSG_JPSE_SL_EEEvT0_iT1_T2_DpNS2_10kernel_argIT3_EE_param_0];
	ld.param.u64 	%rd27, [_ZN3cub18CUB_300001_SM_10006detail9transform16transform_kernelINS2_10policy_hubILb1EN4cuda3std3__45tupleIJN6thrust24THRUST_300001_SM_1000_NS6detail15normal_iteratorINSA_10device_ptrI4BodyEEEESG_EEEE10policy1000Ei6addPrgSG_JPSE_SL_EEEvT0_iT1_T2_DpNS2_10kernel_argIT3_EE_param_5];
	ld.param.u64 	%rd25, [_ZN3cub18CUB_300001_SM_10006detail9transform16transform_kernelINS2_10policy_hubILb1EN4cuda3std3__45tupleIJN6thrust24THRUST_300001_SM_1000_NS6detail15normal_iteratorINSA_10device_ptrI4BodyEEEESG_EEEE10policy1000Ei6addPrgSG_JPSE_SL_EEEvT0_iT1_T2_DpNS2_10kernel_argIT3_EE_param_4];
	ld.param.u64 	%rd29, [_ZN3cub18CUB_300001_SM_10006detail9transform16transform_kernelINS2_10policy_hubILb1EN4cuda3std3__45tupleIJN6thrust24THRUST_300001_SM_1000_NS6detail15normal_iteratorINSA_10device_ptrI4BodyEEEESG_EEEE10policy1000Ei6addPrgSG_JPSE_SL_EEEvT0_iT1_T2_DpNS2_10kernel_argIT3_EE_param_3];
	ld.param.u32 	%r44, [_ZN3cub18CUB_300001_SM_10006detail9transform16transform_kernelINS2_10policy_hubILb1EN4cuda3std3__45tupleIJN6thrust24THRUST_300001_SM_1000_NS6detail15normal_iteratorINSA_10device_ptrI4BodyEEEESG_EEEE10policy1000Ei6addPrgSG_JPSE_SL_EEEvT0_iT1_T2_DpNS2_10kernel_argIT3_EE_param_1];
	cvta.to.global.u64 	%rd1, %rd29;
	cvta.to.global.u64 	%rd2, %rd25;
	cvta.to.global.u64 	%rd3, %rd27;
	shl.b32 	%r1, %r44, 7;
	mov.u32 	%r46, %ctaid.x;
	mul.lo.s32 	%r2, %r1, %r46;
	sub.s32 	%r3, %r45, %r2;
	min.s32 	%r4, %r1, %r3;
	shl.b32 	%r5, %r4, 4;
	mov.u32 	%r6, %tid.x;
	shl.b32 	%r70, %r6, 7;
	setp.ge.s32 	%p1, %r70, %r5;
	@%p1 bra 	$L__BB15_5;
	mul.wide.u32 	%rd4, %r6, 128;
	add.s64 	%rd30, %rd2, %rd4;
	mul.wide.s32 	%rd5, %r2, 16;
	add.s64 	%rd96, %rd30, %rd5;
	mov.u32 	%r69, %r70;
$L__BB15_2:
	.pragma "nounroll";
	// begin inline asm
	prefetch.global.L2 [%rd96];
	// end inline asm
	add.s32 	%r69, %r69, 16384;
	add.s64 	%rd96, %rd96, 16384;
	setp.lt.s32 	%p2, %r69, %r5;
	@%p2 bra 	$L__BB15_2;
	add.s64 	%rd32, %rd3, %rd4;
	add.s64 	%rd97, %rd32, %rd5;
$L__BB15_4:
	.pragma "nounroll";
	// begin inline asm
	prefetch.global.L2 [%rd97];
	// end inline asm
	add.s32 	%r70, %r70, 16384;
	add.s64 	%rd97, %rd97, 16384;
	setp.lt.s32 	%p3, %r70, %r5;
	@%p3 bra 	$L__BB15_4;
$L__BB15_5:
	mul.wide.s32 	%rd98, %r2, 16;
	add.s64 	%rd12, %rd2, %rd98;
	add.s64 	%rd13, %rd3, %rd98;
	add.s64 	%rd14, %rd1, %rd98;
	setp.gt.s32 	%p4, %r1, %r3;
	@%p4 bra 	$L__BB15_18;
	setp.lt.s32 	%p5, %r44, 1;
	@%p5 bra 	$L__BB15_59;
	and.b32  	%r12, %r44, 7;
	setp.lt.u32 	%p6, %r44, 8;
	mov.b32 	%r77, 0;
	@%p6 bra 	$L__BB15_10;
	and.b32  	%r77, %r44, 2147483640;
	neg.s32 	%r72, %r77;
	mul.wide.u32 	%rd35, %r6, 16;
	add.s64 	%rd36, %rd35, %rd1;
	add.s64 	%rd15, %rd36, 12;
	add.s64 	%rd37, %rd98, 6152;
	add.s64 	%rd17, %rd2, %rd37;
	add.s32 	%r71, %r6, 128;
	add.s64 	%rd38, %rd98, %rd3;
	add.s64 	%rd18, %rd38, 6148;
	add.s64 	%rd19, %rd1, %rd37;
$L__BB15_9:
	.pragma "nounroll";
	mul.wide.s32 	%rd39, %r71, 16;
	add.s64 	%rd40, %rd17, %rd39;
	add.s64 	%rd41, %rd18, %rd39;
	add.s64 	%rd42, %rd19, %rd39;
	cvta.to.global.u64 	%rd43, %rd25;
	mul.wide.u32 	%rd44, %r6, 16;
	add.s64 	%rd45, %rd44, %rd43;
	add.s64 	%rd46, %rd45, %rd98;
	cvta.to.global.u64 	%rd47, %rd27;
	add.s64 	%rd48, %rd44, %rd47;
	add.s64 	%rd49, %rd48, %rd98;
	ld.global.f32 	%f1, [%rd46];
	ld.global.f32 	%f2, [%rd46+4];
	ld.global.f32 	%f3, [%rd46+8];
	ld.global.f32 	%f4, [%rd46+12];
	ld.global.f32 	%f5, [%rd49];
	add.f32 	%f6, %f1, %f5;
	ld.global.f32 	%f7, [%rd49+4];
	add.f32 	%f8, %f2, %f7;
	add.s64 	%rd50, %rd15, %rd98;
	st.global.f32 	[%rd50+-12], %f6;
	st.global.f32 	[%rd50+-8], %f8;
	st.global.f32 	[%rd50+-4], %f3;
	st.global.f32 	[%rd50], %f4;
	ld.global.f32 	%f9, [%rd40+-6152];
	ld.global.f32 	%f10, [%rd40+-6148];
	ld.global.f32 	%f11, [%rd40+-6144];
	ld.global.f32 	%f12, [%rd40+-6140];
	ld.global.f32 	%f13, [%rd41+-6148];
	add.f32 	%f14, %f9, %f13;
	ld.global.f32 	%f15, [%rd41+-6144];
	add.f32 	%f16, %f10, %f15;
	st.global.f32 	[%rd42+-6152], %f14;
	st.global.f32 	[%rd42+-6148], %f16;
	st.global.f32 	[%rd42+-6144], %f11;
	st.global.f32 	[%rd42+-6140], %f12;
	ld.global.f32 	%f17, [%rd40+-4104];
	ld.global.f32 	%f18, [%rd40+-4100];
	ld.global.f32 	%f19, [%rd40+-4096];
	ld.global.f32 	%f20, [%rd40+-4092];
	ld.global.f32 	%f21, [%rd41+-4100];
	add.f32 	%f22, %f17, %f21;
	ld.global.f32 	%f23, [%rd41+-4096];
	add.f32 	%f24, %f18, %f23;
	st.global.f32 	[%rd42+-4104], %f22;
	st.global.f32 	[%rd42+-4100], %f24;
	st.global.f32 	[%rd42+-4096], %f19;
	st.global.f32 	[%rd42+-4092], %f20;
	ld.global.f32 	%f25, [%rd40+-2056];
	ld.global.f32 	%f26, [%rd40+-2052];
	ld.global.f32 	%f27, [%rd40+-2048];
	ld.global.f32 	%f28, [%rd40+-2044];
	ld.global.f32 	%f29, [%rd41+-2052];
	add.f32 	%f30, %f25, %f29;
	ld.global.f32 	%f31, [%rd41+-2048];
	add.f32 	%f32, %f26, %f31;
	st.global.f32 	[%rd42+-2056], %f30;
	st.global.f32 	[%rd42+-2052], %f32;
	st.global.f32 	[%rd42+-2048], %f27;
	st.global.f32 	[%rd42+-2044], %f28;
	ld.global.f32 	%f33, [%rd40+-8];
	ld.global.f32 	%f34, [%rd40+-4];
	ld.global.f32 	%f35, [%rd40];
	ld.global.f32 	%f36, [%rd40+4];
	ld.global.f32 	%f37, [%rd41+-4];
	add.f32 	%f38, %f33, %f37;
	ld.global.f32 	%f39, [%rd41];
	add.f32 	%f40, %f34, %f39;
	st.global.f32 	[%rd42+-8], %f38;
	st.global.f32 	[%rd42+-4], %f40;
	st.global.f32 	[%rd42], %f35;
	st.global.f32 	[%rd42+4], %f36;
	ld.global.f32 	%f41, [%rd40+2040];
	ld.global.f32 	%f42, [%rd40+2044];
	ld.global.f32 	%f43, [%rd40+2048];
	ld.global.f32 	%f44, [%rd40+2052];
	ld.global.f32 	%f45, [%rd41+2044];
	add.f32 	%f46, %f41, %f45;
	ld.global.f32 	%f47, [%rd41+2048];
	add.f32 	%f48, %f42, %f47;
	st.global.f32 	[%rd42+2040], %f46;
	st.global.f32 	[%rd42+2044], %f48;
	st.global.f32 	[%rd42+2048], %f43;
	st.global.f32 	[%rd42+2052], %f44;
	ld.global.f32 	%f49, [%rd40+4088];
	ld.global.f32 	%f50, [%rd40+4092];
	ld.global.f32 	%f51, [%rd40+4096];
	ld.global.f32 	%f52, [%rd40+4100];
	ld.global.f32 	%f53, [%rd41+4092];
	add.f32 	%f54, %f49, %f53;
	ld.global.f32 	%f55, [%rd41+4096];
	add.f32 	%f56, %f50, %f55;
	st.global.f32 	[%rd42+4088], %f54;
	st.global.f32 	[%rd42+4092], %f56;
	st.global.f32 	[%rd42+4096], %f51;
	st.global.f32 	[%rd42+4100], %f52;
	ld.global.f32 	%f57, [%rd40+6136];
	ld.global.f32 	%f58, [%rd40+6140];
	ld.global.f32 	%f59, [%rd40+6144];
	ld.global.f32 	%f60, [%rd40+6148];
	ld.global.f32 	%f61, [%rd41+6140];
	add.f32 	%f62, %f57, %f61;
	ld.global.f32 	%f63, [%rd41+6144];
	add.f32 	%f64, %f58, %f63;
	st.global.f32 	[%rd42+6136], %f62;
	st.global.f32 	[%rd42+6140], %f64;
	st.global.f32 	[%rd42+6144], %f59;
	st.global.f32 	[%rd42+6148], %f60;
	add.s32 	%r72, %r72, 8;
	add.s64 	%rd98, %rd98, 16384;
	add.s32 	%r71, %r71, 1024;
	setp.eq.s32 	%p7, %r72, 0;
	@%p7 bra 	$L__BB15_10;
	bra.uni 	$L__BB15_9;
$L__BB15_10:
	setp.eq.s32 	%p8, %r12, 0;
	@%p8 bra 	$L__BB15_59;
	and.b32  	%r39, %r44, 3;
	setp.lt.u32 	%p9, %r12, 4;
	@%p9 bra 	$L__BB15_13;
	shl.b32 	%r48, %r77, 7;
	add.s32 	%r49, %r48, %r6;
	mul.wide.s32 	%rd51, %r49, 16;
	add.s64 	%rd52, %rd12, %rd51;
	add.s64 	%rd53, %rd13, %rd51;
	ld.global.f32 	%f65, [%rd52];
	ld.global.f32 	%f66, [%rd52+4];
	ld.global.f32 	%f67, [%rd52+8];
	ld.global.f32 	%f68, [%rd52+12];
	ld.global.f32 	%f69, [%rd53];
	add.f32 	%f70, %f65, %f69;
	ld.global.f32 	%f71, [%rd53+4];
	add.f32 	%f72, %f66, %f71;
	add.s64 	%rd54, %rd14, %rd51;
	st.global.f32 	[%rd54], %f70;
	st.global.f32 	[%rd54+4], %f72;
	st.global.f32 	[%rd54+8], %f67;
	st.global.f32 	[%rd54+12], %f68;
	ld.global.f32 	%f73, [%rd52+2048];
	ld.global.f32 	%f74, [%rd52+2052];
	ld.global.f32 	%f75, [%rd52+2056];
	ld.global.f32 	%f76, [%rd52+2060];
	ld.global.f32 	%f77, [%rd53+2048];
	add.f32 	%f78, %f73, %f77;
	ld.global.f32 	%f79, [%rd53+2052];
	add.f32 	%f80, %f74, %f79;
	st.global.f32 	[%rd54+2048], %f78;
	st.global.f32 	[%rd54+2052], %f80;
	st.global.f32 	[%rd54+2056], %f75;
	st.global.f32 	[%rd54+2060], %f76;
	ld.global.f32 	%f81, [%rd52+4096];
	ld.global.f32 	%f82, [%rd52+4100];
	ld.global.f32 	%f83, [%rd52+4104];
	ld.global.f32 	%f84, [%rd52+4108];
	ld.global.f32 	%f85, [%rd53+4096];
	add.f32 	%f86, %f81, %f85;
	ld.global.f32 	%f87, [%rd53+4100];
	add.f32 	%f88, %f82, %f87;
	st.global.f32 	[%rd54+4096], %f86;
	st.global.f32 	[%rd54+4100], %f88;
	st.global.f32 	[%rd54+4104], %f83;
	st.global.f32 	[%rd54+4108], %f84;
	ld.global.f32 	%f89, [%rd52+6144];
	ld.global.f32 	%f90, [%rd52+6148];
	ld.global.f32 	%f91, [%rd52+6152];
	ld.global.f32 	%f92, [%rd52+6156];
	ld.global.f32 	%f93, [%rd53+6144];
	add.f32 	%f94, %f89, %f93;
	ld.global.f32 	%f95, [%rd53+6148];
	add.f32 	%f96, %f90, %f95;
	st.global.f32 	[%rd54+6144], %f94;
	st.global.f32 	[%rd54+6148], %f96;
	st.global.f32 	[%rd54+6152], %f91;
	st.global.f32 	[%rd54+6156], %f92;
	add.s32 	%r77, %r77, 4;
$L__BB15_13:
	setp.eq.s32 	%p10, %r39, 0;
	@%p10 bra 	$L__BB15_59;
	setp.eq.s32 	%p11, %r39, 1;
	@%p11 bra 	$L__BB15_16;
	shl.b32 	%r50, %r77, 7;
	add.s32 	%r51, %r50, %r6;
	mul.wide.s32 	%rd55, %r51, 16;
	add.s64 	%rd56, %rd12, %rd55;
	add.s64 	%rd57, %rd13, %rd55;
	ld.global.f32 	%f97, [%rd56];
	ld.global.f32 	%f98, [%rd56+4];
	ld.global.f32 	%f99, [%rd56+8];
	ld.global.f32 	%f100, [%rd56+12];
	ld.global.f32 	%f101, [%rd57];
	add.f32 	%f102, %f97, %f101;
	ld.global.f32 	%f103, [%rd57+4];
	add.f32 	%f104, %f98, %f103;
	add.s64 	%rd58, %rd14, %rd55;
	st.global.f32 	[%rd58], %f102;
	st.global.f32 	[%rd58+4], %f104;
	st.global.f32 	[%rd58+8], %f99;
	st.global.f32 	[%rd58+12], %f100;
	ld.global.f32 	%f105, [%rd56+2048];
	ld.global.f32 	%f106, [%rd56+2052];
	ld.global.f32 	%f107, [%rd56+2056];
	ld.global.f32 	%f108, [%rd56+2060];
	ld.global.f32 	%f109, [%rd57+2048];
	add.f32 	%f110, %f105, %f109;
	ld.global.f32 	%f111, [%rd57+2052];
	add.f32 	%f112, %f106, %f111;
	st.global.f32 	[%rd58+2048], %f110;
	st.global.f32 	[%rd58+2052], %f112;
	st.global.f32 	[%rd58+2056], %f107;
	st.global.f32 	[%rd58+2060], %f108;
	add.s32 	%r77, %r77, 2;
$L__BB15_16:
	and.b32  	%r52, %r44, 1;
	setp.eq.b32 	%p12, %r52, 1;
	not.pred 	%p13, %p12;
	@%p13 bra 	$L__BB15_59;
	shl.b32 	%r53, %r77, 7;
	add.s32 	%r54, %r53, %r6;
	mul.wide.s32 	%rd59, %r54, 16;
	add.s64 	%rd60, %rd12, %rd59;
	add.s64 	%rd61, %rd13, %rd59;
	ld.global.f32 	%f113, [%rd60];
	ld.global.f32 	%f114, [%rd60+4];
	ld.global.f32 	%f115, [%rd60+8];
	ld.global.f32 	%f116, [%rd60+12];
	ld.global.f32 	%f117, [%rd61];
	add.f32 	%f118, %f113, %f117;
	ld.global.f32 	%f119, [%rd61+4];
	add.f32 	%f120, %f114, %f119;
	add.s64 	%rd62, %rd14, %rd59;
	st.global.f32 	[%rd62], %f118;
	st.global.f32 	[%rd62+4], %f120;
	st.global.f32 	[%rd62+8], %f115;
	st.global.f32 	[%rd62+12], %f116;
	bra.uni 	$L__BB15_59;
$L__BB15_18:
	setp.lt.s32 	%p14, %r44, 1;
	@%p14 bra 	$L__BB15_59;
	and.b32  	%r16, %r44, 7;
	setp.lt.u32 	%p15, %r44, 8;
	mov.b32 	%r74, 0;
	@%p15 bra 	$L__BB15_38;
	and.b32  	%r74, %r44, 2147483640;
	mov.b32 	%r73, 0;
$L__BB15_21:
	.pragma "nounroll";
	shl.b32 	%r57, %r73, 7;
	add.s32 	%r23, %r57, %r6;
	setp.ge.s32 	%p16, %r23, %r4;
	@%p16 bra 	$L__BB15_23;
	mul.wide.u32 	%rd63, %r23, 16;
	add.s64 	%rd64, %rd12, %rd63;
	add.s64 	%rd65, %rd13, %rd63;
	ld.global.f32 	%f121, [%rd64];
	ld.global.f32 	%f122, [%rd64+4];
	ld.global.f32 	%f123, [%rd64+8];
	ld.global.f32 	%f124, [%rd64+12];
	ld.global.f32 	%f125, [%rd65];
	add.f32 	%f126, %f121, %f125;
	ld.global.f32 	%f127, [%rd65+4];
	add.f32 	%f128, %f122, %f127;
	add.s64 	%rd66, %rd14, %rd63;
	st.global.f32 	[%rd66], %f126;
	st.global.f32 	[%rd66+4], %f128;
	st.global.f32 	[%rd66+8], %f123;
	st.global.f32 	[%rd66+12], %f124;
$L__BB15_23:
	add.s32 	%r58, %r23, 128;
	setp.ge.s32 	%p17, %r58, %r4;
	mul.wide.s32 	%rd67, %r58, 16;
	add.s64 	%rd22, %rd12, %rd67;
	add.s64 	%rd23, %rd13, %rd67;
	add.s64 	%rd24, %rd14, %rd67;
	@%p17 bra 	$L__BB15_25;
	ld.global.f32 	%f129, [%rd22];
	ld.global.f32 	%f130, [%rd22+4];
	ld.global.f32 	%f131, [%rd22+8];
	ld.global.f32 	%f132, [%rd22+12];
	ld.global.f32 	%f133, [%rd23];
	add.f32 	%f134, %f129, %f133;
	ld.global.f32 	%f135, [%rd23+4];
	add.f32 	%f136, %f130, %f135;
	st.global.f32 	[%rd24], %f134;
	st.global.f32 	[%rd24+4], %f136;
	st.global.f32 	[%rd24+8], %f131;
	st.global.f32 	[%rd24+12], %f132;
$L__BB15_25:
	add.s32 	%r59, %r23, 256;
	setp.ge.s32 	%p18, %r59, %r4;
	@%p18 bra 	$L__BB15_27;
	ld.global.f32 	%f137, [%rd22+2048];
	ld.global.f32 	%f138, [%rd22+2052];
	ld.global.f32 	%f139, [%rd22+2056];
	ld.global.f32 	%f140, [%rd22+2060];
	ld.global.f32 	%f141, [%rd23+2048];
	add.f32 	%f142, %f137, %f141;
	ld.global.f32 	%f143, [%rd23+2052];
	add.f32 	%f144, %f138, %f143;
	st.global.f32 	[%rd24+2048], %f142;
	st.global.f32 	[%rd24+2052], %f144;
	st.global.f32 	[%rd24+2056], %f139;
	st.global.f32 	[%rd24+2060], %f140;
$L__BB15_27:
	add.s32 	%r60, %r23, 384;
	setp.ge.s32 	%p19, %r60, %r4;
	@%p19 bra 	$L__BB15_29;
	ld.global.f32 	%f145, [%rd22+4096];
	ld.global.f32 	%f146, [%rd22+4100];
	ld.global.f32 	%f147, [%rd22+4104];
	ld.global.f32 	%f148, [%rd22+4108];
	ld.global.f32 	%f149, [%rd23+4096];
	add.f32 	%f150, %f145, %f149;
	ld.global.f32 	%f151, [%rd23+4100];
	add.f32 	%f152, %f146, %f151;
	st.global.f32 	[%rd24+4096], %f150;
	st.global.f32 	[%rd24+4100], %f152;
	st.global.f32 	[%rd24+4104], %f147;
	st.global.f32 	[%rd24+4108], %f148;
$L__BB15_29:
	add.s32 	%r61, %r23, 512;
	setp.ge.s32 	%p20, %r61, %r4;
	@%p20 bra 	$L__BB15_31;
	ld.global.f32 	%f153, [%rd22+6144];
	ld.global.f32 	%f154, [%rd22+6148];
	ld.global.f32 	%f155, [%rd22+6152];
	ld.global.f32 	%f156, [%rd22+6156];
	ld.global.f32 	%f157, [%rd23+6144];
	add.f32 	%f158, %f153, %f157;
	ld.global.f32 	%f159, [%rd23+6148];
	add.f32 	%f160, %f154, %f159;
	st.global.f32 	[%rd24+6144], %f158;
	st.global.f32 	[%rd24+6148], %f160;
	st.global.f32 	[%rd24+6152], %f155;
	st.global.f32 	[%rd24+6156], %f156;
$L__BB15_31:
	add.s32 	%r62, %r23, 640;
	setp.ge.s32 	%p21, %r62, %r4;
	@%p21 bra 	$L__BB15_33;
	ld.global.f32 	%f161, [%rd22+8192];
	ld.global.f32 	%f162, [%rd22+8196];
	ld.global.f32 	%f163, [%rd22+8200];
	ld.global.f32 	%f164, [%rd22+8204];
	ld.global.f32 	%f165, [%rd23+8192];
	add.f32 	%f166, %f161, %f165;
	ld.global.f32 	%f167, [%rd23+8196];
	add.f32 	%f168, %f162, %f167;
	st.global.f32 	[%rd24+8192], %f166;
	st.global.f32 	[%rd24+8196], %f168;
	st.global.f32 	[%rd24+8200], %f163;
	st.global.f32 	[%rd24+8204], %f164;
$L__BB15_33:
	add.s32 	%r63, %r23, 768;
	setp.ge.s32 	%p22, %r63, %r4;
	@%p22 bra 	$L__BB15_35;
	ld.global.f32 	%f169, [%rd22+10240];
	ld.global.f32 	%f170, [%rd22+10244];
	ld.global.f32 	%f171, [%rd22+10248];
	ld.global.f32 	%f172, [%rd22+10252];
	ld.global.f32 	%f173, [%rd23+10240];
	add.f32 	%f174, %f169, %f173;
	ld.global.f32 	%f175, [%rd23+10244];
	add.f32 	%f176, %f170, %f175;
	st.global.f32 	[%rd24+10240], %f174;
	st.global.f32 	[%rd24+10244], %f176;
	st.global.f32 	[%rd24+10248], %f171;
	st.global.f32 	[%rd24+10252], %f172;
$L__BB15_35:
	add.s32 	%r64, %r23, 896;
	setp.ge.s32 	%p23, %r64, %r4;
	@%p23 bra 	$L__BB15_37;
	ld.global.f32 	%f177, [%rd22+12288];
	ld.global.f32 	%f178, [%rd22+12292];
	ld.global.f32 	%f179, [%rd22+12296];
	ld.global.f32 	%f180, [%rd22+12300];
	ld.global.f32 	%f181, [%rd23+12288];
	add.f32 	%f182, %f177, %f181;
	ld.global.f32 	%f183, [%rd23+12292];
	add.f32 	%f184, %f178, %f183;
	st.global.f32 	[%rd24+12288], %f182;
	st.global.f32 	[%rd24+12292], %f184;
	st.global.f32 	[%rd24+12296], %f179;
	st.global.f32 	[%rd24+12300], %f180;
$L__BB15_37:
	add.s32 	%r73, %r73, 8;
	setp.ne.s32 	%p24, %r73, %r74;
	@%p24 bra 	$L__BB15_21;
$L__BB15_38:
	setp.eq.s32 	%p25, %r16, 0;
	@%p25 bra 	$L__BB15_59;
	and.b32  	%r26, %r44, 3;
	setp.lt.u32 	%p26, %r16, 4;
	@%p26 bra 	$L__BB15_49;
	shl.b32 	%r65, %r74, 7;
	add.s32 	%r27, %r65, %r6;
	setp.ge.s32 	%p27, %r27, %r4;
	@%p27 bra 	$L__BB15_42;
	mul.wide.s32 	%rd68, %r27, 16;
	add.s64 	%rd69, %rd12, %rd68;
	add.s64 	%rd70, %rd13, %rd68;
	ld.global.f32 	%f185, [%rd69];
	ld.global.f32 	%f186, [%rd69+4];
	ld.global.f32 	%f187, [%rd69+8];
	ld.global.f32 	%f188, [%rd69+12];
	ld.global.f32 	%f189, [%rd70];
	add.f32 	%f190, %f185, %f189;
	ld.global.f32 	%f191, [%rd70+4];
	add.f32 	%f192, %f186, %f191;
	add.s64 	%rd71, %rd14, %rd68;
	st.global.f32 	[%rd71], %f190;
	st.global.f32 	[%rd71+4], %f192;
	st.global.f32 	[%rd71+8], %f187;
	st.global.f32 	[%rd71+12], %f188;
$L__BB15_42:
	add.s32 	%r28, %r27, 128;
	setp.ge.s32 	%p28, %r28, %r4;
	@%p28 bra 	$L__BB15_44;
	mul.wide.s32 	%rd72, %r28, 16;
	add.s64 	%rd73, %rd12, %rd72;
	add.s64 	%rd74, %rd13, %rd72;
	ld.global.f32 	%f193, [%rd73];
	ld.global.f32 	%f194, [%rd73+4];
	ld.global.f32 	%f195, [%rd73+8];
	ld.global.f32 	%f196, [%rd73+12];
	ld.global.f32 	%f197, [%rd74];
	add.f32 	%f198, %f193, %f197;
	ld.global.f32 	%f199, [%rd74+4];
	add.f32 	%f200, %f194, %f199;
	add.s64 	%rd75, %rd14, %rd72;
	st.global.f32 	[%rd75], %f198;
	st.global.f32 	[%rd75+4], %f200;
	st.global.f32 	[%rd75+8], %f195;
	st.global.f32 	[%rd75+12], %f196;
$L__BB15_44:
	add.s32 	%r29, %r27, 256;
	setp.ge.s32 	%p29, %r29, %r4;
	@%p29 bra 	$L__BB15_46;
	mul.wide.s32 	%rd76, %r29, 16;
	add.s64 	%rd77, %rd12, %rd76;
	add.s64 	%rd78, %rd13, %rd76;
	ld.global.f32 	%f201, [%rd77];
	ld.global.f32 	%f202, [%rd77+4];
	ld.global.f32 	%f203, [%rd77+8];
	ld.global.f32 	%f204, [%rd77+12];
	ld.global.f32 	%f205, [%rd78];
	add.f32 	%f206, %f201, %f205;
	ld.global.f32 	%f207, [%rd78+4];
	add.f32 	%f208, %f202, %f207;
	add.s64 	%rd79, %rd14, %rd76;
	st.global.f32 	[%rd79], %f206;
	st.global.f32 	[%rd79+4], %f208;
	st.global.f32 	[%rd79+8], %f203;
	st.global.f32 	[%rd79+12], %f204;
$L__BB15_46:
	add.s32 	%r30, %r27, 384;
	setp.ge.s32 	%p30, %r30, %r4;
	@%p30 bra 	$L__BB15_48;
	mul.wide.s32 	%rd80, %r30, 16;
	add.s64 	%rd81, %rd12, %rd80;
	add.s64 	%rd82, %rd13, %rd80;
	ld.global.f32 	%f209, [%rd81];
	ld.global.f32 	%f210, [%rd81+4];
	ld.global.f32 	%f211, [%rd81+8];
	ld.global.f32 	%f212, [%rd81+12];
	ld.global.f32 	%f213, [%rd82];
	add.f32 	%f214, %f209, %f213;
	ld.global.f32 	%f215, [%rd82+4];
	add.f32 	%f216, %f210, %f215;
	add.s64 	%rd83, %rd14, %rd80;
	st.global.f32 	[%rd83], %f214;
	st.global.f32 	[%rd83+4], %f216;
	st.global.f32 	[%rd83+8], %f211;
	st.global.f32 	[%rd83+12], %f212;
$L__BB15_48:
	add.s32 	%r74, %r74, 4;
$L__BB15_49:
	setp.eq.s32 	%p31, %r26, 0;
	@%p31 bra 	$L__BB15_59;
	setp.eq.s32 	%p32, %r26, 1;
	@%p32 bra 	$L__BB15_56;
	shl.b32 	%r66, %r74, 7;
	add.s32 	%r33, %r66, %r6;
	setp.ge.s32 	%p33, %r33, %r4;
	@%p33 bra 	$L__BB15_53;
	mul.wide.s32 	%rd84, %r33, 16;
	add.s64 	%rd85, %rd12, %rd84;
	add.s64 	%rd86, %rd13, %rd84;
	ld.global.f32 	%f217, [%rd85];
	ld.global.f32 	%f218, [%rd85+4];
	ld.global.f32 	%f219, [%rd85+8];
	ld.global.f32 	%f220, [%rd85+12];
	ld.global.f32 	%f221, [%rd86];
	add.f32 	%f222, %f217, %f221;
	ld.global.f32 	%f223, [%rd86+4];
	add.f32 	%f224, %f218, %f223;
	add.s64 	%rd87, %rd14, %rd84;
	st.global.f32 	[%rd87], %f222;
	st.global.f32 	[%rd87+4], %f224;
	st.global.f32 	[%rd87+8], %f219;
	st.global.f32 	[%rd87+12], %f220;
$L__BB15_53:
	add.s32 	%r34, %r33, 128;
	setp.ge.s32 	%p34, %r34, %r4;
	@%p34 bra 	$L__BB15_55;
	mul.wide.s32 	%rd88, %r34, 16;
	add.s64 	%rd89, %rd12, %rd88;
	add.s64 	%rd90, %rd13, %rd88;
	ld.global.f32 	%f225, [%rd89];
	ld.global.f32 	%f226, [%rd89+4];
	ld.global.f32 	%f227, [%rd89+8];
	ld.global.f32 	%f228, [%rd89+12];
	ld.global.f32 	%f229, [%rd90];
	add.f32 	%f230, %f225, %f229;
	ld.global.f32 	%f231, [%rd90+4];
	add.f32 	%f232, %f226, %f231;
	add.s64 	%rd91, %rd14, %rd88;
	st.global.f32 	[%rd91], %f230;
	st.global.f32 	[%rd91+4], %f232;
	st.global.f32 	[%rd91+8], %f227;
	st.global.f32 	[%rd91+12], %f228;
$L__BB15_55:
	add.s32 	%r74, %r74, 2;
$L__BB15_56:
	and.b32  	%r67, %r44, 1;
	setp.eq.b32 	%p35, %r67, 1;
	not.pred 	%p36, %p35;
	@%p36 bra 	$L__BB15_59;
	shl.b32 	%r68, %r74, 7;
	add.s32 	%r37, %r68, %r6;
	setp.ge.s32 	%p37, %r37, %r4;
	@%p37 bra 	$L__BB15_59;
	mul.wide.s32 	%rd92, %r37, 16;
	add.s64 	%rd93, %rd12, %rd92;
	add.s64 	%rd94, %rd13, %rd92;
	ld.global.f32 	%f233, [%rd93];
	ld.global.f32 	%f234, [%rd93+4];
	ld.global.f32 	%f235, [%rd93+8];
	ld.global.f32 	%f236, [%rd93+12];
	ld.global.f32 	%f237, [%rd94];
	add.f32 	%f238, %f233, %f237;
	ld.global.f32 	%f239, [%rd94+4];
	add.f32 	%f240, %f234, %f239;
	add.s64 	%rd95, %rd14, %rd92;
	st.global.f32 	[%rd95], %f238;
	st.global.f32 	[%rd95+4], %f240;
	st.global.f32 	[%rd95+8], %f235;
	st.global.f32 	[%rd95+12], %f236;
$L__BB15_59:
	ret;

}
	// .globl	_ZN3cub18CUB_300001_SM_10006detail9transform16transform_kernelINS2_10policy_hubILb1EN4cuda3std3__45tupleIJN6thrust24THRUST_300001_SM_1000_NS6detail15normal_iteratorINSA_10device_ptrI4BodyEEEESG_EEEE10policy1000El6addPrgSG_JPSE_SL_EEEvT0_iT1_T2_DpNS2_10kernel_argIT3_EE
.visible .entry _ZN3cub18CUB_300001_SM_10006detail9transform16transform_kernelINS2_10policy_hubILb1EN4cuda3std3__45tupleIJN6thrust24THRUST_300001_SM_1000_NS6detail15normal_iteratorINSA_10device_ptrI4BodyEEEESG_EEEE10policy1000El6addPrgSG_JPSE_SL_EEEvT0_iT1_T2_DpNS2_10kernel_argIT3_EE(
	.param .u64 _ZN3cub18CUB_300001_SM_10006detail9transform16transform_kernelINS2_10policy_hubILb1EN4cuda3std3__45tupleIJN6thrust24THRUST_300001_SM_1000_NS6detail15normal_iteratorINSA_10device_ptrI4BodyEEEESG_EEEE10policy1000El6addPrgSG_JPSE_SL_EEEvT0_iT1_T2_DpNS2_10kernel_argIT3_EE_param_0,
	.param .u32 _ZN3cub18CUB_300001_SM_10006detail9transform16transform_kernelINS2_10policy_hubILb1EN4cuda3std3__45tupleIJN6thrust24THRUST_300001_SM_1000_NS6detail15normal_iteratorINSA_10device_ptrI4BodyEEEESG_EEEE10policy1000El6addPrgSG_JPSE_SL_EEEvT0_iT1_T2_DpNS2_10kernel_argIT3_EE_param_1,
	.param .align 1 .b8 _ZN3cub18CUB_300001_SM_10006detail9transform16transform_kernelINS2_10policy_hubILb1EN4cuda3std3__45tupleIJN6thrust24THRUST_300001_SM_1000_NS6detail15normal_iteratorINSA_10device_ptrI4BodyEEEESG_EEEE10policy1000El6addPrgSG_JPSE_SL_EEEvT0_iT1_T2_DpNS2_10kernel_argIT3_EE_param_2[1],
	.param .align 8 .b8 _ZN3cub18CUB_300001_SM_10006detail9transform16transform_kernelINS2_10policy_hubILb1EN4cuda3std3__45tupleIJN6thrust24THRUST_300001_SM_1000_NS6detail15normal_iteratorINSA_10device_ptrI4BodyEEEESG_EEEE10policy1000El6addPrgSG_JPSE_SL_EEEvT0_iT1_T2_DpNS2_10kernel_argIT3_EE_param_3[8],
	.param .align 8 .b8 _ZN3cub18CUB_300001_SM_10006detail9transform16transform_kernelINS2_10policy_hubILb1EN4cuda3std3__45tupleIJN6thrust24THRUST_300001_SM_1000_NS6detail15normal_iteratorINSA_10device_ptrI4BodyEEEESG_EEEE10policy1000El6addPrgSG_JPSE_SL_EEEvT0_iT1_T2_DpNS2_10kernel_argIT3_EE_param_4[16],
	.param .align 8 .b8 _ZN3cub18CUB_300001_SM_10006detail9transform16transform_kernelINS2_10policy_hubILb1EN4cuda3std3__45tupleIJN6thrust24THRUST_300001_SM_1000_NS6detail15normal_iteratorINSA_10device_ptrI4BodyEEEESG_EEEE10policy1000El6addPrgSG_JPSE_SL_EEEvT0_iT1_T2_DpNS2_10kernel_argIT3_EE_param_5[16]
)
.maxntid 128
{
	.reg .pred 	%p<38>;
	.reg .b32 	%r<77>;
	.reg .b32 	%f<241>;
	.reg .b64 	%rd<105>;

	ld.param.u64 	%rd30, [_ZN3cub18CUB_300001_SM_10006detail9transform16transform_kernelINS2_10policy_hubILb1EN4cuda3std3__45tupleIJN6thrust24THRUST_300001_SM_1000_NS6detail15normal_iteratorINSA_10device_ptrI4BodyEEEESG_EEEE10policy1000El6addPrgSG_JPSE_SL_EEEvT0_iT1_T2_DpNS2_10kernel_argIT3_EE_param_0];
	ld.param.u64 	%rd28, [_ZN3cub18CUB_300001_SM_10006detail9transform16transform_kernelINS2_10policy_hubILb1EN4cuda3std3__45tupleIJN6thrust24THRUST_300001_SM_1000_NS6detail15normal_iteratorINSA_10device_ptrI4BodyEEEESG_EEEE10policy1000El6addPrgSG_JPSE_SL_EEEvT0_iT1_T2_DpNS2_10kernel_argIT3_EE_param_5];
	ld.param.u64 	%rd26, [_ZN3cub18CUB_300001_SM_10006detail9transform16transform_kernelINS2_10policy_hubILb1EN4cuda3std3__45tupleIJN6thrust24THRUST_300001_SM_1000_NS6detail15normal_iteratorINSA_10device_ptrI4BodyEEEESG_EEEE10policy1000El6addPrgSG_JPSE_SL_EEEvT0_iT1_T2_DpNS2_10kernel_argIT3_EE_param_4];
	ld.param.u64 	%rd31, [_ZN3cub18CUB_300001_SM_10006detail9transform16transform_kernelINS2_10policy_hubILb1EN4cuda3std3__45tupleIJN6thrust24THRUST_300001_SM_1000_NS6detail15normal_iteratorINSA_10device_ptrI4BodyEEEESG_EEEE10policy1000El6addPrgSG_JPSE_SL_EEEvT0_iT1_T2_DpNS2_10kernel_argIT3_EE_param_3];
	ld.param.u32 	%r42, [_ZN3cub18CUB_300001_SM_10006detail9transform16transform_kernelINS2_10policy_hubILb1EN4cuda3std3__45tupleIJN6thrust24THRUST_300001_SM_1000_NS6detail15normal_iteratorINSA_10device_ptrI4BodyEEEESG_EEEE10policy1000El6addPrgSG_JPSE_SL_EEEvT0_iT1_T2_DpNS2_10kernel_argIT3_EE_param_1];
	cvta.to.global.u64 	%rd1, %rd31;
	cvta.to.global.u64 	%rd2, %rd26;
	cvta.to.global.u64 	%rd3, %rd28;
	shl.b32 	%r1, %r42, 7;
	mov.u32 	%r43, %ctaid.x;
	cvt.u64.u32 	%rd32, %r43;
	cvt.s64.s32 	%rd33, %r1;
	mul.lo.s64 	%rd4, %rd33, %rd32;
	sub.s64 	%rd34, %rd30, %rd4;
	min.s64 	%rd35, %rd34, %rd33;
	cvt.u32.u64 	%r2, %rd35;
	shl.b32 	%r3, %r2, 4;
	mov.u32 	%r4, %tid.x;
	shl.b32 	%r67, %r4, 7;
	setp.ge.s32 	%p1, %r67, %r3;
	@%p1 bra 	$L__BB16_5;
	shl.b64 	%rd5, %rd4, 4;
	add.s64 	%rd36, %rd2, %rd5;
	mul.wide.u32 	%rd6, %r4, 128;
	add.s64 	%rd102, %rd36, %rd6;
	mov.u32 	%r66, %r67;
$L__BB16_2:
	.pragma "nounroll";
	// begin inline asm
	prefetch.global.L2 [%rd102];
	// end inline asm
	add.s32 	%r66, %r66, 16384;
	add.s64 	%rd102, %rd102, 16384;
	setp.lt.s32 	%p2, %r66, %r3;
	@%p2 bra 	$L__BB16_2;
	add.s64 	%rd38, %rd3, %rd5;
	add.s64 	%rd103, %rd38, %rd6;
$L__BB16_4:
	.pragma "nounroll";
	// begin inline asm
	prefetch.global.L2 [%rd103];
	// end inline asm
	add.s32 	%r67, %r67, 16384;
	add.s64 	%rd103, %rd103, 16384;
	setp.lt.s32 	%p3, %r67, %r3;
	@%p3 bra 	$L__BB16_4;
$L__BB16_5:
	shl.b64 	%rd104, %rd4, 4;
	add.s64 	%rd13, %rd2, %rd104;
	add.s64 	%rd14, %rd3, %rd104;
	add.s64 	%rd15, %rd1, %rd104;
	setp.eq.s32 	%p4, %r1, %r2;
	@%p4 bra 	$L__BB16_47;
	setp.lt.s32 	%p5, %r42, 1;
	@%p5 bra 	$L__BB16_59;
	and.b32  	%r10, %r42, 7;
	setp.lt.u32 	%p6, %r42, 8;
	mov.b32 	%r74, 0;
	@%p6 bra 	$L__BB16_26;
	and.b32  	%r74, %r42, 2147483640;
	mov.b32 	%r70, 0;
$L__BB16_9:
	.pragma "nounroll";
	shl.b32 	%r46, %r70, 7;
	add.s32 	%r21, %r46, %r4;
	setp.ge.s32 	%p7, %r21, %r2;
	@%p7 bra 	$L__BB16_11;
	mul.wide.u32 	%rd41, %r21, 16;
	add.s64 	%rd42, %rd13, %rd41;
	add.s64 	%rd43, %rd14, %rd41;
	ld.global.f32 	%f1, [%rd42];
	ld.global.f32 	%f2, [%rd42+4];
	ld.global.f32 	%f3, [%rd42+8];
	ld.global.f32 	%f4, [%rd42+12];
	ld.global.f32 	%f5, [%rd43];
	add.f32 	%f6, %f1, %f5;
	ld.global.f32 	%f7, [%rd43+4];
	add.f32 	%f8, %f2, %f7;
	add.s64 	%rd44, %rd15, %rd41;
	st.global.f32 	[%rd44], %f6;
	st.global.f32 	[%rd44+4], %f8;
	st.global.f32 	[%rd44+8], %f3;
	st.global.f32 	[%rd44+12], %f4;
$L__BB16_11:
	add.s32 	%r47, %r21, 128;
	setp.ge.s32 	%p8, %r47, %r2;
	mul.wide.s32 	%rd45, %r47, 16;
	add.s64 	%rd23, %rd13, %rd45;
	add.s64 	%rd24, %rd14, %rd45;
	add.s64 	%rd25, %rd15, %rd45;
	@%p8 bra 	$L__BB16_13;
	ld.global.f32 	%f9, [%rd23];
	ld.global.f32 	%f10, [%rd23+4];
	ld.global.f32 	%f11, [%rd23+8];
	ld.global.f32 	%f12, [%rd23+12];
	ld.global.f32 	%f13, [%rd24];
	add.f32 	%f14, %f9, %f13;
	ld.global.f32 	%f15, [%rd24+4];
	add.f32 	%f16, %f10, %f15;
	st.global.f32 	[%rd25], %f14;
	st.global.f32 	[%rd25+4], %f16;
	st.global.f32 	[%rd25+8], %f11;
	st.global.f32 	[%rd25+12], %f12;
$L__BB16_13:
	add.s32 	%r48, %r21, 256;
	setp.ge.s32 	%p9, %r48, %r2;
	@%p9 bra 	$L__BB16_15;
	ld.global.f32 	%f17, [%rd23+2048];
	ld.global.f32 	%f18, [%rd23+2052];
	ld.global.f32 	%f19, [%rd23+2056];
	ld.global.f32 	%f20, [%rd23+2060];
	ld.global.f32 	%f21, [%rd24+2048];
	add.f32 	%f22, %f17, %f21;
	ld.global.f32 	%f23, [%rd24+2052];
	add.f32 	%f24, %f18, %f23;
	st.global.f32 	[%rd25+2048], %f22;
	st.global.f32 	[%rd25+2052], %f24;
	st.global.f32 	[%rd25+2056], %f19;
	st.global.f32 	[%rd25+2060], %f20;
$L__BB16_15:
	add.s32 	%r49, %r21, 384;
	setp.ge.s32 	%p10, %r49, %r2;
	@%p10 bra 	$L__BB16_17;
	ld.global.f32 	%f25, [%rd23+4096];
	ld.global.f32 	%f26, [%rd23+4100];
	ld.global.f32 	%f27, [%rd23+4104];
	ld.global.f32 	%f28, [%rd23+4108];
	ld.global.f32 	%f29, [%rd24+4096];
	add.f32 	%f30, %f25, %f29;
	ld.global.f32 	%f31, [%rd24+4100];
	add.f32 	%f32, %f26, %f31;
	st.global.f32 	[%rd25+4096], %f30;
	st.global.f32 	[%rd25+4100], %f32;
	st.global.f32 	[%rd25+4104], %f27;
	st.global.f32 	[%rd25+4108], %f28;
$L__BB16_17:
	add.s32 	%r50, %r21, 512;
	setp.ge.s32 	%p11, %r50, %r2;
	@%p11 bra 	$L__BB16_19;
	ld.global.f32 	%f33, [%rd23+6144];
	ld.global.f32 	%f34, [%rd23+6148];
	ld.global.f32 	%f35, [%rd23+6152];
	ld.global.f32 	%f36, [%rd23+6156];
	ld.global.f32 	%f37, [%rd24+6144];
	add.f32 	%f38, %f33, %f37;
	ld.global.f32 	%f39, [%rd24+6148];
	add.f32 	%f40, %f34, %f39;
	st.global.f32 	[%rd25+6144], %f38;
	st.global.f32 	[%rd25+6148], %f40;
	st.global.f32 	[%rd25+6152], %f35;
	st.global.f32 	[%rd25+6156], %f36;
$L__BB16_19:
	add.s32 	%r51, %r21, 640;
	setp.ge.s32 	%p12, %r51, %r2;
	@%p12 bra 	$L__BB16_21;
	ld.global.f32 	%f41, [%rd23+8192];
	ld.global.f32 	%f42, [%rd23+8196];
	ld.global.f32 	%f43, [%rd23+8200];
	ld.global.f32 	%f44, [%rd23+8204];
	ld.global.f32 	%f45, [%rd24+8192];
	add.f32 	%f46, %f41, %f45;
	ld.global.f32 	%f47, [%rd24+8196];
	add.f32 	%f48, %f42, %f47;
	st.global.f32 	[%rd25+8192], %f46;
	st.global.f32 	[%rd25+8196], %f48;
	st.global.f32 	[%rd25+8200], %f43;
	st.global.f32 	[%rd25+8204], %f44;
$L__BB16_21:
	add.s32 	%r52, %r21, 768;
	setp.ge.s32 	%p13, %r52, %r2;
	@%p13 bra 	$L__BB16_23;
	ld.global.f32 	%f49, [%rd23+10240];
	ld.global.f32 	%f50, [%rd23+10244];
	ld.global.f32 	%f51, [%rd23+10248];
	ld.global.f32 	%f52, [%rd23+10252];
	ld.global.f32 	%f53, [%rd24+10240];
	add.f32 	%f54, %f49, %f53;
	ld.global.f32 	%f55, [%rd24+10244];
	add.f32 	%f56, %f50, %f55;
	st.global.f32 	[%rd25+10240], %f54;
	st.global.f32 	[%rd25+10244], %f56;
	st.global.f32 	[%rd25+10248], %f51;
	st.global.f32 	[%rd25+10252], %f52;
$L__BB16_23:
	add.s32 	%r53, %r21, 896;
	setp.ge.s32 	%p14, %r53, %r2;
	@%p14 bra 	$L__BB16_25;
	ld.global.f32 	%f57, [%rd23+12288];
	ld.global.f32 	%f58, [%rd23+12292];
	ld.global.f32 	%f59, [%rd23+12296];
	ld.global.f32 	%f60, [%rd23+12300];
	ld.global.f32 	%f61, [%rd24+12288];
	add.f32 	%f62, %f57, %f61;
	ld.global.f32 	%f63, [%rd24+12292];
	add.f32 	%f64, %f58, %f63;
	st.global.f32 	[%rd25+12288], %f62;
	st.global.f32 	[%rd25+12292], %f64;
	st.global.f32 	[%rd25+12296], %f59;
	st.global.f32 	[%rd25+12300], %f60;
$L__BB16_25:
	add.s32 	%r70, %r70, 8;
	setp.eq.s32 	%p15, %r70, %r74;
	@%p15 bra 	$L__BB16_26;
	bra.uni 	$L__BB16_9;
$L__BB16_26:
	setp.eq.s32 	%p16, %r10, 0;
	@%p16 bra 	$L__BB16_59;
	and.b32  	%r30, %r42, 3;
	setp.lt.u32 	%p17, %r10, 4;
	@%p17 bra 	$L__BB16_37;
	shl.b32 	%r54, %r74, 7;
	add.s32 	%r31, %r54, %r4;
	setp.ge.s32 	%p18, %r31, %r2;
	@%p18 bra 	$L__BB16_30;
	mul.wide.s32 	%rd46, %r31, 16;
	add.s64 	%rd47, %rd13, %rd46;
	add.s64 	%rd48, %rd14, %rd46;
	ld.global.f32 	%f65, [%rd47];
	ld.global.f32 	%f66, [%rd47+4];
	ld.global.f32 	%f67, [%rd47+8];
	ld.global.f32 	%f68, [%rd47+12];
	ld.global.f32 	%f69, [%rd48];
	add.f32 	%f70, %f65, %f69;
	ld.global.f32 	%f71, [%rd48+4];
	add.f32 	%f72, %f66, %f71;
	add.s64 	%rd49, %rd15, %rd46;
	st.global.f32 	[%rd49], %f70;
	st.global.f32 	[%rd49+4], %f72;
	st.global.f32 	[%rd49+8], %f67;
	st.global.f32 	[%rd49+12], %f68;
$L__BB16_30:
	add.s32 	%r32, %r31, 128;
	setp.ge.s32 	%p19, %r32, %r2;
	@%p19 bra 	$L__BB16_32;
	mul.wide.s32 	%rd50, %r32, 16;
	add.s64 	%rd51, %rd13, %rd50;
	add.s64 	%rd52, %rd14, %rd50;
	ld.global.f32 	%f73, [%rd51];
	ld.global.f32 	%f74, [%rd51+4];
	ld.global.f32 	%f75, [%rd51+8];
	ld.global.f32 	%f76, [%rd51+12];
	ld.global.f32 	%f77, [%rd52];
	add.f32 	%f78, %f73, %f77;
	ld.global.f32 	%f79, [%rd52+4];
	add.f32 	%f80, %f74, %f79;
	add.s64 	%rd53, %rd15, %rd50;
	st.global.f32 	[%rd53], %f78;
	st.global.f32 	[%rd53+4], %f80;
	st.global.f32 	[%rd53+8], %f75;
	st.global.f32 	[%rd53+12], %f76;
$L__BB16_32:
	add.s32 	%r33, %r31, 256;
	setp.ge.s32 	%p20, %r33, %r2;
	@%p20 bra 	$L__BB16_34;
	mul.wide.s32 	%rd54, %r33, 16;
	add.s64 	%rd55, %rd13, %rd54;
	add.s64 	%rd56, %rd14, %rd54;
	ld.global.f32 	%f81, [%rd55];
	ld.global.f32 	%f82, [%rd55+4];
	ld.global.f32 	%f83, [%rd55+8];
	ld.global.f32 	%f84, [%rd55+12];
	ld.global.f32 	%f85, [%rd56];
	add.f32 	%f86, %f81, %f85;
	ld.global.f32 	%f87, [%rd56+4];
	add.f32 	%f88, %f82, %f87;
	add.s64 	%rd57, %rd15, %rd54;
	st.global.f32 	[%rd57], %f86;
	st.global.f32 	[%rd57+4], %f88;
	st.global.f32 	[%rd57+8], %f83;
	st.global.f32 	[%rd57+12], %f84;
$L__BB16_34:
	add.s32 	%r34, %r31, 384;
	setp.ge.s32 	%p21, %r34, %r2;
	@%p21 bra 	$L__BB16_36;
	mul.wide.s32 	%rd58, %r34, 16;
	add.s64 	%rd59, %rd13, %rd58;
	add.s64 	%rd60, %rd14, %rd58;
	ld.global.f32 	%f89, [%rd59];
	ld.global.f32 	%f90, [%rd59+4];
	ld.global.f32 	%f91, [%rd59+8];
	ld.global.f32 	%f92, [%rd59+12];
	ld.global.f32 	%f93, [%rd60];
	add.f32 	%f94, %f89, %f93;
	ld.global.f32 	%f95, [%rd60+4];
	add.f32 	%f96, %f90, %f95;
	add.s64 	%rd61, %rd15, %rd58;
	st.global.f32 	[%rd61], %f94;
	st.global.f32 	[%rd61+4], %f96;
	st.global.f32 	[%rd61+8], %f91;
	st.global.f32 	[%rd61+12], %f92;
$L__BB16_36:
	add.s32 	%r74, %r74, 4;
$L__BB16_37:
	setp.eq.s32 	%p22, %r30, 0;
	@%p22 bra 	$L__BB16_59;
	setp.eq.s32 	%p23, %r30, 1;
	@%p23 bra 	$L__BB16_44;
	shl.b32 	%r55, %r74, 7;
	add.s32 	%r37, %r55, %r4;
	setp.ge.s32 	%p24, %r37, %r2;
	@%p24 bra 	$L__BB16_41;
	mul.wide.s32 	%rd62, %r37, 16;
	add.s64 	%rd63, %rd13, %rd62;
	add.s64 	%rd64, %rd14, %rd62;
	ld.global.f32 	%f97, [%rd63];
	ld.global.f32 	%f98, [%rd63+4];
	ld.global.f32 	%f99, [%rd63+8];
	ld.global.f32 	%f100, [%rd63+12];
	ld.global.f32 	%f101, [%rd64];
	add.f32 	%f102, %f97, %f101;
	ld.global.f32 	%f103, [%rd64+4];
	add.f32 	%f104, %f98, %f103;
	add.s64 	%rd65, %rd15, %rd62;
	st.global.f32 	[%rd65], %f102;
	st.global.f32 	[%rd65+4], %f104;
	st.global.f32 	[%rd65+8], %f99;
	st.global.f32 	[%rd65+12], %f100;
$L__BB16_41:
	add.s32 	%r38, %r37, 128;
	setp.ge.s32 	%p25, %r38, %r2;
	@%p25 bra 	$L__BB16_43;
	mul.wide.s32 	%rd66, %r38, 16;
	add.s64 	%rd67, %rd13, %rd66;
	add.s64 	%rd68, %rd14, %rd66;
	ld.global.f32 	%f105, [%rd67];
	ld.global.f32 	%f106, [%rd67+4];
	ld.global.f32 	%f107, [%rd67+8];
	ld.global.f32 	%f108, [%rd67+12];
	ld.global.f32 	%f109, [%rd68];
	add.f32 	%f110, %f105, %f109;
	ld.global.f32 	%f111, [%rd68+4];
	add.f32 	%f112, %f106, %f111;
	add.s64 	%rd69, %rd15, %rd66;
	st.global.f32 	[%rd69], %f110;
	st.global.f32 	[%rd69+4], %f112;
	st.global.f32 	[%rd69+8], %f107;
	st.global.f32 	[%rd69+12], %f108;
$L__BB16_43:
	add.s32 	%r74, %r74, 2;
$L__BB16_44:
	and.b32  	%r56, %r42, 1;
	setp.eq.b32 	%p26, %r56, 1;
	not.pred 	%p27, %p26;
	@%p27 bra 	$L__BB16_59;
	shl.b32 	%r57, %r74, 7;
	add.s32 	%r41, %r57, %r4;
	setp.ge.s32 	%p28, %r41, %r2;
	@%p28 bra 	$L__BB16_59;
	mul.wide.s32 	%rd70, %r41, 16;
	add.s64 	%rd71, %rd13, %rd70;
	add.s64 	%rd72, %rd14, %rd70;
	ld.global.f32 	%f113, [%rd71];
	ld.global.f32 	%f114, [%rd71+4];
	ld.global.f32 	%f115, [%rd71+8];
	ld.global.f32 	%f116, [%rd71+12];
	ld.global.f32 	%f117, [%rd72];
	add.f32 	%f118, %f113, %f117;
	ld.global.f32 	%f119, [%rd72+4];
	add.f32 	%f120, %f114, %f119;
	add.s64 	%rd73, %rd15, %rd70;
	st.global.f32 	[%rd73], %f118;
	st.global.f32 	[%rd73+4], %f120;
	st.global.f32 	[%rd73+8], %f115;
	st.global.f32 	[%rd73+12], %f116;
	bra.uni 	$L__BB16_59;
$L__BB16_47:
	setp.lt.s32 	%p29, %r42, 1;
	@%p29 bra 	$L__BB16_59;
	and.b32  	%r12, %r42, 7;
	setp.lt.u32 	%p30, %r42, 8;
	mov.b32 	%r72, 0;
	@%p30 bra 	$L__BB16_51;
	and.b32  	%r72, %r42, 2147483640;
	neg.s32 	%r69, %r72;
	mul.wide.u32 	%rd74, %r4, 16;
	add.s64 	%rd75, %rd74, %rd1;
	add.s64 	%rd16, %rd75, 12;
	add.s64 	%rd76, %rd104, 6152;
	add.s64 	%rd18, %rd2, %rd76;
	add.s32 	%r68, %r4, 128;
	add.s64 	%rd77, %rd104, %rd3;
	add.s64 	%rd19, %rd77, 6148;
	add.s64 	%rd20, %rd1, %rd76;
$L__BB16_50:
	.pragma "nounroll";
	mul.wide.s32 	%rd78, %r68, 16;
	add.s64 	%rd79, %rd18, %rd78;
	add.s64 	%rd80, %rd19, %rd78;
	add.s64 	%rd81, %rd20, %rd78;
	cvta.to.global.u64 	%rd82, %rd26;
	mul.wide.u32 	%rd83, %r4, 16;
	add.s64 	%rd84, %rd83, %rd82;
	add.s64 	%rd85, %rd84, %rd104;
	cvta.to.global.u64 	%rd86, %rd28;
	add.s64 	%rd87, %rd83, %rd86;
	add.s64 	%rd88, %rd87, %rd104;
	ld.global.f32 	%f121, [%rd85];
	ld.global.f32 	%f122, [%rd85+4];
	ld.global.f32 	%f123, [%rd85+8];
	ld.global.f32 	%f124, [%rd85+12];
	ld.global.f32 	%f125, [%rd88];
	add.f32 	%f126, %f121, %f125;
	ld.global.f32 	%f127, [%rd88+4];
	add.f32 	%f128, %f122, %f127;
	add.s64 	%rd89, %rd16, %rd104;
	st.global.f32 	[%rd89+-12], %f126;
	st.global.f32 	[%rd89+-8], %f128;
	st.global.f32 	[%rd89+-4], %f123;
	st.global.f32 	[%rd89], %f124;
	ld.global.f32 	%f129, [%rd79+-6152];
	ld.global.f32 	%f130, [%rd79+-6148];
	ld.global.f32 	%f131, [%rd79+-6144];
	ld.global.f32 	%f132, [%rd79+-6140];
	ld.global.f32 	%f133, [%rd80+-6148];
	add.f32 	%f134, %f129, %f133;
	ld.global.f32 	%f135, [%rd80+-6144];
	add.f32 	%f136, %f130, %f135;
	st.global.f32 	[%rd81+-6152], %f134;
	st.global.f32 	[%rd81+-6148], %f136;
	st.global.f32 	[%rd81+-6144], %f131;
	st.global.f32 	[%rd81+-6140], %f132;
	ld.global.f32 	%f137, [%rd79+-4104];
	ld.global.f32 	%f138, [%rd79+-4100];
	ld.global.f32 	%f139, [%rd79+-4096];
	ld.global.f32 	%f140, [%rd79+-4092];
	ld.global.f32 	%f141, [%rd80+-4100];
	add.f32 	%f142, %f137, %f141;
	ld.global.f32 	%f143, [%rd80+-4096];
	add.f32 	%f144, %f138, %f143;
	st.global.f32 	[%rd81+-4104], %f142;
	st.global.f32 	[%rd81+-4100], %f144;
	st.global.f32 	[%rd81+-4096], %f139;
	st.global.f32 	[%rd81+-4092], %f140;
	ld.global.f32 	%f145, [%rd79+-2056];
	ld.global.f32 	%f146, [%rd79+-2052];
	ld.global.f32 	%f147, [%rd79+-2048];
	ld.global.f32 	%f148, [%rd79+-2044];
	ld.global.f32 	%f149, [%rd80+-2052];
	add.f32 	%f150, %f145, %f149;
	ld.global.f32 	%f151, [%rd80+-2048];
	add.f32 	%f152, %f146, %f151;
	st.global.f32 	[%rd81+-2056], %f150;
	st.global.f32 	[%rd81+-2052], %f152;
	st.global.f32 	[%rd81+-2048], %f147;
	st.global.f32 	[%rd81+-2044], %f148;
	ld.global.f32 	%f153, [%rd79+-8];
	ld.global.f32 	%f154, [%rd79+-4];
	ld.global.f32 	%f155, [%rd79];
	ld.global.f32 	%f156, [%rd79+4];
	ld.global.f32 	%f157, [%rd80+-4];
	add.f32 	%f158, %f153, %f157;
	ld.global.f32 	%f159, [%rd80];
	add.f32 	%f160, %f154, %f159;
	st.global.f32 	[%rd81+-8], %f158;
	st.global.f32 	[%rd81+-4], %f160;
	st.global.f32 	[%rd81], %f155;
	st.global.f32 	[%rd81+4], %f156;
	ld.global.f32 	%f161, [%rd79+2040];
	ld.global.f32 	%f162, [%rd79+2044];
	ld.global.f32 	%f163, [%rd79+2048];
	ld.global.f32 	%f164, [%rd79+2052];
	ld.global.f32 	%f165, [%rd80+2044];
	add.f32 	%f166, %f161, %f165;
	ld.global.f32 	%f167, [%rd80+2048];
	add.f32 	%f168, %f162, %f167;
	st.global.f32 	[%rd81+2040], %f166;
	st.global.f32 	[%rd81+2044], %f168;
	st.global.f32 	[%rd81+2048], %f163;
	st.global.f32 	[%rd81+2052], %f164;
	ld.global.f32 	%f169, [%rd79+4088];
	ld.global.f32 	%f170, [%rd79+4092];
	ld.global.f32 	%f171, [%rd79+4096];
	ld.global.f32 	%f172, [%rd79+4100];
	ld.global.f32 	%f173, [%rd80+4092];
	add.f32 	%f174, %f169, %f173;
	ld.global.f32 	%f175, [%rd80+4096];
	add.f32 	%f176, %f170, %f175;
	st.global.f32 	[%rd81+4088], %f174;
	st.global.f32 	[%rd81+4092], %f176;
	st.global.f32 	[%rd81+4096], %f171;
	st.global.f32 	[%rd81+4100], %f172;
	ld.global.f32 	%f177, [%rd79+6136];
	ld.global.f32 	%f178, [%rd79+6140];
	ld.global.f32 	%f179, [%rd79+6144];
	ld.global.f32 	%f180, [%rd79+6148];
	ld.global.f32 	%f181, [%rd80+6140];
	add.f32 	%f182, %f177, %f181;
	ld.global.f32 	%f183, [%rd80+6144];
	add.f32 	%f184, %f178, %f183;
	st.global.f32 	[%rd81+6136], %f182;
	st.global.f32 	[%rd81+6140], %f184;
	st.global.f32 	[%rd81+6144], %f179;
	st.global.f32 	[%rd81+6148], %f180;
	add.s32 	%r69, %r69, 8;
	add.s64 	%rd104, %rd104, 16384;
	add.s32 	%r68, %r68, 1024;
	setp.eq.s32 	%p31, %r69, 0;
	@%p31 bra 	$L__BB16_51;
	bra.uni 	$L__BB16_50;
$L__BB16_51:
	setp.eq.s32 	%p32, %r12, 0;
	@%p32 bra 	$L__BB16_59;
	and.b32  	%r24, %r42, 3;
	setp.lt.u32 	%p33, %r12, 4;
	@%p33 bra 	$L__BB16_54;
	shl.b32 	%r59, %r72, 7;
	add.s32 	%r60, %r59, %r4;
	mul.wide.s32 	%rd90, %r60, 16;
	add.s64 	%rd91, %rd13, %rd90;
	add.s64 	%rd92, %rd14, %rd90;
	ld.global.f32 	%f185, [%rd91];
	ld.global.f32 	%f186, [%rd91+4];
	ld.global.f32 	%f187, [%rd91+8];
	ld.global.f32 	%f188, [%rd91+12];
	ld.global.f32 	%f189, [%rd92];
	add.f32 	%f190, %f185, %f189;
	ld.global.f32 	%f191, [%rd92+4];
	add.f32 	%f192, %f186, %f191;
	add.s64 	%rd93, %rd15, %rd90;
	st.global.f32 	[%rd93], %f190;
	st.global.f32 	[%rd93+4], %f192;
	st.global.f32 	[%rd93+8], %f187;
	st.global.f32 	[%rd93+12], %f188;
	ld.global.f32 	%f193, [%rd91+2048];
	ld.global.f32 	%f194, [%rd91+2052];
	ld.global.f32 	%f195, [%rd91+2056];
	ld.global.f32 	%f196, [%rd91+2060];
	ld.global.f32 	%f197, [%rd92+2048];
	add.f32 	%f198, %f193, %f197;
	ld.global.f32 	%f199, [%rd92+2052];
	add.f32 	%f200, %f194, %f199;
	st.global.f32 	[%rd93+2048], %f198;
	st.global.f32 	[%rd93+2052], %f200;
	st.global.f32 	[%rd93+2056], %f195;
	st.global.f32 	[%rd93+2060], %f196;
	ld.global.f32 	%f201, [%rd91+4096];
	ld.global.f32 	%f202, [%rd91+4100];
	ld.global.f32 	%f203, [%rd91+4104];
	ld.global.f32 	%f204, [%rd91+4108];
	ld.global.f32 	%f205, [%rd92+4096];
	add.f32 	%f206, %f201, %f205;
	ld.global.f32 	%f207, [%rd92+4100];
	add.f32 	%f208, %f202, %f207;
	st.global.f32 	[%rd93+4096], %f206;
	st.global.f32 	[%rd93+4100], %f208;
	st.global.f32 	[%rd93+4104], %f203;
	st.global.f32 	[%rd93+4108], %f204;
	ld.global.f32 	%f209, [%rd91+6144];
	ld.global.f32 	%f210, [%rd91+6148];
	ld.global.f32 	%f211, [%rd91+6152];
	ld.global.f32 	%f212, [%rd91+6156];
	ld.global.f32 	%f213, [%rd92+6144];
	add.f32 	%f214, %f209, %f213;
	ld.global.f32 	%f215, [%rd92+6148];
	add.f32 	%f216, %f210, %f215;
	st.global.f32 	[%rd93+6144], %f214;
	st.global.f32 	[%rd93+6148], %f216;
	st.global.f32 	[%rd93+6152], %f211;
	st.global.f32 	[%rd93+6156], %f212;
	add.s32 	%r72, %r72, 4;
$L__BB16_54:
	setp.eq.s32 	%p34, %r24, 0;
	@%p34 bra 	$L__BB16_59;
	setp.eq.s32 	%p35, %r24, 1;
	@%p35 bra 	$L__BB16_57;
	shl.b32 	%r61, %r72, 7;
	add.s32 	%r62, %r61, %r4;
	mul.wide.s32 	%rd94, %r62, 16;
	add.s64 	%rd95, %rd13, %rd94;
	add.s64 	%rd96, %rd14, %rd94;
	ld.global.f32 	%f217, [%rd95];
	ld.global.f32 	%f218, [%rd95+4];
	ld.global.f32 	%f219, [%rd95+8];
	ld.global.f32 	%f220, [%rd95+12];
	ld.global.f32 	%f221, [%rd96];
	add.f32 	%f222, %f217, %f221;
	ld.global.f32 	%f223, [%rd96+4];
	add.f32 	%f224, %f218, %f223;
	add.s64 	%rd97, %rd15, %rd94;
	st.global.f32 	[%rd97], %f222;
	st.global.f32 	[%rd97+4], %f224;
	st.global.f32 	[%rd97+8], %f219;
	st.global.f32 	[%rd97+12], %f220;
	ld.global.f32 	%f225, [%rd95+2048];
	ld.global.f32 	%f226, [%rd95+2052];
	ld.global.f32 	%f227, [%rd95+2056];
	ld.global.f32 	%f228, [%rd95+2060];
	ld.global.f32 	%f229, [%rd96+2048];
	add.f32 	%f230, %f225, %f229;
	ld.global.f32 	%f231, [%rd96+2052];
	add.f32 	%f232, %f226, %f231;
	st.global.f32 	[%rd97+2048], %f230;
	st.global.f32 	[%rd97+2052], %f232;
	st.global.f32 	[%rd97+2056], %f227;
	st.global.f32 	[%rd97+2060], %f228;
	add.s32 	%r72, %r72, 2;
$L__BB16_57:
	and.b32  	%r63, %r42, 1;
	setp.eq.b32 	%p36, %r63, 1;
	not.pred 	%p37, %p36;
	@%p37 bra 	$L__BB16_59;
	shl.b32 	%r64, %r72, 7;
	add.s32 	%r65, %r64, %r4;
	mul.wide.s32 	%rd98, %r65, 16;
	add.s64 	%rd99, %rd13, %rd98;
	add.s64 	%rd100, %rd14, %rd98;
	ld.global.f32 	%f233, [%rd99];
	ld.global.f32 	%f234, [%rd99+4];
	ld.global.f32 	%f235, [%rd99+8];
	ld.global.f32 	%f236, [%rd99+12];
	ld.global.f32 	%f237, [%rd100];
	add.f32 	%f238, %f233, %f237;
	ld.global.f32 	%f239, [%rd100+4];
	add.f32 	%f240, %f234, %f239;
	add.s64 	%rd101, %rd15, %rd98;
	st.global.f32 	[%rd101], %f238;
	st.global.f32 	[%rd101+4], %f240;
	st.global.f32 	[%rd101+8], %f235;
	st.global.f32 	[%rd101+12], %f236;
$L__BB16_59:
	ret;

}


// ===== COMPILED SASS (sm_100) =====

	.target	sm_100

	.elftype	@"ET_EXEC"


//--------------------- .note.nv.tkinfo           --------------------------
	.section	.note.nv.tkinfo,"",@"SHT_NOTE"
	.sectionflags	@"SHF_NOTE_NV_TKINFO"
	.tkinfo
        /*0018*/ 	.word	0x00000002
        /*0030*/ 	.string	""
        /*0030*/ 	.string	"ptxas"
        /*0030*/ 	.string	"Cuda compilation tools, release 13.0, V13.0.88"
        /*0030*/ 	.string	"Build cuda_13.0.r13.0/compiler.36424714_0"
        /*0030*/ 	.string	"-arch sm_100 -m 64 "



//--------------------- .note.nv.cuinfo           --------------------------
	.section	.note.nv.cuinfo,"",@"SHT_NOTE"
	.sectionflags	@"SHF_NOTE_NV_CUINFO"
        /*0018*/ 	.short	0x0002
        /*001a*/ 	.short	0x0064
        /*001c*/ 	.short	0x0082
	.zero		2


//--------------------- .nv.info                  --------------------------
	.section	.nv.info,"",@"SHT_CUDA_INFO"
	.align	4


	//----- nvinfo : EIATTR_REGCOUNT
	.align		4
        /*0000*/ 	.byte	0x04, 0x2f
        /*0002*/ 	.short	(.L_44 - .L_43)
	.align		4
.L_43:
        /*0004*/ 	.word	index@(_ZN3cub18CUB_300001_SM_10006detail11EmptyKernelIvEEvv)
        /*0008*/ 	.word	0x00000004


	//----- nvinfo : EIATTR_FRAME_SIZE
	.align		4
.L_44:
        /*000c*/ 	.byte	0x04, 0x11
        /*000e*/ 	.short	(.L_46 - .L_45)
	.align		4
.L_45:
        /*0010*/ 	.word	index@(_ZN3cub18CUB_300001_SM_10006detail11EmptyKernelIvEEvv)
        /*0014*/ 	.word	0x00000000


	//----- nvinfo : EIATTR_REGCOUNT
	.align		4
.L_46:
        /*0018*/ 	.byte	0x04, 0x2f
        /*001a*/ 	.short	(.L_48 - .L_47)
	.align		4
.L_47:
        /*001c*/ 	.word	index@(_ZN3cub18CUB_300001_SM_10006detail8for_each13static_kernelINS2_12policy_hub_t12policy_500_tEmNS2_12op_wrapper_tImN6thrust24THRUST_300001_SM_1000_NS6detail23allocator_traits_detail24construct1_via_allocatorINS9_18no_throw_allocatorINS9_19temporary_allocatorI4BodyNS8_8cuda_cub3tagEEEEEEENS8_7pointerISE_SG_NS8_11use_defaultESL_EEEEEEvT0_T1_)
        /*0020*/ 	.word	0x00000004


	//----- nvinfo : EIATTR_FRAME_SIZE
	.align		4
.L_48:
        /*0024*/ 	.byte	0x04, 0x11
        /*0026*/ 	.short	(.L_50 - .L_49)
	.align		4
.L_49:
        /*0028*/ 	.word	index@(_ZN3cub18CUB_300001_SM_10006detail8for_each13static_kernelINS2_12policy_hub_t12policy_500_tEmNS2_12op_wrapper_tImN6thrust24THRUST_300001_SM_1000_NS6detail23allocator_traits_detail24construct1_via_allocatorINS9_18no_throw_allocatorINS9_19temporary_allocatorI4BodyNS8_8cuda_cub3tagEEEEEEENS8_7pointerISE_SG_NS8_11use_defaultESL_EEEEEEvT0_T1_)
        /*002c*/ 	.word	0x00000000


	//----- nvinfo : EIATTR_REGCOUNT
	.align		4
.L_50:
        /*0030*/ 	.byte	0x04, 0x2f
        /*0032*/ 	.short	(.L_52 - .L_51)
	.align		4
.L_51:
        /*0034*/ 	.word	index@(_ZN3cub18CUB_300001_SM_10006detail8for_each13static_kernelINS2_12policy_hub_t12policy_500_tElN6thrust24THRUST_300001_SM_1000_NS8cuda_cub20__uninitialized_copy7functorINS7_10device_ptrI4BodyEENS7_7pointerISC_NS8_3tagENS7_11use_defaultESG_EEEEEEvT0_T1_)
        /*0038*/ 	.word	0x00000014


	//----- nvinfo : EIATTR_FRAME_SIZE
	.align		4
.L_52:
        /*003c*/ 	.byte	0x04, 0x11
        /*003e*/ 	.short	(.L_54 - .L_53)
	.align		4
.L_53:
        /*0040*/ 	.word	index@(_ZN3cub18CUB_300001_SM_10006detail8for_each13static_kernelINS2_12policy_hub_t12policy_500_tElN6thrust24THRUST_300001_SM_1000_NS8cuda_cub20__uninitialized_copy7functorINS7_10device_ptrI4BodyEENS7_7pointerISC_NS8_3tagENS7_11use_defaultESG_EEEEEEvT0_T1_)
        /*0044*/ 	.word	0x00000000


	//----- nvinfo : EIATTR_REGCOUNT
	.align		4
.L_54:
        /*0048*/ 	.byte	0x04, 0x2f
        /*004a*/ 	.short	(.L_56 - .L_55)
	.align		4
.L_55:
        /*004c*/ 	.word	index@(_ZN3cub18CUB_300001_SM_10006detail8for_each13static_kernelINS2_12policy_hub_t12policy_500_tEmNS2_12op_wrapper_tImN6thrust24THRUST_300001_SM_1000_NS6detail23allocator_traits_detail24construct1_via_allocatorINS8_16device_allocatorI4BodyEEEENS8_10device_ptrISD_EEEEEEvT0_T1_)
        /*0050*/ 	.word	0x00000004


	//----- nvinfo : EIATTR_FRAME_SIZE
	.align		4
.L_56:
        /*0054*/ 	.byte	0x04, 0x11
        /*0056*/ 	.short	(.L_58 - .L_57)
	.align		4
.L_57:
        /*0058*/ 	.word	index@(_ZN3cub18CUB_300001_SM_10006detail8for_each13static_kernelINS2_12policy_hub_t12policy_500_tEmNS2_12op_wrapper_tImN6thrust24THRUST_300001_SM_1000_NS6detail23allocator_traits_detail24construct1_via_allocatorINS8_16device_allocatorI4BodyEEEENS8_10device_ptrISD_EEEEEEvT0_T1_)
        /*005c*/ 	.word	0x00000000


	//----- nvinfo : EIATTR_REGCOUNT
	.align		4
.L_58:
        /*0060*/ 	.byte	0x04, 0x2f
        /*0062*/ 	.short	(.L_60 - .L_59)
	.align		4
.L_59:
        /*0064*/ 	.word	index@(_ZN3cub18CUB_300001_SM_10006detail8for_each13static_kernelINS2_12policy_hub_t12policy_500_tElN6thrust24THRUST_300001_SM_1000_NS8cuda_cub20__uninitialized_copy7functorINS7_7pointerI4BodyNS8_3tagENS7_11use_defaultESE_EESF_EEEEvT0_T1_)
        /*0068*/ 	.word	0x00000014


	//----- nvinfo : EIATTR_FRAME_SIZE
	.align		4
.L_60:
        /*006c*/ 	.byte	0x04, 0x11
        /*006e*/ 	.short	(.L_62 - .L_61)
	.align		4
.L_61:
        /*0070*/ 	.word	index@(_ZN3cub18CUB_300001_SM_10006detail8for_each13static_kernelINS2_12policy_hub_t12policy_500_tElN6thrust24THRUST_300001_SM_1000_NS8cuda_cub20__uninitialized_copy7functorINS7_7pointerI4BodyNS8_3tagENS7_11use_defaultESE_EESF_EEEEvT0_T1_)
        /*0074*/ 	.word	0x00000000


	//----- nvinfo : EIATTR_REGCOUNT
	.align		4
.L_62:
        /*0078*/ 	.byte	0x04, 0x2f
        /*007a*/ 	.short	(.L_64 - .L_63)
	.align		4
.L_63:
        /*007c*/ 	.word	index@(_ZN3cub18CUB_300001_SM_10006detail9transform16transform_kernelINS2_10policy_hubILb1EN4cuda3std3__45tupleIJN6thrust24THRUST_300001_SM_1000_NS10device_ptrI4BodyEEEEEE10policy1000EiNS7_10__identityEPSC_JSI_EEEvT0_iT1_T2_DpNS2_10kernel_argIT3_EE)
        /*0080*/ 	.word	0x00000020


	//----- nvinfo : EIATTR_FRAME_SIZE
	.align		4
.L_64:
        /*0084*/ 	.byte	0x04, 0x11
        /*0086*/ 	.short	(.L_66 - .L_65)
	.align		4
.L_65:
        /*0088*/ 	.word	index@(_ZN3cub18CUB_300001_SM_10006detail9transform16transform_kernelINS2_10policy_hubILb1EN4cuda3std3__45tupleIJN6thrust24THRUST_300001_SM_1000_NS10device_ptrI4BodyEEEEEE10policy1000EiNS7_10__identityEPSC_JSI_EEEvT0_iT1_T2_DpNS2_10kernel_argIT3_EE)
        /*008c*/ 	.word	0x00000000


	//----- nvinfo : EIATTR_REGCOUNT
	.align		4
.L_66:
        /*0090*/ 	.byte	0x04, 0x2f
        /*0092*/ 	.short	(.L_68 - .L_67)
	.align		4
.L_67:
        /*0094*/ 	.word	index@(_ZN3cub18CUB_300001_SM_10006detail9transform16transform_kernelINS2_10policy_hubILb1EN4cuda3std3__45tupleIJN6thrust24THRUST_300001_SM_1000_NS10device_ptrI4BodyEEEEEE10policy1000ElNS7_10__identityEPSC_JSI_EEEvT0_iT1_T2_DpNS2_10kernel_argIT3_EE)
        /*0098*/ 	.word	0x00000020


	//----- nvinfo : EIATTR_FRAME_SIZE
	.align		4
.L_68:
        /*009c*/ 	.byte	0x04, 0x11
        /*009e*/ 	.short	(.L_70 - .L_69)
	.align		4
.L_69:
        /*00a0*/ 	.word	index@(_ZN3cub18CUB_300001_SM_10006detail9transform16transform_kernelINS2_10policy_hubILb1EN4cuda3std3__45tupleIJN6thrust24THRUST_300001_SM_1000_NS10device_ptrI4BodyEEEEEE10policy1000ElNS7_10__identityEPSC_JSI_EEEvT0_iT1_T2_DpNS2_10kernel_argIT3_EE)
        /*00a4*/ 	.word	0x00000000


	//----- nvinfo : EIATTR_REGCOUNT
	.align		4
.L_70:
        /*00a8*/ 	.byte	0x04, 0x2f
        /*00aa*/ 	.short	(.L_72 - .L_71)
	.align		4
.L_71:
        /*00ac*/ 	.word	index@(_ZN3cub18CUB_300001_SM_10006detail9transform16transform_kernelINS2_10policy_hubILb1EN4cuda3std3__45tupleIJN6thrust24THRUST_300001_SM_1000_NS17counting_iteratorIjNSA_11use_defaultESC_SC_EEEEEE10policy1000Ei13initRandomPrgNSA_6detail15normal_iteratorINSA_10device_ptrI4BodyEEEEJSD_EEEvT0_iT1_T2_DpNS2_10kernel_argIT3_EE)
        /*00b0*/ 	.word	0x0000001e


	//----- nvinfo : EIATTR_FRAME_SIZE
	.align		4
.L_72:
        /*00b4*/ 	.byte	0x04, 0x11
        /*00b6*/ 	.short	(.L_74 - .L_73)
	.align		4
.L_73:
        /*00b8*/ 	.word	index@(_ZN3cub18CUB_300001_SM_10006detail9transform16transform_kernelINS2_10policy_hubILb1EN4cuda3std3__45tupleIJN6thrust24THRUST_300001_SM_1000_NS17counting_iteratorIjNSA_11use_defaultESC_SC_EEEEEE10policy1000Ei13initRandomPrgNSA_6detail15normal_iteratorINSA_10device_ptrI4BodyEEEEJSD_EEEvT0_iT1_T2_DpNS2_10kernel_argIT3_EE)
        /*00bc*/ 	.word	0x00000000


	//----- nvinfo : EIATTR_REGCOUNT
	.align		4
.L_74:
        /*00c0*/ 	.byte	0x04, 0x2f
        /*00c2*/ 	.short	(.L_76 - .L_75)
	.align		4
.L_75:
        /*00c4*/ 	.word	index@(_ZN3cub18CUB_300001_SM_10006detail9transform16transform_kernelINS2_10policy_hubILb1EN4cuda3std3__45tupleIJN6thrust24THRUST_300001_SM_1000_NS7pointerI4BodyNSA_8cuda_cub3tagENSA_11use_defaultESF_EEEEEE10policy1000EiNS7_10__identityENSA_10device_ptrISC_EEJPSC_EEEvT0_iT1_T2_DpNS2_10kernel_argIT3_EE)
        /*00c8*/ 	.word	0x00000020


	//----- nvinfo : EIATTR_FRAME_SIZE
	.align		4
.L_76:
        /*00cc*/ 	.byte	0x04, 0x11
        /*00ce*/ 	.short	(.L_78 - .L_77)
	.align		4
.L_77:
        /*00d0*/ 	.word	index@(_ZN3cub18CUB_300001_SM_10006detail9transform16transform_kernelINS2_10policy_hubILb1EN4cuda3std3__45tupleIJN6thrust24THRUST_300001_SM_1000_NS7pointerI4BodyNSA_8cuda_cub3tagENSA_11use_defaultESF_EEEEEE10policy1000EiNS7_10__identityENSA_10device_ptrISC_EEJPSC_EEEvT0_iT1_T2_DpNS2_10kernel_argIT3_EE)
        /*00d4*/ 	.word	0x00000000


	//----- nvinfo : EIATTR_REGCOUNT
	.align		4
.L_78:
        /*00d8*/ 	.byte	0x04, 0x2f
        /*00da*/ 	.short	(.L_80 - .L_79)
	.align		4
.L_79:
        /*00dc*/ 	.word	index@(_ZN3cub18CUB_300001_SM_10006detail9transform16transform_kernelINS2_10policy_hubILb1EN4cuda3std3__45tupleIJN6thrust24THRUST_300001_SM_1000_NS7pointerI4BodyNSA_8cuda_cub3tagENSA_11use_defaultESF_EEEEEE10policy1000ElNS7_10__identityENSA_10device_ptrISC_EEJPSC_EEEvT0_iT1_T2_DpNS2_10kernel_argIT3_EE)
        /*00e0*/ 	.word	0x00000020


	//----- nvinfo : EIATTR_FRAME_SIZE
	.align		4
.L_80:
        /*00e4*/ 	.byte	0x04, 0x11
        /*00e6*/ 	.short	(.L_82 - .L_81)
	.align		4
.L_81:
        /*00e8*/ 	.word	index@(_ZN3cub18CUB_300001_SM_10006detail9transform16transform_kernelINS2_10policy_hubILb1EN4cuda3std3__45tupleIJN6thrust24THRUST_300001_SM_1000_NS7pointerI4BodyNSA_8cuda_cub3tagENSA_11use_defaultESF_EEEEEE10policy1000ElNS7_10__identityENSA_10device_ptrISC_EEJPSC_EEEvT0_iT1_T2_DpNS2_10kernel_argIT3_EE)
        /*00ec*/ 	.word	0x00000000


	//----- nvinfo : EIATTR_REGCOUNT
	.align		4
.L_82:
        /*00f0*/ 	.byte	0x04, 0x2f
        /*00f2*/ 	.short	(.L_84 - .L_83)
	.align		4
.L_83:
        /*00f4*/ 	.word	index@(_ZN3cub18CUB_300001_SM_10006detail9transform16transform_kernelINS2_10policy_hubILb1EN4cuda3std3__45tupleIJN6thrust24THRUST_300001_SM_1000_NS7pointerI4BodyNSA_8cuda_cub3tagENSA_11use_defaultESF_EEEEEE10policy1000EiNS7_10__identityEPSC_JSL_EEEvT0_iT1_T2_DpNS2_10kernel_argIT3_EE)
        /*00f8*/ 	.word	0x00000020


	//----- nvinfo : EIATTR_FRAME_SIZE
	.align		4
.L_84:
        /*00fc*/ 	.byte	0x04, 0x11
        /*00fe*/ 	.short	(.L_86 - .L_85)
	.align		4
.L_85:
        /*0100*/ 	.word	index@(_ZN3cub18CUB_300001_SM_10006detail9transform16transform_kernelINS2_10policy_hubILb1EN4cuda3std3__45tupleIJN6thrust24THRUST_300001_SM_1000_NS7pointerI4BodyNSA_8cuda_cub3tagENSA_11use_defaultESF_EEEEEE10policy1000EiNS7_10__identityEPSC_JSL_EEEvT0_iT1_T2_DpNS2_10kernel_argIT3_EE)
        /*0104*/ 	.word	0x00000000


	//----- nvinfo : EIATTR_REGCOUNT
	.align		4
.L_86:
        /*0108*/ 	.byte	0x04, 0x2f
        /*010a*/ 	.short	(.L_88 - .L_87)
	.align		4
.L_87:
        /*010c*/ 	.word	index@(_ZN3cub18CUB_300001_SM_10006detail9transform16transform_kernelINS2_10policy_hubILb1EN4cuda3std3__45tupleIJN6thrust24THRUST_300001_SM_1000_NS7pointerI4BodyNSA_8cuda_cub3tagENSA_11use_defaultESF_EEEEEE10policy1000ElNS7_10__identityEPSC_JSL_EEEvT0_iT1_T2_DpNS2_10kernel_argIT3_EE)
        /*0110*/ 	.word	0x00000020


	//----- nvinfo : EIATTR_FRAME_SIZE
	.align		4
.L_88:
        /*0114*/ 	.byte	0x04, 0x11
        /*0116*/ 	.short	(.L_90 - .L_89)
	.align		4
.L_89:
        /*0118*/ 	.word	index@(_ZN3cub18CUB_300001_SM_10006detail9transform16transform_kernelINS2_10policy_hubILb1EN4cuda3std3__45tupleIJN6thrust24THRUST_300001_SM_1000_NS7pointerI4BodyNSA_8cuda_cub3tagENSA_11use_defaultESF_EEEEEE10policy1000ElNS7_10__identityEPSC_JSL_EEEvT0_iT1_T2_DpNS2_10kernel_argIT3_EE)
        /*011c*/ 	.word	0x00000000


	//----- nvinfo : EIATTR_REGCOUNT
	.align		4
.L_90:
        /*0120*/ 	.byte	0x04, 0x2f
        /*0122*/ 	.short	(.L_92 - .L_91)
	.align		4
.L_91:
        /*0124*/ 	.word	index@(_ZN3cub18CUB_300001_SM_10006detail9transform16transform_kernelINS2_10policy_hubILb1EN4cuda3std3__45tupleIJPK4BodyEEEE10policy1000EiNS7_10__identityEN6thrust24THRUST_300001_SM_1000_NS10device_ptrIS9_EEJSB_EEEvT0_iT1_T2_DpNS2_10kernel_argIT3_EE)
        /*0128*/ 	.word	0x00000020


	//----- nvinfo : EIATTR_FRAME_SIZE
	.align		4
.L_92:
        /*012c*/ 	.byte	0x04, 0x11
        /*012e*/ 	.short	(.L_94 - .L_93)
	.align		4
.L_93:
        /*0130*/ 	.word	index@(_ZN3cub18CUB_300001_SM_10006detail9transform16transform_kernelINS2_10policy_hubILb1EN4cuda3std3__45tupleIJPK4BodyEEEE10policy1000EiNS7_10__identityEN6thrust24THRUST_300001_SM_1000_NS10device_ptrIS9_EEJSB_EEEvT0_iT1_T2_DpNS2_10kernel_argIT3_EE)
        /*0134*/ 	.word	0x00000000


	//----- nvinfo : EIATTR_REGCOUNT
	.align		4
.L_94:
        /*0138*/ 	.byte	0x04, 0x2f
        /*013a*/ 	.short	(.L_96 - .L_95)
	.align		4
.L_95:
        /*013c*/ 	.word	index@(_ZN3cub18CUB_300001_SM_10006detail9transform16transform_kernelINS2_10policy_hubILb1EN4cuda3std3__45tupleIJPK4BodyEEEE10policy1000ElNS7_10__identityEN6thrust24THRUST_300001_SM_1000_NS10device_ptrIS9_EEJSB_EEEvT0_iT1_T2_DpNS2_10kernel_argIT3_EE)
        /*0140*/ 	.word	0x00000020


	//----- nvinfo : EIATTR_FRAME_SIZE
	.align		4
.L_96:
        /*0144*/ 	.byte	0x04, 0x11
        /*0146*/ 	.short	(.L_98 - .L_97)
	.align		4
.L_97:
        /*0148*/ 	.word	index@(_ZN3cub18CUB_300001_SM_10006detail9transform16transform_kernelINS2_10policy_hubILb1EN4cuda3std3__45tupleIJPK4BodyEEEE10policy1000ElNS7_10__identityEN6thrust24THRUST_300001_SM_1000_NS10device_ptrIS9_EEJSB_EEEvT0_iT1_T2_DpNS2_10kernel_argIT3_EE)
        /*014c*/ 	.word	0x00000000


	//----- nvinfo : EIATTR_REGCOUNT
	.align		4
.L_98:
        /*0150*/ 	.byte	0x04, 0x2f
        /*0152*/ 	.short	(.L_100 - .L_99)
	.align		4
.L_99:
        /*0154*/ 	.word	index@(_ZN3cub18CUB_300001_SM_10006detail9transform16transform_kernelINS2_10policy_hubILb1EN4cuda3std3__45tupleIJN6thrust24THRUST_300001_SM_1000_NS17counting_iteratorIjNSA_11use_defaultESC_SC_EEEEEE10policy1000El13initRandomPrgNSA_6detail15normal_iteratorINSA_10device_ptrI4BodyEEEEJSD_EEEvT0_iT1_T2_DpNS2_10kernel_argIT3_EE)
        /*0158*/ 	.word	0x0000001e


	//----- nvinfo : EIATTR_FRAME_SIZE
	.align		4
.L_100:
        /*015c*/ 	.byte	0x04, 0x11
        /*015e*/ 	.short	(.L_102 - .L_101)
	.align		4
.L_101:
        /*0160*/ 	.word	index@(_ZN3cub18CUB_300001_SM_10006detail9transform16transform_kernelINS2_10policy_hubILb1EN4cuda3std3__45tupleIJN6thrust24THRUST_300001_SM_1000_NS17counting_iteratorIjNSA_11use_defaultESC_SC_EEEEEE10policy1000El13initRandomPrgNSA_6detail15normal_iteratorINSA_10device_ptrI4BodyEEEEJSD_EEEvT0_iT1_T2_DpNS2_10kernel_argIT3_EE)
        /*0164*/ 	.word	0x00000000


	//----- nvinfo : EIATTR_REGCOUNT
	.align		4
.L_102:
        /*0168*/ 	.byte	0x04, 0x2f
        /*016a*/ 	.short	(.L_104 - .L_103)
	.align		4
.L_103:
        /*016c*/ 	.word	index@(_ZN3cub18CUB_300001_SM_10006detail9transform16transform_kernelINS2_10policy_hubILb1EN4cuda3std3__45tupleIJN6thrust24THRUST_300001_SM_1000_NS6detail15normal_iteratorINSA_10device_ptrI4BodyEEEESG_EEEE10policy1000Ei6addPrgSG_JPSE_SL_EEEvT0_iT1_T2_DpNS2_10kernel_argIT3_EE)
        /*0170*/ 	.word	0x00000020


	//----- nvinfo : EIATTR_FRAME_SIZE
	.align		4
.L_104:
        /*0174*/ 	.byte	0x04, 0x11
        /*0176*/ 	.short	(.L_106 - .L_105)
	.align		4
.L_105:
        /*0178*/ 	.word	index@(_ZN3cub18CUB_300001_SM_10006detail9transform16transform_kernelINS2_10policy_hubILb1EN4cuda3std3__45tupleIJN6thrust24THRUST_300001_SM_1000_NS6detail15normal_iteratorINSA_10device_ptrI4BodyEEEESG_EEEE10policy1000Ei6addPrgSG_JPSE_SL_EEEvT0_iT1_T2_DpNS2_10kernel_argIT3_EE)
        /*017c*/ 	.word	0x00000000


	//----- nvinfo : EIATTR_REGCOUNT
	.align		4
.L_106:
        /*0180*/ 	.byte	0x04, 0x2f
        /*0182*/ 	.short	(.L_108 - .L_107)
	.align		4
.L_107:
        /*0184*/ 	.word	index@(_ZN3cub18CUB_300001_SM_10006detail9transform16transform_kernelINS2_10policy_hubILb1EN4cuda3std3__45tupleIJN6thrust24THRUST_300001_SM_1000_NS6detail15normal_iteratorINSA_10device_ptrI4BodyEEEESG_EEEE10policy1000El6addPrgSG_JPSE_SL_EEEvT0_iT1_T2_DpNS2_10kernel_argIT3_EE)
        /*0188*/ 	.word	0x00000020


	//----- nvinfo : EIATTR_FRAME_SIZE
	.align		4
.L_108:
        /*018c*/ 	.byte	0x04, 0x11
        /*018e*/ 	.short	(.L_110 - .L_109)
	.align		4
.L_109:
        /*0190*/ 	.word	index@(_ZN3cub18CUB_300001_SM_10006detail9transform16transform_kernelINS2_10policy_hubILb1EN4cuda3std3__45tupleIJN6thrust24THRUST_300001_SM_1000_NS6detail15normal_iteratorINSA_10device_ptrI4BodyEEEESG_EEEE10policy1000El6addPrgSG_JPSE_SL_EEEvT0_iT1_T2_DpNS2_10kernel_argIT3_EE)
        /*0194*/ 	.word	0x00000000


	//----- nvinfo : EIATTR_MIN_STACK_SIZE
	.align		4
.L_110:
        /*0198*/ 	.byte	0x04, 0x12
        /*019a*/ 	.short	(.L_112 - .L_111)
	.align		4
.L_111:
        /*019c*/ 	.word	index@(_ZN3cub18CUB_300001_SM_10006detail9transform16transform_kernelINS2_10policy_hubILb1EN4cuda3std3__45tupleIJN6thrust24THRUST_300001_SM_1000_NS6detail15normal_iteratorINSA_10device_ptrI4BodyEEEESG_EEEE10policy1000El6addPrgSG_JPSE_SL_EEEvT0_iT1_T2_DpNS2_10kernel_argIT3_EE)
        /*01a0*/ 	.word	0x00000000


	//----- nvinfo : EIATTR_MIN_STACK_SIZE
	.align		4
.L_112:
        /*01a4*/ 	.byte	0x04, 0x12
        /*01a6*/ 	.short	(.L_114 - .L_113)
	.align		4
.L_113:
        /*01a8*/ 	.word	index@(_ZN3cub18CUB_300001_SM_10006detail9transform16transform_kernelINS2_10policy_hubILb1EN4cuda3std3__45tupleIJN6thrust24THRUST_300001_SM_1000_NS6detail15normal_iteratorINSA_10device_ptrI4BodyEEEESG_EEEE10policy1000Ei6addPrgSG_JPSE_SL_EEEvT0_iT1_T2_DpNS2_10kernel_argIT3_EE)
        /*01ac*/ 	.word	0x00000000


	//----- nvinfo : EIATTR_MIN_STACK_SIZE
	.align		4
.L_114:
        /*01b0*/ 	.byte	0x04, 0x12
        /*01b2*/ 	.short	(.L_116 - .L_115)
	.align		4
.L_115:
        /*01b4*/ 	.word	index@(_ZN3cub18CUB_300001_SM_10006detail9transform16transform_kernelINS2_10policy_hubILb1EN4cuda3std3__45tupleIJN6thrust24THRUST_300001_SM_1000_NS17counting_iteratorIjNSA_11use_defaultESC_SC_EEEEEE10policy1000El13initRandomPrgNSA_6detail15normal_iteratorINSA_10device_ptrI4BodyEEEEJSD_EEEvT0_iT1_T2_DpNS2_10kernel_argIT3_EE)
        /*01b8*/ 	.word	0x00000000


	//----- nvinfo : EIATTR_MIN_STACK_SIZE
	.align		4
.L_116:
        /*01bc*/ 	.byte	0x04, 0x12
        /*01be*/ 	.short	(.L_118 - .L_117)
	.align		4
.L_117:
        /*01c0*/ 	.word	index@(_ZN3cub18CUB_300001_SM_10006detail9transform16transform_kernelINS2_10policy_hubILb1EN4cuda3std3__45tupleIJPK4BodyEEEE10policy1000ElNS7_10__identityEN6thrust24THRUST_300001_SM_1000_NS10device_ptrIS9_EEJSB_EEEvT0_iT1_T2_DpNS2_10kernel_argIT3_EE)
        /*01c4*/ 	.word	0x00000000


	//----- nvinfo : EIATTR_MIN_STACK_SIZE
	.align		4
.L_118:
        /*01c8*/ 	.byte	0x04, 0x12
        /*01ca*/ 	.short	(.L_120 - .L_119)
	.align		4
.L_119:
        /*01cc*/ 	.word	index@(_ZN3cub18CUB_300001_SM_10006detail9transform16transform_kernelINS2_10policy_hubILb1EN4cuda3std3__45tupleIJPK4BodyEEEE10policy1000EiNS7_10__identityEN6thrust24THRUST_300001_SM_1000_NS10device_ptrIS9_EEJSB_EEEvT0_iT1_T2_DpNS2_10kernel_argIT3_EE)
        /*01d0*/ 	.word	0x00000000


	//----- nvinfo : EIATTR_MIN_STACK_SIZE
	.align		4
.L_120:
        /*01d4*/ 	.byte	0x04, 0x12
        /*01d6*/ 	.short	(.L_122 - .L_121)
	.align		4
.L_121:
        /*01d8*/ 	.word	index@(_ZN3cub18CUB_300001_SM_10006detail9transform16transform_kernelINS2_10policy_hubILb1EN4cuda3std3__45tupleIJN6thrust24THRUST_300001_SM_1000_NS7pointerI4BodyNSA_8cuda_cub3tagENSA_11use_defaultESF_EEEEEE10policy1000ElNS7_10__identityEPSC_JSL_EEEvT0_iT1_T2_DpNS2_10kernel_argIT3_EE)
        /*01dc*/ 	.word	0x00000000


	//----- nvinfo : EIATTR_MIN_STACK_SIZE
	.align		4
.L_122:
        /*01e0*/ 	.byte	0x04, 0x12
        /*01e2*/ 	.short	(.L_124 - .L_123)
	.align		4
.L_123:
        /*01e4*/ 	.word	index@(_ZN3cub18CUB_300001_SM_10006detail9transform16transform_kernelINS2_10policy_hubILb1EN4cuda3std3__45tupleIJN6thrust24THRUST_300001_SM_1000_NS7pointerI4BodyNSA_8cuda_cub3tagENSA_11use_defaultESF_EEEEEE10policy1000EiNS7_10__identityEPSC_JSL_EEEvT0_iT1_T2_DpNS2_10kernel_argIT3_EE)
        /*01e8*/ 	.word	0x00000000


	//----- nvinfo : EIATTR_MIN_STACK_SIZE
	.align		4
.L_124:
        /*01ec*/ 	.byte	0x04, 0x12
        /*01ee*/ 	.short	(.L_126 - .L_125)
	.align		4
.L_125:
        /*01f0*/ 	.word	index@(_ZN3cub18CUB_300001_SM_10006detail9transform16transform_kernelINS2_10policy_hubILb1EN4cuda3std3__45tupleIJN6thrust24THRUST_300001_SM_1000_NS7pointerI4BodyNSA_8cuda_cub3tagENSA_11use_defaultESF_EEEEEE10policy1000ElNS7_10__identityENSA_10device_ptrISC_EEJPSC_EEEvT0_iT1_T2_DpNS2_10kernel_argIT3_EE)
        /*01f4*/ 	.word	0x00000000


	//----- nvinfo : EIATTR_MIN_STACK_SIZE
	.align		4
.L_126:
        /*01f8*/ 	.byte	0x04, 0x12
        /*01fa*/ 	.short	(.L_128 - .L_127)
	.align		4
.L_127:
        /*01fc*/ 	.word	index@(_ZN3cub18CUB_300001_SM_10006detail9transform16transform_kernelINS2_10policy_hubILb1EN4cuda3std3__45tupleIJN6thrust24THRUST_300001_SM_1000_NS7pointerI4BodyNSA_8cuda_cub3tagENSA_11use_defaultESF_EEEEEE10policy1000EiNS7_10__identityENSA_10device_ptrISC_EEJPSC_EEEvT0_iT1_T2_DpNS2_10kernel_argIT3_EE)
        /*0200*/ 	.word	0x00000000


	//----- nvinfo : EIATTR_MIN_STACK_SIZE
	.align		4
.L_128:
        /*0204*/ 	.byte	0x04, 0x12
        /*0206*/ 	.short	(.L_130 - .L_129)
	.align		4
.L_129:
        /*0208*/ 	.word	index@(_ZN3cub18CUB_300001_SM_10006detail9transform16transform_kernelINS2_10policy_hubILb1EN4cuda3std3__45tupleIJN6thrust24THRUST_300001_SM_1000_NS17counting_iteratorIjNSA_11use_defaultESC_SC_EEEEEE10policy1000Ei13initRandomPrgNSA_6detail15normal_iteratorINSA_10device_ptrI4BodyEEEEJSD_EEEvT0_iT1_T2_DpNS2_10kernel_argIT3_EE)
        /*020c*/ 	.word	0x00000000


	//----- nvinfo : EIATTR_MIN_STACK_SIZE
	.align		4
.L_130:
        /*0210*/ 	.byte	0x04, 0x12
        /*0212*/ 	.short	(.L_132 - .L_131)
	.align		4
.L_131:
        /*0214*/ 	.word	index@(_ZN3cub18CUB_300001_SM_10006detail9transform16transform_kernelINS2_10policy_hubILb1EN4cuda3std3__45tupleIJN6thrust24THRUST_300001_SM_1000_NS10device_ptrI4BodyEEEEEE10policy1000ElNS7_10__identityEPSC_JSI_EEEvT0_iT1_T2_DpNS2_10kernel_argIT3_EE)
        /*0218*/ 	.word	0x00000000


	//----- nvinfo : EIATTR_MIN_STACK_SIZE
	.align		4
.L_132:
        /*021c*/ 	.byte	0x04, 0x12
        /*021e*/ 	.short	(.L_134 - .L_133)
	.align		4
.L_133:
        /*0220*/ 	.word	index@(_ZN3cub18CUB_300001_SM_10006detail9transform16transform_kernelINS2_10policy_hubILb1EN4cuda3std3__45tupleIJN6thrust24THRUST_300001_SM_1000_NS10device_ptrI4BodyEEEEEE10policy1000EiNS7_10__identityEPSC_JSI_EEEvT0_iT1_T2_DpNS2_10kernel_argIT3_EE)
        /*0224*/ 	.word	0x00000000


	//----- nvinfo : EIATTR_MIN_STACK_SIZE
	.align		4
.L_134:
        /*0228*/ 	.byte	0x04, 0x12
        /*022a*/ 	.short	(.L_136 - .L_135)
	.align		4
.L_135:
        /*022c*/ 	.word	index@(_ZN3cub18CUB_300001_SM_10006detail8for_each13static_kernelINS2_12policy_hub_t12policy_500_tElN6thrust24THRUST_300001_SM_1000_NS8cuda_cub20__uninitialized_copy7functorINS7_7pointerI4BodyNS8_3tagENS7_11use_defaultESE_EESF_EEEEvT0_T1_)
        /*0230*/ 	.word	0x00000000


	//----- nvinfo : EIATTR_MIN_STACK_SIZE
	.align		4
.L_136:
        /*0234*/ 	.byte	0x04, 0x12
        /*0236*/ 	.short	(.L_138 - .L_137)
	.align		4
.L_137:
        /*0238*/ 	.word	index@(_ZN3cub18CUB_300001_SM_10006detail8for_each13static_kernelINS2_12policy_hub_t12policy_500_tEmNS2_12op_wrapper_tImN6thrust24THRUST_300001_SM_1000_NS6detail23allocator_traits_detail24construct1_via_allocatorINS8_16device_allocatorI4BodyEEEENS8_10device_ptrISD_EEEEEEvT0_T1_)
        /*023c*/ 	.word	0x00000000


	//----- nvinfo : EIATTR_MIN_STACK_SIZE
	.align		4
.L_138:
        /*0240*/ 	.byte	0x04, 0x12
        /*0242*/ 	.short	(.L_140 - .L_139)
	.align		4
.L_139:
        /*0244*/ 	.word	index@(_ZN3cub18CUB_300001_SM_10006detail8for_each13static_kernelINS2_12policy_hub_t12policy_500_tElN6thrust24THRUST_300001_SM_1000_NS8cuda_cub20__uninitialized_copy7functorINS7_10device_ptrI4BodyEENS7_7pointerISC_NS8_3tagENS7_11use_defaultESG_EEEEEEvT0_T1_)
        /*0248*/ 	.word	0x00000000


	//----- nvinfo : EIATTR_MIN_STACK_SIZE
	.align		4
.L_140:
        /*024c*/ 	.byte	0x04, 0x12
        /*024e*/ 	.short	(.L_142 - .L_141)
	.align		4
.L_141:
        /*0250*/ 	.word	index@(_ZN3cub18CUB_300001_SM_10006detail8for_each13static_kernelINS2_12policy_hub_t12policy_500_tEmNS2_12op_wrapper_tImN6thrust24THRUST_300001_SM_1000_NS6detail23allocator_traits_detail24construct1_via_allocatorINS9_18no_throw_allocatorINS9_19temporary_allocatorI4BodyNS8_8cuda_cub3tagEEEEEEENS8_7pointerISE_SG_NS8_11use_defaultESL_EEEEEEvT0_T1_)
        /*0254*/ 	.word	0x00000000


	//----- nvinfo : EIATTR_MIN_STACK_SIZE
	.align		4
.L_142:
        /*0258*/ 	.byte	0x04, 0x12
        /*025a*/ 	.short	(.L_144 - .L_143)
	.align		4
.L_143:
        /*025c*/ 	.word	index@(_ZN3cub18CUB_300001_SM_10006detail11EmptyKernelIvEEvv)
        /*0260*/ 	.word	0x00000000
.L_144:


//--------------------- .nv.compat                --------------------------
	.section	.nv.compat,"",@"SHT_CUDA_COMPAT_INFO"
	.align	4
        /*0000*/ 	.byte	0x02, 0x09, 0x00, 0x00, 0x02, 0x02, 0x01, 0x00, 0x02, 0x05, 0x05, 0x00, 0x03, 0x07, 0x01, 0x01
        /*0010*/ 	.byte	0x02, 0x03, 0x00, 0x00, 0x02, 0x06, 0x01, 0x00, 0x04, 0x0b, 0x08, 0x00, 0x09, 0x00, 0x00, 0x00
        /*0020*/ 	.byte	0x00, 0x00, 0x00, 0x00


//--------------------- .nv.info._ZN3cub18CUB_300001_SM_10006detail9transform16transform_kernelINS2_10policy_hubILb1EN4cuda3std3__45tupleIJN6thrust24THRUST_300001_SM_1000_NS6detail15normal_iteratorINSA_10device_ptrI4BodyEEEESG_EEEE10policy1000El6addPrgSG_JPSE_SL_EEEvT0_iT1_T2_DpNS2_10kernel_argIT3_EE --------------------------
	.section	.nv.info._ZN3cub18CUB_300001_SM_10006detail9transform16transform_kernelINS2_10policy_hubILb1EN4cuda3std3__45tupleIJN6thrust24THRUST_300001_SM_1000_NS6detail15normal_iteratorINSA_10device_ptrI4BodyEEEESG_EEEE10policy1000El6addPrgSG_JPSE_SL_EEEvT0_iT1_T2_DpNS2_10kernel_argIT3_EE,"",@"SHT_CUDA_INFO"
	.sectionflags	@""
	.align	4


	//----- nvinfo : EIATTR_CUDA_API_VERSION
	.align		4
        /*0000*/ 	.byte	0x04, 0x37
        /*0002*/ 	.short	(.L_146 - .L_145)
.L_145:
        /*0004*/ 	.word	0x00000082


	//----- nvinfo : EIATTR_KPARAM_INFO
	.align		4
.L_146:
        /*0008*/ 	.byte	0x04, 0x17
        /*000a*/ 	.short	(.L_148 - .L_147)
.L_147:
        /*000c*/ 	.word	0x00000000
        /*0010*/ 	.short	0x0005
        /*0012*/ 	.short	0x0028
        /*0014*/ 	.byte	0x00, 0xf0, 0x41, 0x00


	//----- nvinfo : EIATTR_KPARAM_INFO
	.align		4
.L_148:
        /*0018*/ 	.byte	0x04, 0x17
        /*001a*/ 	.short	(.L_150 - .L_149)
.L_149:
        /*001c*/ 	.word	0x00000000
        /*0020*/ 	.short	0x0004
        /*0022*/ 	.short	0x0018
        /*0024*/ 	.byte	0x00, 0xf0, 0x41, 0x00


	//----- nvinfo : EIATTR_KPARAM_INFO
	.align		4
.L_150:
        /*0028*/ 	.byte	0x04, 0x17
        /*002a*/ 	.short	(.L_152 - .L_151)
.L_151:
        /*002c*/ 	.word	0x00000000
        /*0030*/ 	.short	0x0003
        /*0032*/ 	.short	0x0010
        /*0034*/ 	.byte	0x00, 0xf0, 0x21, 0x00


	//----- nvinfo : EIATTR_KPARAM_INFO
	.align		4
.L_152:
        /*0038*/ 	.byte	0x04, 0x17
        /*003a*/ 	.short	(.L_154 - .L_153)
.L_153:
        /*003c*/ 	.word	0x00000000
        /*0040*/ 	.short	0x0002
        /*0042*/ 	.short	0x000c
        /*0044*/ 	.byte	0x00, 0xf0, 0x05, 0x00


	//----- nvinfo : EIATTR_KPARAM_INFO
	.align		4
.L_154:
        /*0048*/ 	.byte	0x04, 0x17
        /*004a*/ 	.short	(.L_156 - .L_155)
.L_155:
        /*004c*/ 	.word	0x00000000
        /*0050*/ 	.short	0x0001
        /*0052*/ 	.short	0x0008
        /*0054*/ 	.byte	0x00, 0xf0, 0x11, 0x00


	//----- nvinfo : EIATTR_KPARAM_INFO
	.align		4
.L_156:
        /*0058*/ 	.byte	0x04, 0x17
        /*005a*/ 	.short	(.L_158 - .L_157)
.L_157:
        /*005c*/ 	.word	0x00000000
        /*0060*/ 	.short	0x0000
        /*0062*/ 	.short	0x0000
        /*0064*/ 	.byte	0x00, 0xf0, 0x21, 0x00


	//----- nvinfo : EIATTR_SPARSE_MMA_MASK
	.align		4
.L_158:
        /*0068*/ 	.byte	0x03, 0x50
        /*006a*/ 	.short	0x0000


	//----- nvinfo : EIATTR_MAXREG_COUNT
	.align		4
        /*006c*/ 	.byte	0x03, 0x1b
        /*006e*/ 	.short	0x00ff


	//----- nvinfo : EIATTR_MERCURY_ISA_VERSION
	.align		4
        /*0070*/ 	.byte	0x03, 0x5f
        /*0072*/ 	.short	0x0101


	//----- nvinfo : EIATTR_VRC_CTA_INIT_COUNT
	.align		4
        /*0074*/ 	.byte	0x02, 0x4a
	.zero		1
	.zero		1


	//----- nvinfo : EIATTR_EXIT_INSTR_OFFSETS
	.align		4
        /*0078*/ 	.byte	0x04, 0x1c
        /*007a*/ 	.short	(.L_160 - .L_159)


	//   ....[0]....
.L_159:
        /*007c*/ 	.word	0x000003e0


	//   ....[1]....
        /*0080*/ 	.word	0x000014b0


	//   ....[2]....
        /*0084*/ 	.word	0x00001960


	//   ....[3]....
        /*0088*/ 	.word	0x00001be0


	//   ....[4]....
        /*008c*/ 	.word	0x00001c10


	//   ....[5]....
        /*0090*/ 	.word	0x00001d10


	//   ....[6]....
        /*0094*/ 	.word	0x00001d30


	//   ....[7]....
        /*0098*/ 	.word	0x000025f0


	//   ....[8]....
        /*009c*/ 	.word	0x00002990


	//   ....[9]....
        /*00a0*/ 	.word	0x00002bb0


	//   ....[10]....
        /*00a4*/ 	.word	0x00002cc0


	//----- nvinfo : EIATTR_MAX_THREADS
	.align		4
.L_160:
        /*00a8*/ 	.byte	0x04, 0x05
        /*00aa*/ 	.short	(.L_162 - .L_161)
.L_161:
        /*00ac*/ 	.word	0x00000080
        /*00b0*/ 	.word	0x00000001
        /*00b4*/ 	.word	0x00000001


	//----- nvinfo : EIATTR_CRS_STACK_SIZE
	.align		4
.L_162:
        /*00b8*/ 	.byte	0x04, 0x1e
        /*00ba*/ 	.short	(.L_164 - .L_163)
.L_163:
        /*00bc*/ 	.word	0x00000000


	//----- nvinfo : EIATTR_CBANK_PARAM_SIZE
	.align		4
.L_164:
        /*00c0*/ 	.byte	0x03, 0x19
        /*00c2*/ 	.short	0x0038


	//----- nvinfo : EIATTR_PARAM_CBANK
	.align		4
        /*00c4*/ 	.byte	0x04, 0x0a
        /*00c6*/ 	.short	(.L_166 - .L_165)
	.align		4
.L_165:
        /*00c8*/ 	.word	index@(.nv.constant0._ZN3cub18CUB_300001_SM_10006detail9transform16transform_kernelINS2_10policy_hubILb1EN4cuda3std3__45tupleIJN6thrust24THRUST_300001_SM_1000_NS6detail15normal_iteratorINSA_10device_ptrI4BodyEEEESG_EEEE10policy1000El6addPrgSG_JPSE_SL_EEEvT0_iT1_T2_DpNS2_10kernel_argIT3_EE)
        /*00cc*/ 	.short	0x0380
        /*00ce*/ 	.short	0x0038


	//----- nvinfo : EIATTR_SW_WAR
	.align		4
.L_166:
        /*00d0*/ 	.byte	0x04, 0x36
        /*00d2*/ 	.short	(.L_168 - .L_167)
.L_167:
        /*00d4*/ 	.word	0x00000008
.L_168:


//--------------------- .nv.info._ZN3cub18CUB_300001_SM_10006detail9transform16transform_kernelINS2_10policy_hubILb1EN4cuda3std3__45tupleIJN6thrust24THRUST_300001_SM_1000_NS6detail15normal_iteratorINSA_10device_ptrI4BodyEEEESG_EEEE10policy1000Ei6addPrgSG_JPSE_SL_EEEvT0_iT1_T2_DpNS2_10kernel_argIT3_EE --------------------------
	.section	.nv.info._ZN3cub18CUB_300001_SM_10006detail9transform16transform_kernelINS2_10policy_hubILb1EN4cuda3std3__45tupleIJN6thrust24THRUST_300001_SM_1000_NS6detail15normal_iteratorINSA_10device_ptrI4BodyEEEESG_EEEE10policy1000Ei6addPrgSG_JPSE_SL_EEEvT0_iT1_T2_DpNS2_10kernel_argIT3_EE,"",@"SHT_CUDA_INFO"
	.sectionflags	@""
	.align	4


	//----- nvinfo : EIATTR_CUDA_API_VERSION
	.align		4
        /*0000*/ 	.byte	0x04, 0x37
        /*0002*/ 	.short	(.L_170 - .L_169)
.L_169:
        /*0004*/ 	.word	0x00000082


	//----- nvinfo : EIATTR_KPARAM_INFO
	.align		4
.L_170:
        /*0008*/ 	.byte	0x04, 0x17
        /*000a*/ 	.short	(.L_172 - .L_171)
.L_171:
        /*000c*/ 	.word	0x00000000
        /*0010*/ 	.short	0x0005
        /*0012*/ 	.short	0x0028
        /*0014*/ 	.byte	0x00, 0xf0, 0x41, 0x00


	//----- nvinfo : EIATTR_KPARAM_INFO
	.align		4
.L_172:
        /*0018*/ 	.byte	0x04, 0x17
        /*001a*/ 	.short	(.L_174 - .L_173)
.L_173:
        /*001c*/ 	.word	0x00000000
        /*0020*/ 	.short	0x0004
        /*0022*/ 	.short	0x0018
        /*0024*/ 	.byte	0x00, 0xf0, 0x41, 0x00


	//----- nvinfo : EIATTR_KPARAM_INFO
	.align		4
.L_174:
        /*0028*/ 	.byte	0x04, 0x17
        /*002a*/ 	.short	(.L_176 - .L_175)
.L_175:
        /*002c*/ 	.word	0x00000000
        /*0030*/ 	.short	0x0003
        /*0032*/ 	.short	0x0010
        /*0034*/ 	.byte	0x00, 0xf0, 0x21, 0x00


	//----- nvinfo : EIATTR_KPARAM_INFO
	.align		4
.L_176:
        /*0038*/ 	.byte	0x04, 0x17
        /*003a*/ 	.short	(.L_178 - .L_177)
.L_177:
        /*003c*/ 	.word	0x00000000
        /*0040*/ 	.short	0x0002
        /*0042*/ 	.short	0x0008
        /*0044*/ 	.byte	0x00, 0xf0, 0x05, 0x00


	//----- nvinfo : EIATTR_KPARAM_INFO
	.align		4
.L_178:
        /*0048*/ 	.byte	0x04, 0x17
        /*004a*/ 	.short	(.L_180 - .L_179)
.L_179:
        /*004c*/ 	.word	0x00000000
        /*0050*/ 	.short	0x0001
        /*0052*/ 	.short	0x0004
        /*0054*/ 	.byte	0x00, 0xf0, 0x11, 0x00


	//----- nvinfo : EIATTR_KPARAM_INFO
	.align		4
.L_180:
        /*0058*/ 	.byte	0x04, 0x17
        /*005a*/ 	.short	(.L_182 - .L_181)
.L_181:
        /*005c*/ 	.word	0x00000000
        /*0060*/ 	.short	0x0000
        /*0062*/ 	.short	0x0000
        /*0064*/ 	.byte	0x00, 0xf0, 0x11, 0x00


	//----- nvinfo : EIATTR_SPARSE_MMA_MASK
	.align		4
.L_182:
        /*0068*/ 	.byte	0x03, 0x50
        /*006a*/ 	.short	0x0000


	//----- nvinfo : EIATTR_MAXREG_COUNT
	.align		4
        /*006c*/ 	.byte	0x03, 0x1b
        /*006e*/ 	.short	0x00ff


	//----- nvinfo : EIATTR_MERCURY_ISA_VERSION
	.align		4
        /*0070*/ 	.byte	0x03, 0x5f
        /*0072*/ 	.short	0x0101


	//----- nvinfo : EIATTR_VRC_CTA_INIT_COUNT
	.align		4
        /*0074*/ 	.byte	0x02, 0x4a
	.zero		1
	.zero		1


	//----- nvinfo : EIATTR_EXIT_INSTR_OFFSETS
	.align		4
        /*0078*/ 	.byte	0x04, 0x1c
        /*007a*/ 	.short	(.L_184 - .L_183)


	//   ....[0]....
.L_183:
        /*007c*/ 	.word	0x00000300


	//   ....[1]....
        /*0080*/ 	.word	0x00000c00


	//   ....[2]....
        /*0084*/ 	.word	0x00000fb0


	//   ....[3]....
        /*0088*/ 	.word	0x000011d0


	//   ....[4]....
        /*008c*/ 	.word	0x000012e0


	//   ....[5]....
        /*0090*/ 	.word	0x00001300


	//   ....[6]....
        /*0094*/ 	.word	0x00001b40


	//   ....[7]....
        /*0098*/ 	.word	0x00001ff0


	//   ....[8]....
        /*009c*/ 	.word	0x00002270


	//   ....[9]....
        /*00a0*/ 	.word	0x000022a0


	//   ....[10]....
        /*00a4*/ 	.word	0x000023a0


	//----- nvinfo : EIATTR_MAX_THREADS
	.align		4
.L_184:
        /*00a8*/ 	.byte	0x04, 0x05
        /*00aa*/ 	.short	(.L_186 - .L_185)
.L_185:
        /*00ac*/ 	.word	0x00000080
        /*00b0*/ 	.word	0x00000001
        /*00b4*/ 	.word	0x00000001


	//----- nvinfo : EIATTR_CRS_STACK_SIZE
	.align		4
.L_186:
        /*00b8*/ 	.byte	0x04, 0x1e
        /*00ba*/ 	.short	(.L_188 - .L_187)
.L_187:
        /*00bc*/ 	.word	0x00000000


	//----- nvinfo : EIATTR_CBANK_PARAM_SIZE
	.align		4
.L_188:
        /*00c0*/ 	.byte	0x03, 0x19
        /*00c2*/ 	.short	0x0038


	//----- nvinfo : EIATTR_PARAM_CBANK
	.align		4
        /*00c4*/ 	.byte	0x04, 0x0a
        /*00c6*/ 	.short	(.L_190 - .L_189)
	.align		4
.L_189:
        /*00c8*/ 	.word	index@(.nv.constant0._ZN3cub18CUB_300001_SM_10006detail9transform16transform_kernelINS2_10policy_hubILb1EN4cuda3std3__45tupleIJN6thrust24THRUST_300001_SM_1000_NS6detail15normal_iteratorINSA_10device_ptrI4BodyEEEESG_EEEE10policy1000Ei6addPrgSG_JPSE_SL_EEEvT0_iT1_T2_DpNS2_10kernel_argIT3_EE)
        /*00cc*/ 	.short	0x0380
        /*00ce*/ 	.short	0x0038


	//----- nvinfo : EIATTR_SW_WAR
	.align		4
.L_190:
        /*00d0*/ 	.byte	0x04, 0x36
        /*00d2*/ 	.short	(.L_192 - .L_191)
.L_191:
        /*00d4*/ 	.word	0x00000008
.L_192:


//--------------------- .nv.info._ZN3cub18CUB_300001_SM_10006detail9transform16transform_kernelINS2_10policy_hubILb1EN4cuda3std3__45tupleIJN6thrust24THRUST_300001_SM_1000_NS17counting_iteratorIjNSA_11use_defaultESC_SC_EEEEEE10policy1000El13initRandomPrgNSA_6detail15normal_iteratorINSA_10device_ptrI4BodyEEEEJSD_EEEvT0_iT1_T2_DpNS2_10kernel_argIT3_EE --------------------------
	.section	.nv.info._ZN3cub18CUB_300001_SM_10006detail9transform16transform_kernelINS2_10policy_hubILb1EN4cuda3std3__45tupleIJN6thrust24THRUST_300001_SM_1000_NS17counting_iteratorIjNSA_11use_defaultESC_SC_EEEEEE10policy1000El13initRandomPrgNSA_6detail15normal_iteratorINSA_10device_ptrI4BodyEEEEJSD_EEEvT0_iT1_T2_DpNS2_10kernel_argIT3_EE,"",@"SHT_CUDA_INFO"
	.sectionflags	@""
	.align	4


	//----- nvinfo : EIATTR_CUDA_API_VERSION
	.align		4
        /*0000*/ 	.byte	0x04, 0x37
        /*0002*/ 	.short	(.L_194 - .L_193)
.L_193:
        /*0004*/ 	.word	0x00000082


	//----- nvinfo : EIATTR_KPARAM_INFO
	.align		4
.L_194:
        /*0008*/ 	.byte	0x04, 0x17
        /*000a*/ 	.short	(.L_196 - .L_195)
.L_195:
        /*000c*/ 	.word	0x00000000
        /*0010*/ 	.short	0x0004
        /*0012*/ 	.short	0x0020
        /*0014*/ 	.byte	0x00, 0xf0, 0x41, 0x00


	//----- nvinfo : EIATTR_KPARAM_INFO
	.align		4
.L_196:
        /*0018*/ 	.byte	0x04, 0x17
        /*001a*/ 	.short	(.L_198 - .L_197)
.L_197:
        /*001c*/ 	.word	0x00000000
        /*0020*/ 	.short	0x0003
        /*0022*/ 	.short	0x0018
        /*0024*/ 	.byte	0x00, 0xf0, 0x21, 0x00


	//----- nvinfo : EIATTR_KPARAM_INFO
	.align		4
.L_198:
        /*0028*/ 	.byte	0x04, 0x17
        /*002a*/ 	.short	(.L_200 - .L_199)
.L_199:
        /*002c*/ 	.word	0x00000000
        /*0030*/ 	.short	0x0002
        /*0032*/ 	.short	0x000c
        /*0034*/ 	.byte	0x00, 0xf0, 0x21, 0x00


	//----- nvinfo : EIATTR_KPARAM_INFO
	.align		4
.L_200:
        /*0038*/ 	.byte	0x04, 0x17
        /*003a*/ 	.short	(.L_202 - .L_201)
.L_201:
        /*003c*/ 	.word	0x00000000
        /*0040*/ 	.short	0x0001
        /*0042*/ 	.short	0x0008
        /*0044*/ 	.byte	0x00, 0xf0, 0x11, 0x00


	//----- nvinfo : EIATTR_KPARAM_INFO
	.align		4
.L_202:
        /*0048*/ 	.byte	0x04, 0x17
        /*004a*/ 	.short	(.L_204 - .L_203)
.L_203:
        /*004c*/ 	.word	0x00000000
        /*0050*/ 	.short	0x0000
        /*0052*/ 	.short	0x0000
        /*0054*/ 	.byte	0x00, 0xf0, 0x21, 0x00


	//----- nvinfo : EIATTR_SPARSE_MMA_MASK
	.align		4
.L_204:
        /*0058*/ 	.byte	0x03, 0x50
        /*005a*/ 	.short	0x0000


	//----- nvinfo : EIATTR_MAXREG_COUNT
	.align		4
        /*005c*/ 	.byte	0x03, 0x1b
        /*005e*/ 	.short	0x00ff


	//----- nvinfo : EIATTR_MERCURY_ISA_VERSION
	.align		4
        /*0060*/ 	.byte	0x03, 0x5f
        /*0062*/ 	.short	0x0101


	//----- nvinfo : EIATTR_VRC_CTA_INIT_COUNT
	.align		4
        /*0064*/ 	.byte	0x02, 0x4a
	.zero		1
	.zero		1


	//----- nvinfo : EIATTR_EXIT_INSTR_OFFSETS
	.align		4
        /*0068*/ 	.byte	0x04, 0x1c
        /*006a*/ 	.short	(.L_206 - .L_205)


	//   ....[0]....
.L_205:
        /*006c*/ 	.word	0x00000170


	//   ....[1]....
        /*0070*/ 	.word	0x00000a30


	//   ....[2]....
        /*0074*/ 	.word	0x00000a50


	//   ....[3]....
        /*0078*/ 	.word	0x000012a0


	//----- nvinfo : EIATTR_MAX_THREADS
	.align		4
.L_206:
        /*007c*/ 	.byte	0x04, 0x05
        /*007e*/ 	.short	(.L_208 - .L_207)
.L_207:
        /*0080*/ 	.word	0x00000080
        /*0084*/ 	.word	0x00000001
        /*0088*/ 	.word	0x00000001


	//----- nvinfo : EIATTR_CRS_STACK_SIZE
	.align		4
.L_208:
        /*008c*/ 	.byte	0x04, 0x1e
        /*008e*/ 	.short	(.L_210 - .L_209)
.L_209:
        /*0090*/ 	.word	0x00000000


	//----- nvinfo : EIATTR_CBANK_PARAM_SIZE
	.align		4
.L_210:
        /*0094*/ 	.byte	0x03, 0x19
        /*0096*/ 	.short	0x0030


	//----- nvinfo : EIATTR_PARAM_CBANK
	.align		4
        /*0098*/ 	.byte	0x04, 0x0a
        /*009a*/ 	.short	(.L_212 - .L_211)
	.align		4
.L_211:
        /*009c*/ 	.word	index@(.nv.constant0._ZN3cub18CUB_300001_SM_10006detail9transform16transform_kernelINS2_10policy_hubILb1EN4cuda3std3__45tupleIJN6thrust24THRUST_300001_SM_1000_NS17counting_iteratorIjNSA_11use_defaultESC_SC_EEEEEE10policy1000El13initRandomPrgNSA_6detail15normal_iteratorINSA_10device_ptrI4BodyEEEEJSD_EEEvT0_iT1_T2_DpNS2_10kernel_argIT3_EE)
        /*00a0*/ 	.short	0x0380
        /*00a2*/ 	.short	0x0030


	//----- nvinfo : EIATTR_SW_WAR
	.align		4
.L_212:
        /*00a4*/ 	.byte	0x04, 0x36
        /*00a6*/ 	.short	(.L_214 - .L_213)
.L_213:
        /*00a8*/ 	.word	0x00000008
.L_214:


//--------------------- .nv.info._ZN3cub18CUB_300001_SM_10006detail9transform16transform_kernelINS2_10policy_hubILb1EN4cuda3std3__45tupleIJPK4BodyEEEE10policy1000ElNS7_10__identityEN6thrust24THRUST_300001_SM_1000_NS10device_ptrIS9_EEJSB_EEEvT0_iT1_T2_DpNS2_10kernel_argIT3_EE --------------------------
	.section	.nv.info._ZN3cub18CUB_300001_SM_10006detail9transform16transform_kernelINS2_10policy_hubILb1EN4cuda3std3__45tupleIJPK4BodyEEEE10policy1000ElNS7_10__identityEN6thrust24THRUST_300001_SM_1000_NS10device_ptrIS9_EEJSB_EEEvT0_iT1_T2_DpNS2_10kernel_argIT3_EE,"",@"SHT_CUDA_INFO"
	.sectionflags	@""
	.align	4


	//----- nvinfo : EIATTR_CUDA_API_VERSION
	.align		4
        /*0000*/ 	.byte	0x04, 0x37
        /*0002*/ 	.short	(.L_216 - .L_215)
.L_215:
        /*0004*/ 	.word	0x00000082


	//----- nvinfo : EIATTR_KPARAM_INFO
	.align		4
.L_216:
        /*0008*/ 	.byte	0x04, 0x17
        /*000a*/ 	.short	(.L_218 - .L_217)
.L_217:
        /*000c*/ 	.word	0x00000000
        /*0010*/ 	.short	0x0004
        /*0012*/ 	.short	0x0018
        /*0014*/ 	.byte	0x00, 0xf0, 0x41, 0x00


	//----- nvinfo : EIATTR_KPARAM_INFO
	.align		4
.L_218:
        /*0018*/ 	.byte	0x04, 0x17
        /*001a*/ 	.short	(.L_220 - .L_219)
.L_219:
        /*001c*/ 	.word	0x00000000
        /*0020*/ 	.short	0x0003
        /*0022*/ 	.short	0x0010
        /*0024*/ 	.byte	0x00, 0xf0, 0x21, 0x00


	//----- nvinfo : EIATTR_KPARAM_INFO
	.align		4
.L_220:
        /*0028*/ 	.byte	0x04, 0x17
        /*002a*/ 	.short	(.L_222 - .L_221)
.L_221:
        /*002c*/ 	.word	0x00000000
        /*0030*/ 	.short	0x0002
        /*0032*/ 	.short	0x000c
        /*0034*/ 	.byte	0x00, 0xf0, 0x05, 0x00


	//----- nvinfo : EIATTR_KPARAM_INFO
	.align		4
.L_222:
        /*0038*/ 	.byte	0x04, 0x17
        /*003a*/ 	.short	(.L_224 - .L_223)
.L_223:
        /*003c*/ 	.word	0x00000000
        /*0040*/ 	.short	0x0001
        /*0042*/ 	.short	0x0008
        /*0044*/ 	.byte	0x00, 0xf0, 0x11, 0x00


	//----- nvinfo : EIATTR_KPARAM_INFO
	.align		4
.L_224:
        /*0048*/ 	.byte	0x04, 0x17
        /*004a*/ 	.short	(.L_226 - .L_225)
.L_225:
        /*004c*/ 	.word	0x00000000
        /*0050*/ 	.short	0x0000
        /*0052*/ 	.short	0x0000
        /*0054*/ 	.byte	0x00, 0xf0, 0x21, 0x00


	//----- nvinfo : EIATTR_SPARSE_MMA_MASK
	.align		4
.L_226:
        /*0058*/ 	.byte	0x03, 0x50
        /*005a*/ 	.short	0x0000


	//----- nvinfo : EIATTR_MAXREG_COUNT
	.align		4
        /*005c*/ 	.byte	0x03, 0x1b
        /*005e*/ 	.short	0x00ff


	//----- nvinfo : EIATTR_MERCURY_ISA_VERSION
	.align		4
        /*0060*/ 	.byte	0x03, 0x5f
        /*0062*/ 	.short	0x0101


	//----- nvinfo : EIATTR_VRC_CTA_INIT_COUNT
	.align		4
        /*0064*/ 	.byte	0x02, 0x4a
	.zero		1
	.zero		1


	//----- nvinfo : EIATTR_EXIT_INSTR_OFFSETS
	.align		4
        /*0068*/ 	.byte	0x04, 0x1c
        /*006a*/ 	.short	(.L_228 - .L_227)


	//   ....[0]....
.L_227:
        /*006c*/ 	.word	0x000002a0


	//   ....[1]....
        /*0070*/ 	.word	0x00000f30


	//   ....[2]....
        /*0074*/ 	.word	0x000012a0


	//   ....[3]....
        /*0078*/ 	.word	0x00001480


	//   ....[4]....
        /*007c*/ 	.word	0x000014b0


	//   ....[5]....
        /*0080*/ 	.word	0x00001560


	//   ....[6]....
        /*0084*/ 	.word	0x00001580


	//   ....[7]....
        /*0088*/ 	.word	0x00001b20


	//   ....[8]....
        /*008c*/ 	.word	0x00001db0


	//   ....[9]....
        /*0090*/ 	.word	0x00001f40


	//   ....[10]....
        /*0094*/ 	.word	0x00002000


	//----- nvinfo : EIATTR_MAX_THREADS
	.align		4
.L_228:
        /*0098*/ 	.byte	0x04, 0x05
        /*009a*/ 	.short	(.L_230 - .L_229)
.L_229:
        /*009c*/ 	.word	0x00000080
        /*00a0*/ 	.word	0x00000001
        /*00a4*/ 	.word	0x00000001


	//----- nvinfo : EIATTR_CRS_STACK_SIZE
	.align		4
.L_230:
        /*00a8*/ 	.byte	0x04, 0x1e
        /*00aa*/ 	.short	(.L_232 - .L_231)
.L_231:
        /*00ac*/ 	.word	0x00000000


	//----- nvinfo : EIATTR_CBANK_PARAM_SIZE
	.align		4
.L_232:
        /*00b0*/ 	.byte	0x03, 0x19
        /*00b2*/ 	.short	0x0028


	//----- nvinfo : EIATTR_PARAM_CBANK
	.align		4
        /*00b4*/ 	.byte	0x04, 0x0a
        /*00b6*/ 	.short	(.L_234 - .L_233)
	.align		4
.L_233:
        /*00b8*/ 	.word	index@(.nv.constant0._ZN3cub18CUB_300001_SM_10006detail9transform16transform_kernelINS2_10policy_hubILb1EN4cuda3std3__45tupleIJPK4BodyEEEE10policy1000ElNS7_10__identityEN6thrust24THRUST_300001_SM_1000_NS10device_ptrIS9_EEJSB_EEEvT0_iT1_T2_DpNS2_10kernel_argIT3_EE)
        /*00bc*/ 	.short	0x0380
        /*00be*/ 	.short	0x0028


	//----- nvinfo : EIATTR_SW_WAR
	.align		4
.L_234:
        /*00c0*/ 	.byte	0x04, 0x36
        /*00c2*/ 	.short	(.L_236 - .L_235)
.L_235:
        /*00c4*/ 	.word	0x00000008
.L_236:


//--------------------- .nv.info._ZN3cub18CUB_300001_SM_10006detail9transform16transform_kernelINS2_10policy_hubILb1EN4cuda3std3__45tupleIJPK4BodyEEEE10policy1000EiNS7_10__identityEN6thrust24THRUST_300001_SM_1000_NS10device_ptrIS9_EEJSB_EEEvT0_iT1_T2_DpNS2_10kernel_argIT3_EE --------------------------
	.section	.nv.info._ZN3cub18CUB_300001_SM_10006detail9transform16transform_kernelINS2_10policy_hubILb1EN4cuda3std3__45tupleIJPK4BodyEEEE10policy1000EiNS7_10__identityEN6thrust24THRUST_300001_SM_1000_NS10device_ptrIS9_EEJSB_EEEvT0_iT1_T2_DpNS2_10kernel_argIT3_EE,"",@"SHT_CUDA_INFO"
	.sectionflags	@""
	.align	4


	//----- nvinfo : EIATTR_CUDA_API_VERSION
	.align		4
        /*0000*/ 	.byte	0x04, 0x37
        /*0002*/ 	.short	(.L_238 - .L_237)
.L_237:
        /*0004*/ 	.word	0x00000082


	//----- nvinfo : EIATTR_KPARAM_INFO
	.align		4
.L_238:
        /*0008*/ 	.byte	0x04, 0x17
        /*000a*/ 	.short	(.L_240 - .L_239)
.L_239:
        /*000c*/ 	.word	0x00000000
        /*0010*/ 	.short	0x0004
        /*0012*/ 	.short	0x0018
        /*0014*/ 	.byte	0x00, 0xf0, 0x41, 0x00


	//----- nvinfo : EIATTR_KPARAM_INFO
	.align		4
.L_240:
        /*0018*/ 	.byte	0x04, 0x17
        /*001a*/ 	.short	(.L_242 - .L_241)
.L_241:
        /*001c*/ 	.word	0x00000000
        /*0020*/ 	.short	0x0003
        /*0022*/ 	.short	0x0010
        /*0024*/ 	.byte	0x00, 0xf0, 0x21, 0x00


	//----- nvinfo : EIATTR_KPARAM_INFO
	.align		4
.L_242:
        /*0028*/ 	.byte	0x04, 0x17
        /*002a*/ 	.short	(.L_244 - .L_243)
.L_243:
        /*002c*/ 	.word	0x00000000
        /*0030*/ 	.short	0x0002
        /*0032*/ 	.short	0x0008
        /*0034*/ 	.byte	0x00, 0xf0, 0x05, 0x00


	//----- nvinfo : EIATTR_KPARAM_INFO
	.align		4
.L_244:
        /*0038*/ 	.byte	0x04, 0x17
        /*003a*/ 	.short	(.L_246 - .L_245)
.L_245:
        /*003c*/ 	.word	0x00000000
        /*0040*/ 	.short	0x0001
        /*0042*/ 	.short	0x0004
        /*0044*/ 	.byte	0x00, 0xf0, 0x11, 0x00


	//----- nvinfo : EIATTR_KPARAM_INFO
	.align		4
.L_246:
        /*0048*/ 	.byte	0x04, 0x17
        /*004a*/ 	.short	(.L_248 - .L_247)
.L_247:
        /*004c*/ 	.word	0x00000000
        /*0050*/ 	.short	0x0000
        /*0052*/ 	.short	0x0000
        /*0054*/ 	.byte	0x00, 0xf0, 0x11, 0x00


	//----- nvinfo : EIATTR_SPARSE_MMA_MASK
	.align		4
.L_248:
        /*0058*/ 	.byte	0x03, 0x50
        /*005a*/ 	.short	0x0000


	//----- nvinfo : EIATTR_MAXREG_COUNT
	.align		4
        /*005c*/ 	.byte	0x03, 0x1b
        /*005e*/ 	.short	0x00ff


	//----- nvinfo : EIATTR_MERCURY_ISA_VERSION
	.align		4
        /*0060*/ 	.byte	0x03, 0x5f
        /*0062*/ 	.short	0x0101


	//----- nvinfo : EIATTR_VRC_CTA_INIT_COUNT
	.align		4
        /*0064*/ 	.byte	0x02, 0x4a
	.zero		1
	.zero		1


	//----- nvinfo : EIATTR_EXIT_INSTR_OFFSETS
	.align		4
        /*0068*/ 	.byte	0x04, 0x1c
        /*006a*/ 	.short	(.L_250 - .L_249)


	//   ....[0]....
.L_249:
        /*006c*/ 	.word	0x00000210


	//   ....[1]....
        /*0070*/ 	.word	0x000007c0


	//   ....[2]....
        /*0074*/ 	.word	0x00000a60


	//   ....[3]....
        /*0078*/ 	.word	0x00000bf0


	//   ....[4]....
        /*007c*/ 	.word	0x00000cb0


	//   ....[5]....
        /*0080*/ 	.word	0x00000cd0


	//   ....[6]....
        /*0084*/ 	.word	0x000012f0


	//   ....[7]....
        /*0088*/ 	.word	0x00001660


	//   ....[8]....
        /*008c*/ 	.word	0x00001840


	//   ....[9]....
        /*0090*/ 	.word	0x00001870


	//   ....[10]....
        /*0094*/ 	.word	0x00001920


	//----- nvinfo : EIATTR_MAX_THREADS
	.align		4
.L_250:
        /*0098*/ 	.byte	0x04, 0x05
        /*009a*/ 	.short	(.L_252 - .L_251)
.L_251:
        /*009c*/ 	.word	0x00000080
        /*00a0*/ 	.word	0x00000001
        /*00a4*/ 	.word	0x00000001


	//----- nvinfo : EIATTR_CRS_STACK_SIZE
	.align		4
.L_252:
        /*00a8*/ 	.byte	0x04, 0x1e
        /*00aa*/ 	.short	(.L_254 - .L_253)
.L_253:
        /*00ac*/ 	.word	0x00000000


	//----- nvinfo : EIATTR_CBANK_PARAM_SIZE
	.align		4
.L_254:
        /*00b0*/ 	.byte	0x03, 0x19
        /*00b2*/ 	.short	0x0028


	//----- nvinfo : EIATTR_PARAM_CBANK
	.align		4
        /*00b4*/ 	.byte	0x04, 0x0a
        /*00b6*/ 	.short	(.L_256 - .L_255)
	.align		4
.L_255:
        /*00b8*/ 	.word	index@(.nv.constant0._ZN3cub18CUB_300001_SM_10006detail9transform16transform_kernelINS2_10policy_hubILb1EN4cuda3std3__45tupleIJPK4BodyEEEE10policy1000EiNS7_10__identityEN6thrust24THRUST_300001_SM_1000_NS10device_ptrIS9_EEJSB_EEEvT0_iT1_T2_DpNS2_10kernel_argIT3_EE)
        /*00bc*/ 	.short	0x0380
        /*00be*/ 	.short	0x0028


	//----- nvinfo : EIATTR_SW_WAR
	.align		4
.L_256:
        /*00c0*/ 	.byte	0x04, 0x36
        /*00c2*/ 	.short	(.L_258 - .L_257)
.L_257:
        /*00c4*/ 	.word	0x00000008
.L_258:


//--------------------- .nv.info._ZN3cub18CUB_300001_SM_10006detail9transform16transform_kernelINS2_10policy_hubILb1EN4cuda3std3__45tupleIJN6thrust24THRUST_300001_SM_1000_NS7pointerI4BodyNSA_8cuda_cub3tagENSA_11use_defaultESF_EEEEEE10policy1000ElNS7_10__identityEPSC_JSL_EEEvT0_iT1_T2_DpNS2_10kernel_argIT3_EE --------------------------
	.section	.nv.info._ZN3cub18CUB_300001_SM_10006detail9transform16transform_kernelINS2_10policy_hubILb1EN4cuda3std3__45tupleIJN6thrust24THRUST_300001_SM_1000_NS7pointerI4BodyNSA_8cuda_cub3tagENSA_11use_defaultESF_EEEEEE10policy1000ElNS7_10__identityEPSC_JSL_EEEvT0_iT1_T2_DpNS2_10kernel_argIT3_EE,"",@"SHT_CUDA_INFO"
	.sectionflags	@""
	.align	4


	//----- nvinfo : EIATTR_CUDA_API_VERSION
	.align		4
        /*0000*/ 	.byte	0x04, 0x37
        /*0002*/ 	.short	(.L_260 - .L_259)
.L_259:
        /*0004*/ 	.word	0x00000082


	//----- nvinfo : EIATTR_KPARAM_INFO
	.align		4
.L_260:
        /*0008*/ 	.byte	0x04, 0x17
        /*000a*/ 	.short	(.L_262 - .L_261)
.L_261:
        /*000c*/ 	.word	0x00000000
        /*0010*/ 	.short	0x0004
        /*0012*/ 	.short	0x0018
        /*0014*/ 	.byte	0x00, 0xf0, 0x41, 0x00


	//----- nvinfo : EIATTR_KPARAM_INFO
	.align		4
.L_262:
        /*0018*/ 	.byte	0x04, 0x17
        /*001a*/ 	.short	(.L_264 - .L_263)
.L_263:
        /*001c*/ 	.word	0x00000000
        /*0020*/ 	.short	0x0003
        /*0022*/ 	.short	0x0010
        /*0024*/ 	.byte	0x00, 0xf5, 0x21, 0x00


	//----- nvinfo : EIATTR_KPARAM_INFO
	.align		4
.L_264:
        /*0028*/ 	.byte	0x04, 0x17
        /*002a*/ 	.short	(.L_266 - .L_265)
.L_265:
        /*002c*/ 	.word	0x00000000
        /*0030*/ 	.short	0x0002
        /*0032*/ 	.short	0x000c
        /*0034*/ 	.byte	0x00, 0xf0, 0x05, 0x00


	//----- nvinfo : EIATTR_KPARAM_INFO
	.align		4
.L_266:
        /*0038*/ 	.byte	0x04, 0x17
        /*003a*/ 	.short	(.L_268 - .L_267)
.L_267:
        /*003c*/ 	.word	0x00000000
        /*0040*/ 	.short	0x0001
        /*0042*/ 	.short	0x0008
        /*0044*/ 	.byte	0x00, 0xf0, 0x11, 0x00


	//----- nvinfo : EIATTR_KPARAM_INFO
	.align		4
.L_268:
        /*0048*/ 	.byte	0x04, 0x17
        /*004a*/ 	.short	(.L_270 - .L_269)
.L_269:
        /*004c*/ 	.word	0x00000000
        /*0050*/ 	.short	0x0000
        /*0052*/ 	.short	0x0000
        /*0054*/ 	.byte	0x00, 0xf0, 0x21, 0x00


	//----- nvinfo : EIATTR_SPARSE_MMA_MASK
	.align		4
.L_270:
        /*0058*/ 	.byte	0x03, 0x50
        /*005a*/ 	.short	0x0000


	//----- nvinfo : EIATTR_MAXREG_COUNT
	.align		4
        /*005c*/ 	.byte	0x03, 0x1b
        /*005e*/ 	.short	0x00ff


	//----- nvinfo : EIATTR_MERCURY_ISA_VERSION
	.align		4
        /*0060*/ 	.byte	0x03, 0x5f
        /*0062*/ 	.short	0x0101


	//----- nvinfo : EIATTR_VRC_CTA_INIT_COUNT
	.align		4
        /*0064*/ 	.byte	0x02, 0x4a
	.zero		1
	.zero		1


	//----- nvinfo : EIATTR_EXIT_INSTR_OFFSETS
	.align		4
        /*0068*/ 	.byte	0x04, 0x1c
        /*006a*/ 	.short	(.L_272 - .L_271)


	//   ....[0]....
.L_271:
        /*006c*/ 	.word	0x000002a0


	//   ....[1]....
        /*0070*/ 	.word	0x00000f30


	//   ....[2]....
        /*0074*/ 	.word	0x000012a0


	//   ....[3]....
        /*0078*/ 	.word	0x00001480


	//   ....[4]....
        /*007c*/ 	.word	0x000014b0


	//   ....[5]....
        /*0080*/ 	.word	0x00001560


	//   ....[6]....
        /*0084*/ 	.word	0x00001580


	//   ....[7]....
        /*0088*/ 	.word	0x00001b20


	//   ....[8]....
        /*008c*/ 	.word	0x00001db0


	//   ....[9]....
        /*0090*/ 	.word	0x00001f40


	//   ....[10]....
        /*0094*/ 	.word	0x00002000


	//----- nvinfo : EIATTR_MAX_THREADS
	.align		4
.L_272:
        /*0098*/ 	.byte	0x04, 0x05
        /*009a*/ 	.short	(.L_274 - .L_273)
.L_273:
        /*009c*/ 	.word	0x00000080
        /*00a0*/ 	.word	0x00000001
        /*00a4*/ 	.word	0x00000001


	//----- nvinfo : EIATTR_CRS_STACK_SIZE
	.align		4
.L_274:
        /*00a8*/ 	.byte	0x04, 0x1e
        /*00aa*/ 	.short	(.L_276 - .L_275)
.L_275:
        /*00ac*/ 	.word	0x00000000


	//----- nvinfo : EIATTR_CBANK_PARAM_SIZE
	.align		4
.L_276:
        /*00b0*/ 	.byte	0x03, 0x19
        /*00b2*/ 	.short	0x0028


	//----- nvinfo : EIATTR_PARAM_CBANK
	.align		4
        /*00b4*/ 	.byte	0x04, 0x0a
        /*00b6*/ 	.short	(.L_278 - .L_277)
	.align		4
.L_277:
        /*00b8*/ 	.word	index@(.nv.constant0._ZN3cub18CUB_300001_SM_10006detail9transform16transform_kernelINS2_10policy_hubILb1EN4cuda3std3__45tupleIJN6thrust24THRUST_300001_SM_1000_NS7pointerI4BodyNSA_8cuda_cub3tagENSA_11use_defaultESF_EEEEEE10policy1000ElNS7_10__identityEPSC_JSL_EEEvT0_iT1_T2_DpNS2_10kernel_argIT3_EE)
        /*00bc*/ 	.short	0x0380
        /*00be*/ 	.short	0x0028


	//----- nvinfo : EIATTR_SW_WAR
	.align		4
.L_278:
        /*00c0*/ 	.byte	0x04, 0x36
        /*00c2*/ 	.short	(.L_280 - .L_279)
.L_279:
        /*00c4*/ 	.word	0x00000008
.L_280:


//--------------------- .nv.info._ZN3cub18CUB_300001_SM_10006detail9transform16transform_kernelINS2_10policy_hubILb1EN4cuda3std3__45tupleIJN6thrust24THRUST_300001_SM_1000_NS7pointerI4BodyNSA_8cuda_cub3tagENSA_11use_defaultESF_EEEEEE10policy1000EiNS7_10__identityEPSC_JSL_EEEvT0_iT1_T2_DpNS2_10kernel_argIT3_EE --------------------------
	.section	.nv.info._ZN3cub18CUB_300001_SM_10006detail9transform16transform_kernelINS2_10policy_hubILb1EN4cuda3std3__45tupleIJN6thrust24THRUST_300001_SM_1000_NS7pointerI4BodyNSA_8cuda_cub3tagENSA_11use_defaultESF_EEEEEE10policy1000EiNS7_10__identityEPSC_JSL_EEEvT0_iT1_T2_DpNS2_10kernel_argIT3_EE,"",@"SHT_CUDA_INFO"
	.sectionflags	@""
	.align	4


	//----- nvinfo : EIATTR_CUDA_API_VERSION
	.align		4
        /*0000*/ 	.byte	0x04, 0x37
        /*0002*/ 	.short	(.L_282 - .L_281)
.L_281:
        /*0004*/ 	.word	0x00000082


	//----- nvinfo : EIATTR_KPARAM_INFO
	.align		4
.L_282:
        /*0008*/ 	.byte	0x04, 0x17
        /*000a*/ 	.short	(.L_284 - .L_283)
.L_283:
        /*000c*/ 	.word	0x00000000
        /*0010*/ 	.short	0x0004
        /*0012*/ 	.short	0x0018
        /*0014*/ 	.byte	0x00, 0xf0, 0x41, 0x00


	//----- nvinfo : EIATTR_KPARAM_INFO
	.align		4
.L_284:
        /*0018*/ 	.byte	0x04, 0x17
        /*001a*/ 	.short	(.L_286 - .L_285)
.L_285:
        /*001c*/ 	.word	0x00000000
        /*0020*/ 	.short	0x0003
        /*0022*/ 	.short	0x0010
        /*0024*/ 	.byte	0x00, 0xf5, 0x21, 0x00


	//----- nvinfo : EIATTR_KPARAM_INFO
	.align		4
.L_286:
        /*0028*/ 	.byte	0x04, 0x17
        /*002a*/ 	.short	(.L_288 - .L_287)
.L_287:
        /*002c*/ 	.word	0x00000000
        /*0030*/ 	.short	0x0002
        /*0032*/ 	.short	0x0008
        /*0034*/ 	.byte	0x00, 0xf0, 0x05, 0x00


	//----- nvinfo : EIATTR_KPARAM_INFO
	.align		4
.L_288:
        /*0038*/ 	.byte	0x04, 0x17
        /*003a*/ 	.short	(.L_290 - .L_289)
.L_289:
        /*003c*/ 	.word	0x00000000
        /*0040*/ 	.short	0x0001
        /*0042*/ 	.short	0x0004
        /*0044*/ 	.byte	0x00, 0xf0, 0x11, 0x00


	//----- nvinfo : EIATTR_KPARAM_INFO
	.align		4
.L_290:
        /*0048*/ 	.byte	0x04, 0x17
        /*004a*/ 	.short	(.L_292 - .L_291)
.L_291:
        /*004c*/ 	.word	0x00000000
        /*0050*/ 	.short	0x0000
        /*0052*/ 	.short	0x0000
        /*0054*/ 	.byte	0x00, 0xf0, 0x11, 0x00


	//----- nvinfo : EIATTR_SPARSE_MMA_MASK
	.align		4
.L_292:
        /*0058*/ 	.byte	0x03, 0x50
        /*005a*/ 	.short	0x0000


	//----- nvinfo : EIATTR_MAXREG_COUNT
	.align		4
        /*005c*/ 	.byte	0x03, 0x1b
        /*005e*/ 	.short	0x00ff


	//----- nvinfo : EIATTR_MERCURY_ISA_VERSION
	.align		4
        /*0060*/ 	.byte	0x03, 0x5f
        /*0062*/ 	.short	0x0101


	//----- nvinfo : EIATTR_VRC_CTA_INIT_COUNT
	.align		4
        /*0064*/ 	.byte	0x02, 0x4a
	.zero		1
	.zero		1


	//----- nvinfo : EIATTR_EXIT_INSTR_OFFSETS
	.align		4
        /*0068*/ 	.byte	0x04, 0x1c
        /*006a*/ 	.short	(.L_294 - .L_293)


	//   ....[0]....
.L_293:
        /*006c*/ 	.word	0x00000210


	//   ....[1]....
        /*0070*/ 	.word	0x000007c0


	//   ....[2]....
        /*0074*/ 	.word	0x00000a60


	//   ....[3]....
        /*0078*/ 	.word	0x00000bf0


	//   ....[4]....
        /*007c*/ 	.word	0x00000cb0


	//   ....[5]....
        /*0080*/ 	.word	0x00000cd0


	//   ....[6]....
        /*0084*/ 	.word	0x000012f0


	//   ....[7]....
        /*0088*/ 	.word	0x00001660


	//   ....[8]....
        /*008c*/ 	.word	0x00001840


	//   ....[9]....
        /*0090*/ 	.word	0x00001870


	//   ....[10]....
        /*0094*/ 	.word	0x00001920


	//----- nvinfo : EIATTR_MAX_THREADS
	.align		4
.L_294:
        /*0098*/ 	.byte	0x04, 0x05
        /*009a*/ 	.short	(.L_296 - .L_295)
.L_295:
        /*009c*/ 	.word	0x00000080
        /*00a0*/ 	.word	0x00000001
        /*00a4*/ 	.word	0x00000001


	//----- nvinfo : EIATTR_CRS_STACK_SIZE
	.align		4
.L_296:
        /*00a8*/ 	.byte	0x04, 0x1e
        /*00aa*/ 	.short	(.L_298 - .L_297)
.L_297:
        /*00ac*/ 	.word	0x00000000


	//----- nvinfo : EIATTR_CBANK_PARAM_SIZE
	.align		4
.L_298:
        /*00b0*/ 	.byte	0x03, 0x19
        /*00b2*/ 	.short	0x0028


	//----- nvinfo : EIATTR_PARAM_CBANK
	.align		4
        /*00b4*/ 	.byte	0x04, 0x0a
        /*00b6*/ 	.short	(.L_300 - .L_299)
	.align		4
.L_299:
        /*00b8*/ 	.word	index@(.nv.constant0._ZN3cub18CUB_300001_SM_10006detail9transform16transform_kernelINS2_10policy_hubILb1EN4cuda3std3__45tupleIJN6thrust24THRUST_300001_SM_1000_NS7pointerI4BodyNSA_8cuda_cub3tagENSA_11use_defaultESF_EEEEEE10policy1000EiNS7_10__identityEPSC_JSL_EEEvT0_iT1_T2_DpNS2_10kernel_argIT3_EE)
        /*00bc*/ 	.short	0x0380
        /*00be*/ 	.short	0x0028


	//----- nvinfo : EIATTR_SW_WAR
	.align		4
.L_300:
        /*00c0*/ 	.byte	0x04, 0x36
        /*00c2*/ 	.short	(.L_302 - .L_301)
.L_301:
        /*00c4*/ 	.word	0x00000008
.L_302:


//--------------------- .nv.info._ZN3cub18CUB_300001_SM_10006detail9transform16transform_kernelINS2_10policy_hubILb1EN4cuda3std3__45tupleIJN6thrust24THRUST_300001_SM_1000_NS7pointerI4BodyNSA_8cuda_cub3tagENSA_11use_defaultESF_EEEEEE10policy1000ElNS7_10__identityENSA_10device_ptrISC_EEJPSC_EEEvT0_iT1_T2_DpNS2_10kernel_argIT3_EE --------------------------
	.section	.nv.info._ZN3cub18CUB_300001_SM_10006detail9transform16transform_kernelINS2_10policy_hubILb1EN4cuda3std3__45tupleIJN6thrust24THRUST_300001_SM_1000_NS7pointerI4BodyNSA_8cuda_cub3tagENSA_11use_defaultESF_EEEEEE10policy1000ElNS7_10__identityENSA_10device_ptrISC_EEJPSC_EEEvT0_iT1_T2_DpNS2_10kernel_argIT3_EE,"",@"SHT_CUDA_INFO"
	.sectionflags	@""
	.align	4


	//----- nvinfo : EIATTR_CUDA_API_VERSION
	.align		4
        /*0000*/ 	.byte	0x04, 0x37
        /*0002*/ 	.short	(.L_304 - .L_303)
.L_303:
        /*0004*/ 	.word	0x00000082


	//----- nvinfo : EIATTR_KPARAM_INFO
	.align		4
.L_304:
        /*0008*/ 	.byte	0x04, 0x17
        /*000a*/ 	.short	(.L_306 - .L_305)
.L_305:
        /*000c*/ 	.word	0x00000000
        /*0010*/ 	.short	0x0004
        /*0012*/ 	.short	0x0018
        /*0014*/ 	.byte	0x00, 0xf0, 0x41, 0x00


	//----- nvinfo : EIATTR_KPARAM_INFO
	.align		4
.L_306:
        /*0018*/ 	.byte	0x04, 0x17
        /*001a*/ 	.short	(.L_308 - .L_307)
.L_307:
        /*001c*/ 	.word	0x00000000
        /*0020*/ 	.short	0x0003
        /*0022*/ 	.short	0x0010
        /*0024*/ 	.byte	0x00, 0xf0, 0x21, 0x00


	//----- nvinfo : EIATTR_KPARAM_INFO
	.align		4
.L_308:
        /*0028*/ 	.byte	0x04, 0x17
        /*002a*/ 	.short	(.L_310 - .L_309)
.L_309:
        /*002c*/ 	.word	0x00000000
        /*0030*/ 	.short	0x0002
        /*0032*/ 	.short	0x000c
        /*0034*/ 	.byte	0x00, 0xf0, 0x05, 0x00


	//----- nvinfo : EIATTR_KPARAM_INFO
	.align		4
.L_310:
        /*0038*/ 	.byte	0x04, 0x17
        /*003a*/ 	.short	(.L_312 - .L_311)
.L_311:
        /*003c*/ 	.word	0x00000000
        /*0040*/ 	.short	0x0001
        /*0042*/ 	.short	0x0008
        /*0044*/ 	.byte	0x00, 0xf0, 0x11, 0x00


	//----- nvinfo : EIATTR_KPARAM_INFO
	.align		4
.L_312:
        /*0048*/ 	.byte	0x04, 0x17
        /*004a*/ 	.short	(.L_314 - .L_313)
.L_313:
        /*004c*/ 	.word	0x00000000
        /*0050*/ 	.short	0x0000
        /*0052*/ 	.short	0x0000
        /*0054*/ 	.byte	0x00, 0xf0, 0x21, 0x00


	//----- nvinfo : EIATTR_SPARSE_MMA_MASK
	.align		4
.L_314:
        /*0058*/ 	.byte	0x03, 0x50
        /*005a*/ 	.short	0x0000


	//----- nvinfo : EIATTR_MAXREG_COUNT
	.align		4
        /*005c*/ 	.byte	0x03, 0x1b
        /*005e*/ 	.short	0x00ff


	//----- nvinfo : EIATTR_MERCURY_ISA_VERSION
	.align		4
        /*0060*/ 	.byte	0x03, 0x5f
        /*0062*/ 	.short	0x0101


	//----- nvinfo : EIATTR_VRC_CTA_INIT_COUNT
	.align		4
        /*0064*/ 	.byte	0x02, 0x4a
	.zero		1
	.zero		1


	//----- nvinfo : EIATTR_EXIT_INSTR_OFFSETS
	.align		4
        /*0068*/ 	.byte	0x04, 0x1c
        /*006a*/ 	.short	(.L_316 - .L_315)


	//   ....[0]....
.L_315:
        /*006c*/ 	.word	0x000002a0


	//   ....[1]....
        /*0070*/ 	.word	0x00000f30


	//   ....[2]....
        /*0074*/ 	.word	0x000012a0


	//   ....[3]....
        /*0078*/ 	.word	0x00001480


	//   ....[4]....
        /*007c*/ 	.word	0x000014b0


	//   ....[5]....
        /*0080*/ 	.word	0x00001560


	//   ....[6]....
        /*0084*/ 	.word	0x00001580


	//   ....[7]....
        /*0088*/ 	.word	0x00001b20


	//   ....[8]....
        /*008c*/ 	.word	0x00001db0


	//   ....[9]....
        /*0090*/ 	.word	0x00001f40


	//   ....[10]....
        /*0094*/ 	.word	0x00002000


	//----- nvinfo : EIATTR_MAX_THREADS
	.align		4
.L_316:
        /*0098*/ 	.byte	0x04, 0x05
        /*009a*/ 	.short	(.L_318 - .L_317)
.L_317:
        /*009c*/ 	.word	0x00000080
        /*00a0*/ 	.word	0x00000001
        /*00a4*/ 	.word	0x00000001


	//----- nvinfo : EIATTR_CRS_STACK_SIZE
	.align		4
.L_318:
        /*00a8*/ 	.byte	0x04, 0x1e
        /*00aa*/ 	.short	(.L_320 - .L_319)
.L_319:
        /*00ac*/ 	.word	0x00000000


	//----- nvinfo : EIATTR_CBANK_PARAM_SIZE
	.align		4
.L_320:
        /*00b0*/ 	.byte	0x03, 0x19
        /*00b2*/ 	.short	0x0028


	//----- nvinfo : EIATTR_PARAM_CBANK
	.align		4
        /*00b4*/ 	.byte	0x04, 0x0a
        /*00b6*/ 	.short	(.L_322 - .L_321)
	.align		4
.L_321:
        /*00b8*/ 	.word	index@(.nv.constant0._ZN3cub18CUB_300001_SM_10006detail9transform16transform_kernelINS2_10policy_hubILb1EN4cuda3std3__45tupleIJN6thrust24THRUST_300001_SM_1000_NS7pointerI4BodyNSA_8cuda_cub3tagENSA_11use_defaultESF_EEEEEE10policy1000ElNS7_10__identityENSA_10device_ptrISC_EEJPSC_EEEvT0_iT1_T2_DpNS2_10kernel_argIT3_EE)
        /*00bc*/ 	.short	0x0380
        /*00be*/ 	.short	0x0028


	//----- nvinfo : EIATTR_SW_WAR
	.align		4
.L_322:
        /*00c0*/ 	.byte	0x04, 0x36
        /*00c2*/ 	.short	(.L_324 - .L_323)
.L_323:
        /*00c4*/ 	.word	0x00000008
.L_324:


//--------------------- .nv.info._ZN3cub18CUB_300001_SM_10006detail9transform16transform_kernelINS2_10policy_hubILb1EN4cuda3std3__45tupleIJN6thrust24THRUST_300001_SM_1000_NS7pointerI4BodyNSA_8cuda_cub3tagENSA_11use_defaultESF_EEEEEE10policy1000EiNS7_10__identityENSA_10device_ptrISC_EEJPSC_EEEvT0_iT1_T2_DpNS2_10kernel_argIT3_EE --------------------------
	.section	.nv.info._ZN3cub18CUB_300001_SM_10006detail9transform16transform_kernelINS2_10policy_hubILb1EN4cuda3std3__45tupleIJN6thrust24THRUST_300001_SM_1000_NS7pointerI4BodyNSA_8cuda_cub3tagENSA_11use_defaultESF_EEEEEE10policy1000EiNS7_10__identityENSA_10device_ptrISC_EEJPSC_EEEvT0_iT1_T2_DpNS2_10kernel_argIT3_EE,"",@"SHT_CUDA_INFO"
	.sectionflags	@""
	.align	4


	//----- nvinfo : EIATTR_CUDA_API_VERSION
	.align		4
        /*0000*/ 	.byte	0x04, 0x37
        /*0002*/ 	.short	(.L_326 - .L_325)
.L_325:
        /*0004*/ 	.word	0x00000082


	//----- nvinfo : EIATTR_KPARAM_INFO
	.align		4
.L_326:
        /*0008*/ 	.byte	0x04, 0x17
        /*000a*/ 	.short	(.L_328 - .L_327)
.L_327:
        /*000c*/ 	.word	0x00000000
        /*0010*/ 	.short	0x0004
        /*0012*/ 	.short	0x0018
        /*0014*/ 	.byte	0x00, 0xf0, 0x41, 0x00


	//----- nvinfo : EIATTR_KPARAM_INFO
	.align		4
.L_328:
        /*0018*/ 	.byte	0x04, 0x17
        /*001a*/ 	.short	(.L_330 - .L_329)
.L_329:
        /*001c*/ 	.word	0x00000000
        /*0020*/ 	.short	0x0003
        /*0022*/ 	.short	0x0010
        /*0024*/ 	.byte	0x00, 0xf0, 0x21, 0x00


	//----- nvinfo : EIATTR_KPARAM_INFO
	.align		4
.L_330:
        /*0028*/ 	.byte	0x04, 0x17
        /*002a*/ 	.short	(.L_332 - .L_331)
.L_331:
        /*002c*/ 	.word	0x00000000
        /*0030*/ 	.short	0x0002
        /*0032*/ 	.short	0x0008
        /*0034*/ 	.byte	0x00, 0xf0, 0x05, 0x00


	//----- nvinfo : EIATTR_KPARAM_INFO
	.align		4
.L_332:
        /*0038*/ 	.byte	0x04, 0x17
        /*003a*/ 	.short	(.L_334 - .L_333)
.L_333:
        /*003c*/ 	.word	0x00000000
        /*0040*/ 	.short	0x0001
        /*0042*/ 	.short	0x0004
        /*0044*/ 	.byte	0x00, 0xf0, 0x11, 0x00


	//----- nvinfo : EIATTR_KPARAM_INFO
	.align		4
.L_334:
        /*0048*/ 	.byte	0x04, 0x17
        /*004a*/ 	.short	(.L_336 - .L_335)
.L_335:
        /*004c*/ 	.word	0x00000000
        /*0050*/ 	.short	0x0000
        /*0052*/ 	.short	0x0000
        /*0054*/ 	.byte	0x00, 0xf0, 0x11, 0x00


	//----- nvinfo : EIATTR_SPARSE_MMA_MASK
	.align		4
.L_336:
        /*0058*/ 	.byte	0x03, 0x50
        /*005a*/ 	.short	0x0000


	//----- nvinfo : EIATTR_MAXREG_COUNT
	.align		4
        /*005c*/ 	.byte	0x03, 0x1b
        /*005e*/ 	.short	0x00ff


	//----- nvinfo : EIATTR_MERCURY_ISA_VERSION
	.align		4
        /*0060*/ 	.byte	0x03, 0x5f
        /*0062*/ 	.short	0x0101


	//----- nvinfo : EIATTR_VRC_CTA_INIT_COUNT
	.align		4
        /*0064*/ 	.byte	0x02, 0x4a
	.zero		1
	.zero		1


	//----- nvinfo : EIATTR_EXIT_INSTR_OFFSETS
	.align		4
        /*0068*/ 	.byte	0x04, 0x1c
        /*006a*/ 	.short	(.L_338 - .L_337)


	//   ....[0]....
.L_337:
        /*006c*/ 	.word	0x00000210


	//   ....[1]....
        /*0070*/ 	.word	0x000007c0


	//   ....[2]....
        /*0074*/ 	.word	0x00000a60


	//   ....[3]....
        /*0078*/ 	.word	0x00000bf0


	//   ....[4]....
        /*007c*/ 	.word	0x00000cb0


	//   ....[5]....
        /*0080*/ 	.word	0x00000cd0


	//   ....[6]....
        /*0084*/ 	.word	0x000012f0


	//   ....[7]....
        /*0088*/ 	.word	0x00001660


	//   ....[8]....
        /*008c*/ 	.word	0x00001840


	//   ....[9]....
        /*0090*/ 	.word	0x00001870


	//   ....[10]....
        /*0094*/ 	.word	0x00001920


	//----- nvinfo : EIATTR_MAX_THREADS
	.align		4
.L_338:
        /*0098*/ 	.byte	0x04, 0x05
        /*009a*/ 	.short	(.L_340 - .L_339)
.L_339:
        /*009c*/ 	.word	0x00000080
        /*00a0*/ 	.word	0x00000001
        /*00a4*/ 	.word	0x00000001


	//----- nvinfo : EIATTR_CRS_STACK_SIZE
	.align		4
.L_340:
        /*00a8*/ 	.byte	0x04, 0x1e
        /*00aa*/ 	.short	(.L_342 - .L_341)
.L_341:
        /*00ac*/ 	.word	0x00000000


	//----- nvinfo : EIATTR_CBANK_PARAM_SIZE
	.align		4
.L_342:
        /*00b0*/ 	.byte	0x03, 0x19
        /*00b2*/ 	.short	0x0028


	//----- nvinfo : EIATTR_PARAM_CBANK
	.align		4
        /*00b4*/ 	.byte	0x04, 0x0a
        /*00b6*/ 	.short	(.L_344 - .L_343)
	.align		4
.L_343:
        /*00b8*/ 	.word	index@(.nv.constant0._ZN3cub18CUB_300001_SM_10006detail9transform16transform_kernelINS2_10policy_hubILb1EN4cuda3std3__45tupleIJN6thrust24THRUST_300001_SM_1000_NS7pointerI4BodyNSA_8cuda_cub3tagENSA_11use_defaultESF_EEEEEE10policy1000EiNS7_10__identityENSA_10device_ptrISC_EEJPSC_EEEvT0_iT1_T2_DpNS2_10kernel_argIT3_EE)
        /*00bc*/ 	.short	0x0380
        /*00be*/ 	.short	0x0028


	//----- nvinfo : EIATTR_SW_WAR
	.align		4
.L_344:
        /*00c0*/ 	.byte	0x04, 0x36
        /*00c2*/ 	.short	(.L_346 - .L_345)
.L_345:
        /*00c4*/ 	.word	0x00000008
.L_346:


//--------------------- .nv.info._ZN3cub18CUB_300001_SM_10006detail9transform16transform_kernelINS2_10policy_hubILb1EN4cuda3std3__45tupleIJN6thrust24THRUST_300001_SM_1000_NS17counting_iteratorIjNSA_11use_defaultESC_SC_EEEEEE10policy1000Ei13initRandomPrgNSA_6detail15normal_iteratorINSA_10device_ptrI4BodyEEEEJSD_EEEvT0_iT1_T2_DpNS2_10kernel_argIT3_EE --------------------------
	.section	.nv.info._ZN3cub18CUB_300001_SM_10006detail9transform16transform_kernelINS2_10policy_hubILb1EN4cuda3std3__45tupleIJN6thrust24THRUST_300001_SM_1000_NS17counting_iteratorIjNSA_11use_defaultESC_SC_EEEEEE10policy1000Ei13initRandomPrgNSA_6detail15normal_iteratorINSA_10device_ptrI4BodyEEEEJSD_EEEvT0_iT1_T2_DpNS2_10kernel_argIT3_EE,"",@"SHT_CUDA_INFO"
	.sectionflags	@""
	.align	4


	//----- nvinfo : EIATTR_CUDA_API_VERSION
	.align		4
        /*0000*/ 	.byte	0x04, 0x37
        /*0002*/ 	.short	(.L_348 - .L_347)
.L_347:
        /*0004*/ 	.word	0x00000082


	//----- nvinfo : EIATTR_KPARAM_INFO
	.align		4
.L_348:
        /*0008*/ 	.byte	0x04, 0x17
        /*000a*/ 	.short	(.L_350 - .L_349)
.L_349:
        /*000c*/ 	.word	0x00000000
        /*0010*/ 	.short	0x0004
        /*0012*/ 	.short	0x0018
        /*0014*/ 	.byte	0x00, 0xf0, 0x41, 0x00


	//----- nvinfo : EIATTR_KPARAM_INFO
	.align		4
.L_350:
        /*0018*/ 	.byte	0x04, 0x17
        /*001a*/ 	.short	(.L_352 - .L_351)
.L_351:
        /*001c*/ 	.word	0x00000000
        /*0020*/ 	.short	0x0003
        /*0022*/ 	.short	0x0010
        /*0024*/ 	.byte	0x00, 0xf0, 0x21, 0x00


	//----- nvinfo : EIATTR_KPARAM_INFO
	.align		4
.L_352:
        /*0028*/ 	.byte	0x04, 0x17
        /*002a*/ 	.short	(.L_354 - .L_353)
.L_353:
        /*002c*/ 	.word	0x00000000
        /*0030*/ 	.short	0x0002
        /*0032*/ 	.short	0x0008
        /*0034*/ 	.byte	0x00, 0xf0, 0x21, 0x00


	//----- nvinfo : EIATTR_KPARAM_INFO
	.align		4
.L_354:
        /*0038*/ 	.byte	0x04, 0x17
        /*003a*/ 	.short	(.L_356 - .L_355)
.L_355:
        /*003c*/ 	.word	0x00000000
        /*0040*/ 	.short	0x0001
        /*0042*/ 	.short	0x0004
        /*0044*/ 	.byte	0x00, 0xf0, 0x11, 0x00


	//----- nvinfo : EIATTR_KPARAM_INFO
	.align		4
.L_356:
        /*0048*/ 	.byte	0x04, 0x17
        /*004a*/ 	.short	(.L_358 - .L_357)
.L_357:
        /*004c*/ 	.word	0x00000000
        /*0050*/ 	.short	0x0000
        /*0052*/ 	.short	0x0000
        /*0054*/ 	.byte	0x00, 0xf0, 0x11, 0x00


	//----- nvinfo : EIATTR_SPARSE_MMA_MASK
	.align		4
.L_358:
        /*0058*/ 	.byte	0x03, 0x50
        /*005a*/ 	.short	0x0000


	//----- nvinfo : EIATTR_MAXREG_COUNT
	.align		4
        /*005c*/ 	.byte	0x03, 0x1b
        /*005e*/ 	.short	0x00ff


	//----- nvinfo : EIATTR_MERCURY_ISA_VERSION
	.align		4
        /*0060*/ 	.byte	0x03, 0x5f
        /*0062*/ 	.short	0x0101


	//----- nvinfo : EIATTR_VRC_CTA_INIT_COUNT
	.align		4
        /*0064*/ 	.byte	0x02, 0x4a
	.zero		1
	.zero		1


	//----- nvinfo : EIATTR_EXIT_INSTR_OFFSETS
	.align		4
        /*0068*/ 	.byte	0x04, 0x1c
        /*006a*/ 	.short	(.L_360 - .L_359)


	//   ....[0]....
.L_359:
        /*006c*/ 	.word	0x000000f0


	//   ....[1]....
        /*0070*/ 	.word	0x00000940


	//   ....[2]....
        /*0074*/ 	.word	0x00000970


	//   ....[3]....
        /*0078*/ 	.word	0x00001220


	//----- nvinfo : EIATTR_MAX_THREADS
	.align		4
.L_360:
        /*007c*/ 	.byte	0x04, 0x05
        /*007e*/ 	.short	(.L_362 - .L_361)
.L_361:
        /*0080*/ 	.word	0x00000080
        /*0084*/ 	.word	0x00000001
        /*0088*/ 	.word	0x00000001


	//----- nvinfo : EIATTR_CRS_STACK_SIZE
	.align		4
.L_362:
        /*008c*/ 	.byte	0x04, 0x1e
        /*008e*/ 	.short	(.L_364 - .L_363)
.L_363:
        /*0090*/ 	.word	0x00000000


	//----- nvinfo : EIATTR_CBANK_PARAM_SIZE
	.align		4
.L_364:
        /*0094*/ 	.byte	0x03, 0x19
        /*0096*/ 	.short	0x0028


	//----- nvinfo : EIATTR_PARAM_CBANK
	.align		4
        /*0098*/ 	.byte	0x04, 0x0a
        /*009a*/ 	.short	(.L_366 - .L_365)
	.align		4
.L_365:
        /*009c*/ 	.word	index@(.nv.constant0._ZN3cub18CUB_300001_SM_10006detail9transform16transform_kernelINS2_10policy_hubILb1EN4cuda3std3__45tupleIJN6thrust24THRUST_300001_SM_1000_NS17counting_iteratorIjNSA_11use_defaultESC_SC_EEEEEE10policy1000Ei13initRandomPrgNSA_6detail15normal_iteratorINSA_10device_ptrI4BodyEEEEJSD_EEEvT0_iT1_T2_DpNS2_10kernel_argIT3_EE)
        /*00a0*/ 	.short	0x0380
        /*00a2*/ 	.short	0x0028


	//----- nvinfo : EIATTR_SW_WAR
	.align		4
.L_366:
        /*00a4*/ 	.byte	0x04, 0x36
        /*00a6*/ 	.short	(.L_368 - .L_367)
.L_367:
        /*00a8*/ 	.word	0x00000008
.L_368:


//--------------------- .nv.info._ZN3cub18CUB_300001_SM_10006detail9transform16transform_kernelINS2_10policy_hubILb1EN4cuda3std3__45tupleIJN6thrust24THRUST_300001_SM_1000_NS10device_ptrI4BodyEEEEEE10policy1000ElNS7_10__identityEPSC_JSI_EEEvT0_iT1_T2_DpNS2_10kernel_argIT3_EE --------------------------
	.section	.nv.info._ZN3cub18CUB_300001_SM_10006detail9transform16transform_kernelINS2_10policy_hubILb1EN4cuda3std3__45tupleIJN6thrust24THRUST_300001_SM_1000_NS10device_ptrI4BodyEEEEEE10policy1000ElNS7_10__identityEPSC_JSI_EEEvT0_iT1_T2_DpNS2_10kernel_argIT3_EE,"",@"SHT_CUDA_INFO"
	.sectionflags	@""
	.align	4


	//----- nvinfo : EIATTR_CUDA_API_VERSION
	.align		4
        /*0000*/ 	.byte	0x04, 0x37
        /*0002*/ 	.short	(.L_370 - .L_369)
.L_369:
        /*0004*/ 	.word	0x00000082


	//----- nvinfo : EIATTR_KPARAM_INFO
	.align		4
.L_370:
        /*0008*/ 	.byte	0x04, 0x17
        /*000a*/ 	.short	(.L_372 - .L_371)
.L_371:
        /*000c*/ 	.word	0x00000000
        /*0010*/ 	.short	0x0004
        /*0012*/ 	.short	0x0018
        /*0014*/ 	.byte	0x00, 0xf0, 0x41, 0x00


	//----- nvinfo : EIATTR_KPARAM_INFO
	.align		4
.L_372:
        /*0018*/ 	.byte	0x04, 0x17
        /*001a*/ 	.short	(.L_374 - .L_373)
.L_373:
        /*001c*/ 	.word	0x00000000
        /*0020*/ 	.short	0x0003
        /*0022*/ 	.short	0x0010
        /*0024*/ 	.byte	0x00, 0xf5, 0x21, 0x00


	//----- nvinfo : EIATTR_KPARAM_INFO
	.align		4
.L_374:
        /*0028*/ 	.byte	0x04, 0x17
        /*002a*/ 	.short	(.L_376 - .L_375)
.L_375:
        /*002c*/ 	.word	0x00000000
        /*0030*/ 	.short	0x0002
        /*0032*/ 	.short	0x000c
        /*0034*/ 	.byte	0x00, 0xf0, 0x05, 0x00


	//----- nvinfo : EIATTR_KPARAM_INFO
	.align		4
.L_376:
        /*0038*/ 	.byte	0x04, 0x17
        /*003a*/ 	.short	(.L_378 - .L_377)
.L_377:
        /*003c*/ 	.word	0x00000000
        /*0040*/ 	.short	0x0001
        /*0042*/ 	.short	0x0008
        /*0044*/ 	.byte	0x00, 0xf0, 0x11, 0x00


	//----- nvinfo : EIATTR_KPARAM_INFO
	.align		4
.L_378:
        /*0048*/ 	.byte	0x04, 0x17
        /*004a*/ 	.short	(.L_380 - .L_379)
.L_379:
        /*004c*/ 	.word	0x00000000
        /*0050*/ 	.short	0x0000
        /*0052*/ 	.short	0x0000
        /*0054*/ 	.byte	0x00, 0xf0, 0x21, 0x00


	//----- nvinfo : EIATTR_SPARSE_MMA_MASK
	.align		4
.L_380:
        /*0058*/ 	.byte	0x03, 0x50
        /*005a*/ 	.short	0x0000


	//----- nvinfo : EIATTR_MAXREG_COUNT
	.align		4
        /*005c*/ 	.byte	0x03, 0x1b
        /*005e*/ 	.short	0x00ff


	//----- nvinfo : EIATTR_MERCURY_ISA_VERSION
	.align		4
        /*0060*/ 	.byte	0x03, 0x5f
        /*0062*/ 	.short	0x0101


	//----- nvinfo : EIATTR_VRC_CTA_INIT_COUNT
	.align		4
        /*0064*/ 	.byte	0x02, 0x4a
	.zero		1
	.zero		1


	//----- nvinfo : EIATTR_EXIT_INSTR_OFFSETS
	.align		4
        /*0068*/ 	.byte	0x04, 0x1c
        /*006a*/ 	.short	(.L_382 - .L_381)


	//   ....[0]....
.L_381:
        /*006c*/ 	.word	0x000002a0


	//   ....[1]....
        /*0070*/ 	.word	0x00000f30


	//   ....[2]....
        /*0074*/ 	.word	0x000012a0


	//   ....[3]....
        /*0078*/ 	.word	0x00001480


	//   ....[4]....
        /*007c*/ 	.word	0x000014b0


	//   ....[5]....
        /*0080*/ 	.word	0x00001560


	//   ....[6]....
        /*0084*/ 	.word	0x00001580


	//   ....[7]....
        /*0088*/ 	.word	0x00001b20


	//   ....[8]....
        /*008c*/ 	.word	0x00001db0


	//   ....[9]....
        /*0090*/ 	.word	0x00001f40


	//   ....[10]....
        /*0094*/ 	.word	0x00002000


	//----- nvinfo : EIATTR_MAX_THREADS
	.align		4
.L_382:
        /*0098*/ 	.byte	0x04, 0x05
        /*009a*/ 	.short	(.L_384 - .L_383)
.L_383:
        /*009c*/ 	.word	0x00000080
        /*00a0*/ 	.word	0x00000001
        /*00a4*/ 	.word	0x00000001


	//----- nvinfo : EIATTR_CRS_STACK_SIZE
	.align		4
.L_384:
        /*00a8*/ 	.byte	0x04, 0x1e
        /*00aa*/ 	.short	(.L_386 - .L_385)
.L_385:
        /*00ac*/ 	.word	0x00000000


	//----- nvinfo : EIATTR_CBANK_PARAM_SIZE
	.align		4
.L_386:
        /*00b0*/ 	.byte	0x03, 0x19
        /*00b2*/ 	.short	0x0028


	//----- nvinfo : EIATTR_PARAM_CBANK
	.align		4
        /*00b4*/ 	.byte	0x04, 0x0a
        /*00b6*/ 	.short	(.L_388 - .L_387)
	.align		4
.L_387:
        /*00b8*/ 	.word	index@(.nv.constant0._ZN3cub18CUB_300001_SM_10006detail9transform16transform_kernelINS2_10policy_hubILb1EN4cuda3std3__45tupleIJN6thrust24THRUST_300001_SM_1000_NS10device_ptrI4BodyEEEEEE10policy1000ElNS7_10__identityEPSC_JSI_EEEvT0_iT1_T2_DpNS2_10kernel_argIT3_EE)
        /*00bc*/ 	.short	0x0380
        /*00be*/ 	.short	0x0028


	//----- nvinfo : EIATTR_SW_WAR
	.align		4
.L_388:
        /*00c0*/ 	.byte	0x04, 0x36
        /*00c2*/ 	.short	(.L_390 - .L_389)
.L_389:
        /*00c4*/ 	.word	0x00000008
.L_390:


//--------------------- .nv.info._ZN3cub18CUB_300001_SM_10006detail9transform16transform_kernelINS2_10policy_hubILb1EN4cuda3std3__45tupleIJN6thrust24THRUST_300001_SM_1000_NS10device_ptrI4BodyEEEEEE10policy1000EiNS7_10__identityEPSC_JSI_EEEvT0_iT1_T2_DpNS2_10kernel_argIT3_EE --------------------------
	.section	.nv.info._ZN3cub18CUB_300001_SM_10006detail9transform16transform_kernelINS2_10policy_hubILb1EN4cuda3std3__45tupleIJN6thrust24THRUST_300001_SM_1000_NS10device_ptrI4BodyEEEEEE10policy1000EiNS7_10__identityEPSC_JSI_EEEvT0_iT1_T2_DpNS2_10kernel_argIT3_EE,"",@"SHT_CUDA_INFO"
	.sectionflags	@""
	.align	4


	//----- nvinfo : EIATTR_CUDA_API_VERSION
	.align		4
        /*0000*/ 	.byte	0x04, 0x37
        /*0002*/ 	.short	(.L_392 - .L_391)
.L_391:
        /*0004*/ 	.word	0x00000082


	//----- nvinfo : EIATTR_KPARAM_INFO
	.align		4
.L_392:
        /*0008*/ 	.byte	0x04, 0x17
        /*000a*/ 	.short	(.L_394 - .L_393)
.L_393:
        /*000c*/ 	.word	0x00000000
        /*0010*/ 	.short	0x0004
        /*0012*/ 	.short	0x0018
        /*0014*/ 	.byte	0x00, 0xf0, 0x41, 0x00


	//----- nvinfo : EIATTR_KPARAM_INFO
	.align		4
.L_394:
        /*0018*/ 	.byte	0x04, 0x17
        /*001a*/ 	.short	(.L_396 - .L_395)
.L_395:
        /*001c*/ 	.word	0x00000000
        /*0020*/ 	.short	0x0003
        /*0022*/ 	.short	0x0010
        /*0024*/ 	.byte	0x00, 0xf5, 0x21, 0x00


	//----- nvinfo : EIATTR_KPARAM_INFO
	.align		4
.L_396:
        /*0028*/ 	.byte	0x04, 0x17
        /*002a*/ 	.short	(.L_398 - .L_397)
.L_397:
        /*002c*/ 	.word	0x00000000
        /*0030*/ 	.short	0x0002
        /*0032*/ 	.short	0x0008
        /*0034*/ 	.byte	0x00, 0xf0, 0x05, 0x00


	//----- nvinfo : EIATTR_KPARAM_INFO
	.align		4
.L_398:
        /*0038*/ 	.byte	0x04, 0x17
        /*003a*/ 	.short	(.L_400 - .L_399)
.L_399:
        /*003c*/ 	.word	0x00000000
        /*0040*/ 	.short	0x0001
        /*0042*/ 	.short	0x0004
        /*0044*/ 	.byte	0x00, 0xf0, 0x11, 0x00


	//----- nvinfo : EIATTR_KPARAM_INFO
	.align		4
.L_400:
        /*0048*/ 	.byte	0x04, 0x17
        /*004a*/ 	.short	(.L_402 - .L_401)
.L_401:
        /*004c*/ 	.word	0x00000000
        /*0050*/ 	.short	0x0000
        /*0052*/ 	.short	0x0000
        /*0054*/ 	.byte	0x00, 0xf0, 0x11, 0x00


	//----- nvinfo : EIATTR_SPARSE_MMA_MASK
	.align		4
.L_402:
        /*0058*/ 	.byte	0x03, 0x50
        /*005a*/ 	.short	0x0000


	//----- nvinfo : EIATTR_MAXREG_COUNT
	.align		4
        /*005c*/ 	.byte	0x03, 0x1b
        /*005e*/ 	.short	0x00ff


	//----- nvinfo : EIATTR_MERCURY_ISA_VERSION
	.align		4
        /*0060*/ 	.byte	0x03, 0x5f
        /*0062*/ 	.short	0x0101


	//----- nvinfo : EIATTR_VRC_CTA_INIT_COUNT
	.align		4
        /*0064*/ 	.byte	0x02, 0x4a
	.zero		1
	.zero		1


	//----- nvinfo : EIATTR_EXIT_INSTR_OFFSETS
	.align		4
        /*0068*/ 	.byte	0x04, 0x1c
        /*006a*/ 	.short	(.L_404 - .L_403)


	//   ....[0]....
.L_403:
        /*006c*/ 	.word	0x00000210


	//   ....[1]....
        /*0070*/ 	.word	0x000007c0


	//   ....[2]....
        /*0074*/ 	.word	0x00000a60


	//   ....[3]....
        /*0078*/ 	.word	0x00000bf0


	//   ....[4]....
        /*007c*/ 	.word	0x00000cb0


	//   ....[5]....
        /*0080*/ 	.word	0x00000cd0


	//   ....[6]....
        /*0084*/ 	.word	0x000012f0


	//   ....[7]....
        /*0088*/ 	.word	0x00001660


	//   ....[8]....
        /*008c*/ 	.word	0x00001840


	//   ....[9]....
        /*0090*/ 	.word	0x00001870


	//   ....[10]....
        /*0094*/ 	.word	0x00001920


	//----- nvinfo : EIATTR_MAX_THREADS
	.align		4
.L_404:
        /*0098*/ 	.byte	0x04, 0x05
        /*009a*/ 	.short	(.L_406 - .L_405)
.L_405:
        /*009c*/ 	.word	0x00000080
        /*00a0*/ 	.word	0x00000001
        /*00a4*/ 	.word	0x00000001


	//----- nvinfo : EIATTR_CRS_STACK_SIZE
	.align		4
.L_406:
        /*00a8*/ 	.byte	0x04, 0x1e
        /*00aa*/ 	.short	(.L_408 - .L_407)
.L_407:
        /*00ac*/ 	.word	0x00000000


	//----- nvinfo : EIATTR_CBANK_PARAM_SIZE
	.align		4
.L_408:
        /*00b0*/ 	.byte	0x03, 0x19
        /*00b2*/ 	.short	0x0028


	//----- nvinfo : EIATTR_PARAM_CBANK
	.align		4
        /*00b4*/ 	.byte	0x04, 0x0a
        /*00b6*/ 	.short	(.L_410 - .L_409)
	.align		4
.L_409:
        /*00b8*/ 	.word	index@(.nv.constant0._ZN3cub18CUB_300001_SM_10006detail9transform16transform_kernelINS2_10policy_hubILb1EN4cuda3std3__45tupleIJN6thrust24THRUST_300001_SM_1000_NS10device_ptrI4BodyEEEEEE10policy1000EiNS7_10__identityEPSC_JSI_EEEvT0_iT1_T2_DpNS2_10kernel_argIT3_EE)
        /*00bc*/ 	.short	0x0380
        /*00be*/ 	.short	0x0028


	//----- nvinfo : EIATTR_SW_WAR
	.align		4
.L_410:
        /*00c0*/ 	.byte	0x04, 0x36
        /*00c2*/ 	.short	(.L_412 - .L_411)
.L_411:
        /*00c4*/ 	.word	0x00000008
.L_412:


//--------------------- .nv.info._ZN3cub18CUB_300001_SM_10006detail8for_each13static_kernelINS2_12policy_hub_t12policy_500_tElN6thrust24THRUST_300001_SM_1000_NS8cuda_cub20__uninitialized_copy7functorINS7_7pointerI4BodyNS8_3tagENS7_11use_defaultESE_EESF_EEEEvT0_T1_ --------------------------
	.section	.nv.info._ZN3cub18CUB_300001_SM_10006detail8for_each13static_kernelINS2_12policy_hub_t12policy_500_tElN6thrust24THRUST_300001_SM_1000_NS8cuda_cub20__uninitialized_copy7functorINS7_7pointerI4BodyNS8_3tagENS7_11use_defaultESE_EESF_EEEEvT0_T1_,"",@"SHT_CUDA_INFO"
	.sectionflags	@""
	.align	4


	//----- nvinfo : EIATTR_CUDA_API_VERSION
	.align		4
        /*0000*/ 	.byte	0x04, 0x37
        /*0002*/ 	.short	(.L_414 - .L_413)
.L_413:
        /*0004*/ 	.word	0x00000082


	//----- nvinfo : EIATTR_KPARAM_INFO
	.align		4
.L_414:
        /*0008*/ 	.byte	0x04, 0x17
        /*000a*/ 	.short	(.L_416 - .L_415)
.L_415:
        /*000c*/ 	.word	0x00000000
        /*0010*/ 	.short	0x0001
        /*0012*/ 	.short	0x0008
        /*0014*/ 	.byte	0x00, 0xf0, 0x41, 0x00


	//----- nvinfo : EIATTR_KPARAM_INFO
	.align		4
.L_416:
        /*0018*/ 	.byte	0x04, 0x17
        /*001a*/ 	.short	(.L_418 - .L_417)
.L_417:
        /*001c*/ 	.word	0x00000000
        /*0020*/ 	.short	0x0000
        /*0022*/ 	.short	0x0000
        /*0024*/ 	.byte	0x00, 0xf0, 0x21, 0x00


	//----- nvinfo : EIATTR_SPARSE_MMA_MASK
	.align		4
.L_418:
        /*0028*/ 	.byte	0x03, 0x50
        /*002a*/ 	.short	0x0000


	//----- nvinfo : EIATTR_MAXREG_COUNT
	.align		4
        /*002c*/ 	.byte	0x03, 0x1b
        /*002e*/ 	.short	0x00ff


	//----- nvinfo : EIATTR_MERCURY_ISA_VERSION
	.align		4
        /*0030*/ 	.byte	0x03, 0x5f
        /*0032*/ 	.short	0x0101


	//----- nvinfo : EIATTR_VRC_CTA_INIT_COUNT
	.align		4
        /*0034*/ 	.byte	0x02, 0x4a
	.zero		1
	.zero		1


	//----- nvinfo : EIATTR_EXIT_INSTR_OFFSETS
	.align		4
        /*0038*/ 	.byte	0x04, 0x1c
        /*003a*/ 	.short	(.L_420 - .L_419)


	//   ....[0]....
.L_419:
        /*003c*/ 	.word	0x00000250


	//   ....[1]....
        /*0040*/ 	.word	0x00000440


	//   ....[2]....
        /*0044*/ 	.word	0x00000570


	//----- nvinfo : EIATTR_MAX_THREADS
	.align		4
.L_420:
        /*0048*/ 	.byte	0x04, 0x05
        /*004a*/ 	.short	(.L_422 - .L_421)
.L_421:
        /*004c*/ 	.word	0x00000100
        /*0050*/ 	.word	0x00000001
        /*0054*/ 	.word	0x00000001


	//----- nvinfo : EIATTR_CRS_STACK_SIZE
	.align		4
.L_422:
        /*0058*/ 	.byte	0x04, 0x1e
        /*005a*/ 	.short	(.L_424 - .L_423)
.L_423:
        /*005c*/ 	.word	0x00000000


	//----- nvinfo : EIATTR_CBANK_PARAM_SIZE
	.align		4
.L_424:
        /*0060*/ 	.byte	0x03, 0x19
        /*0062*/ 	.short	0x0018


	//----- nvinfo : EIATTR_PARAM_CBANK
	.align		4
        /*0064*/ 	.byte	0x04, 0x0a
        /*0066*/ 	.short	(.L_426 - .L_425)
	.align		4
.L_425:
        /*0068*/ 	.word	index@(.nv.constant0._ZN3cub18CUB_300001_SM_10006detail8for_each13static_kernelINS2_12policy_hub_t12policy_500_tElN6thrust24THRUST_300001_SM_1000_NS8cuda_cub20__uninitialized_copy7functorINS7_7pointerI4BodyNS8_3tagENS7_11use_defaultESE_EESF_EEEEvT0_T1_)
        /*006c*/ 	.short	0x0380
        /*006e*/ 	.short	0x0018


	//----- nvinfo : EIATTR_SW_WAR
	.align		4
.L_426:
        /*0070*/ 	.byte	0x04, 0x36
        /*0072*/ 	.short	(.L_428 - .L_427)
.L_427:
        /*0074*/ 	.word	0x00000008
.L_428:


//--------------------- .nv.info._ZN3cub18CUB_300001_SM_10006detail8for_each13static_kernelINS2_12policy_hub_t12policy_500_tEmNS2_12op_wrapper_tImN6thrust24THRUST_300001_SM_1000_NS6detail23allocator_traits_detail24construct1_via_allocatorINS8_16device_allocatorI4BodyEEEENS8_10device_ptrISD_EEEEEEvT0_T1_ --------------------------
	.section	.nv.info._ZN3cub18CUB_300001_SM_10006detail8for_each13static_kernelINS2_12policy_hub_t12policy_500_tEmNS2_12op_wrapper_tImN6thrust24THRUST_300001_SM_1000_NS6detail23allocator_traits_detail24construct1_via_allocatorINS8_16device_allocatorI4BodyEEEENS8_10device_ptrISD_EEEEEEvT0_T1_,"",@"SHT_CUDA_INFO"
	.sectionflags	@""
	.align	4


	//----- nvinfo : EIATTR_CUDA_API_VERSION
	.align		4
        /*0000*/ 	.byte	0x04, 0x37
        /*0002*/ 	.short	(.L_430 - .L_429)
.L_429:
        /*0004*/ 	.word	0x00000082


	//----- nvinfo : EIATTR_KPARAM_INFO
	.align		4
.L_430:
        /*0008*/ 	.byte	0x04, 0x17
        /*000a*/ 	.short	(.L_432 - .L_431)
.L_431:
        /*000c*/ 	.word	0x00000000
        /*0010*/ 	.short	0x0001
        /*0012*/ 	.short	0x0008
        /*0014*/ 	.byte	0x00, 0xf0, 0x41, 0x00


	//----- nvinfo : EIATTR_KPARAM_INFO
	.align		4
.L_432:
        /*0018*/ 	.byte	0x04, 0x17
        /*001a*/ 	.short	(.L_434 - .L_433)
.L_433:
        /*001c*/ 	.word	0x00000000
        /*0020*/ 	.short	0x0000
        /*0022*/ 	.short	0x0000
        /*0024*/ 	.byte	0x00, 0xf0, 0x21, 0x00


	//----- nvinfo : EIATTR_SPARSE_MMA_MASK
	.align		4
.L_434:
        /*0028*/ 	.byte	0x03, 0x50
        /*002a*/ 	.short	0x0000


	//----- nvinfo : EIATTR_MAXREG_COUNT
	.align		4
        /*002c*/ 	.byte	0x03, 0x1b
        /*002e*/ 	.short	0x00ff


	//----- nvinfo : EIATTR_MERCURY_ISA_VERSION
	.align		4
        /*0030*/ 	.byte	0x03, 0x5f
        /*0032*/ 	.short	0x0101


	//----- nvinfo : EIATTR_VRC_CTA_INIT_COUNT
	.align		4
        /*0034*/ 	.byte	0x02, 0x4a
	.zero		1
	.zero		1


	//----- nvinfo : EIATTR_EXIT_INSTR_OFFSETS
	.align		4
        /*0038*/ 	.byte	0x04, 0x1c
        /*003a*/ 	.short	(.L_436 - .L_435)


	//   ....[0]....
.L_435:
        /*003c*/ 	.word	0x00000010


	//----- nvinfo : EIATTR_MAX_THREADS
	.align		4
.L_436:
        /*0040*/ 	.byte	0x04, 0x05
        /*0042*/ 	.short	(.L_438 - .L_437)
.L_437:
        /*0044*/ 	.word	0x00000100
        /*0048*/ 	.word	0x00000001
        /*004c*/ 	.word	0x00000001


	//----- nvinfo : EIATTR_CBANK_PARAM_SIZE
	.align		4
.L_438:
        /*0050*/ 	.byte	0x03, 0x19
        /*0052*/ 	.short	0x0018


	//----- nvinfo : EIATTR_PARAM_CBANK
	.align		4
        /*0054*/ 	.byte	0x04, 0x0a
        /*0056*/ 	.short	(.L_440 - .L_439)
	.align		4
.L_439:
        /*0058*/ 	.word	index@(.nv.constant0._ZN3cub18CUB_300001_SM_10006detail8for_each13static_kernelINS2_12policy_hub_t12policy_500_tEmNS2_12op_wrapper_tImN6thrust24THRUST_300001_SM_1000_NS6detail23allocator_traits_detail24construct1_via_allocatorINS8_16device_allocatorI4BodyEEEENS8_10device_ptrISD_EEEEEEvT0_T1_)
        /*005c*/ 	.short	0x0380
        /*005e*/ 	.short	0x0018


	//----- nvinfo : EIATTR_SW_WAR
	.align		4
.L_440:
        /*0060*/ 	.byte	0x04, 0x36
        /*0062*/ 	.short	(.L_442 - .L_441)
.L_441:
        /*0064*/ 	.word	0x00000008
.L_442:


//--------------------- .nv.info._ZN3cub18CUB_300001_SM_10006detail8for_each13static_kernelINS2_12policy_hub_t12policy_500_tElN6thrust24THRUST_300001_SM_1000_NS8cuda_cub20__uninitialized_copy7functorINS7_10device_ptrI4BodyEENS7_7pointerISC_NS8_3tagENS7_11use_defaultESG_EEEEEEvT0_T1_ --------------------------
	.section	.nv.info._ZN3cub18CUB_300001_SM_10006detail8for_each13static_kernelINS2_12policy_hub_t12policy_500_tElN6thrust24THRUST_300001_SM_1000_NS8cuda_cub20__uninitialized_copy7functorINS7_10device_ptrI4BodyEENS7_7pointerISC_NS8_3tagENS7_11use_defaultESG_EEEEEEvT0_T1_,"",@"SHT_CUDA_INFO"
	.sectionflags	@""
	.align	4


	//----- nvinfo : EIATTR_CUDA_API_VERSION
	.align		4
        /*0000*/ 	.byte	0x04, 0x37
        /*0002*/ 	.short	(.L_444 - .L_443)
.L_443:
        /*0004*/ 	.word	0x00000082


	//----- nvinfo : EIATTR_KPARAM_INFO
	.align		4
.L_444:
        /*0008*/ 	.byte	0x04, 0x17
        /*000a*/ 	.short	(.L_446 - .L_445)
.L_445:
        /*000c*/ 	.word	0x00000000
        /*0010*/ 	.short	0x0001
        /*0012*/ 	.short	0x0008
        /*0014*/ 	.byte	0x00, 0xf0, 0x41, 0x00


	//----- nvinfo : EIATTR_KPARAM_INFO
	.align		4
.L_446:
        /*0018*/ 	.byte	0x04, 0x17
        /*001a*/ 	.short	(.L_448 - .L_447)
.L_447:
        /*001c*/ 	.word	0x00000000
        /*0020*/ 	.short	0x0000
        /*0022*/ 	.short	0x0000
        /*0024*/ 	.byte	0x00, 0xf0, 0x21, 0x00


	//----- nvinfo : EIATTR_SPARSE_MMA_MASK
	.align		4
.L_448:
        /*0028*/ 	.byte	0x03, 0x50
        /*002a*/ 	.short	0x0000


	//----- nvinfo : EIATTR_MAXREG_COUNT
	.align		4
        /*002c*/ 	.byte	0x03, 0x1b
        /*002e*/ 	.short	0x00ff


	//----- nvinfo : EIATTR_MERCURY_ISA_VERSION
	.align		4
        /*0030*/ 	.byte	0x03, 0x5f
        /*0032*/ 	.short	0x0101


	//----- nvinfo : EIATTR_VRC_CTA_INIT_COUNT
	.align		4
        /*0034*/ 	.byte	0x02, 0x4a
	.zero		1
	.zero		1


	//----- nvinfo : EIATTR_EXIT_INSTR_OFFSETS
	.align		4
        /*0038*/ 	.byte	0x04, 0x1c
        /*003a*/ 	.short	(.L_450 - .L_449)


	//   ....[0]....
.L_449:
        /*003c*/ 	.word	0x00000250


	//   ....[1]....
        /*0040*/ 	.word	0x00000440


	//   ....[2]....
        /*0044*/ 	.word	0x00000570


	//----- nvinfo : EIATTR_MAX_THREADS
	.align		4
.L_450:
        /*0048*/ 	.byte	0x04, 0x05
        /*004a*/ 	.short	(.L_452 - .L_451)
.L_451:
        /*004c*/ 	.word	0x00000100
        /*0050*/ 	.word	0x00000001
        /*0054*/ 	.word	0x00000001


	//----- nvinfo : EIATTR_CRS_STACK_SIZE
	.align		4
.L_452:
        /*0058*/ 	.byte	0x04, 0x1e
        /*005a*/ 	.short	(.L_454 - .L_453)
.L_453:
        /*005c*/ 	.word	0x00000000


	//----- nvinfo : EIATTR_CBANK_PARAM_SIZE
	.align		4
.L_454:
        /*0060*/ 	.byte	0x03, 0x19
        /*0062*/ 	.short	0x0018


	//----- nvinfo : EIATTR_PARAM_CBANK
	.align		4
        /*0064*/ 	.byte	0x04, 0x0a
        /*0066*/ 	.short	(.L_456 - .L_455)
	.align		4
.L_455:
        /*0068*/ 	.word	index@(.nv.constant0._ZN3cub18CUB_300001_SM_10006detail8for_each13static_kernelINS2_12policy_hub_t12policy_500_tElN6thrust24THRUST_300001_SM_1000_NS8cuda_cub20__uninitialized_copy7functorINS7_10device_ptrI4BodyEENS7_7pointerISC_NS8_3tagENS7_11use_defaultESG_EEEEEEvT0_T1_)
        /*006c*/ 	.short	0x0380
        /*006e*/ 	.short	0x0018


	//----- nvinfo : EIATTR_SW_WAR
	.align		4
.L_456:
        /*0070*/ 	.byte	0x04, 0x36
        /*0072*/ 	.short	(.L_458 - .L_457)
.L_457:
        /*0074*/ 	.word	0x00000008
.L_458:


//--------------------- .nv.info._ZN3cub18CUB_300001_SM_10006detail8for_each13static_kernelINS2_12policy_hub_t12policy_500_tEmNS2_12op_wrapper_tImN6thrust24THRUST_300001_SM_1000_NS6detail23allocator_traits_detail24construct1_via_allocatorINS9_18no_throw_allocatorINS9_19temporary_allocatorI4BodyNS8_8cuda_cub3tagEEEEEEENS8_7pointerISE_SG_NS8_11use_defaultESL_EEEEEEvT0_T1_ --------------------------
	.section	.nv.info._ZN3cub18CUB_300001_SM_10006detail8for_each13static_kernelINS2_12policy_hub_t12policy_500_tEmNS2_12op_wrapper_tImN6thrust24THRUST_300001_SM_1000_NS6detail23allocator_traits_detail24construct1_via_allocatorINS9_18no_throw_allocatorINS9_19temporary_allocatorI4BodyNS8_8cuda_cub3tagEEEEEEENS8_7pointerISE_SG_NS8_11use_defaultESL_EEEEEEvT0_T1_,"",@"SHT_CUDA_INFO"
	.sectionflags	@""
	.align	4


	//----- nvinfo : EIATTR_CUDA_API_VERSION
	.align		4
        /*0000*/ 	.byte	0x04, 0x37
        /*0002*/ 	.short	(.L_460 - .L_459)
.L_459:
        /*0004*/ 	.word	0x00000082


	//----- nvinfo : EIATTR_KPARAM_INFO
	.align		4
.L_460:
        /*0008*/ 	.byte	0x04, 0x17
        /*000a*/ 	.short	(.L_462 - .L_461)
.L_461:
        /*000c*/ 	.word	0x00000000
        /*0010*/ 	.short	0x0001
        /*0012*/ 	.short	0x0008
        /*0014*/ 	.byte	0x00, 0xf0, 0x41, 0x00


	//----- nvinfo : EIATTR_KPARAM_INFO
	.align		4
.L_462:
        /*0018*/ 	.byte	0x04, 0x17
        /*001a*/ 	.short	(.L_464 - .L_463)
.L_463:
        /*001c*/ 	.word	0x00000000
        /*0020*/ 	.short	0x0000
        /*0022*/ 	.short	0x0000
        /*0024*/ 	.byte	0x00, 0xf0, 0x21, 0x00


	//----- nvinfo : EIATTR_SPARSE_MMA_MASK
	.align		4
.L_464:
        /*0028*/ 	.byte	0x03, 0x50
        /*002a*/ 	.short	0x0000


	//----- nvinfo : EIATTR_MAXREG_COUNT
	.align		4
        /*002c*/ 	.byte	0x03, 0x1b
        /*002e*/ 	.short	0x00ff


	//----- nvinfo : EIATTR_MERCURY_ISA_VERSION
	.align		4
        /*0030*/ 	.byte	0x03, 0x5f
        /*0032*/ 	.short	0x0101


	//----- nvinfo : EIATTR_VRC_CTA_INIT_COUNT
	.align		4
        /*0034*/ 	.byte	0x02, 0x4a
	.zero		1
	.zero		1


	//----- nvinfo : EIATTR_EXIT_INSTR_OFFSETS
	.align		4
        /*0038*/ 	.byte	0x04, 0x1c
        /*003a*/ 	.short	(.L_466 - .L_465)


	//   ....[0]....
.L_465:
        /*003c*/ 	.word	0x00000010


	//----- nvinfo : EIATTR_MAX_THREADS
	.align		4
.L_466:
        /*0040*/ 	.byte	0x04, 0x05
        /*0042*/ 	.short	(.L_468 - .L_467)
.L_467:
        /*0044*/ 	.word	0x00000100
        /*0048*/ 	.word	0x00000001
        /*004c*/ 	.word	0x00000001


	//----- nvinfo : EIATTR_CBANK_PARAM_SIZE
	.align		4
.L_468:
        /*0050*/ 	.byte	0x03, 0x19
        /*0052*/ 	.short	0x0018


	//----- nvinfo : EIATTR_PARAM_CBANK
	.align		4
        /*0054*/ 	.byte	0x04, 0x0a
        /*0056*/ 	.short	(.L_470 - .L_469)
	.align		4
.L_469:
        /*0058*/ 	.word	index@(.nv.constant0._ZN3cub18CUB_300001_SM_10006detail8for_each13static_kernelINS2_12policy_hub_t12policy_500_tEmNS2_12op_wrapper_tImN6thrust24THRUST_300001_SM_1000_NS6detail23allocator_traits_detail24construct1_via_allocatorINS9_18no_throw_allocatorINS9_19temporary_allocatorI4BodyNS8_8cuda_cub3tagEEEEEEENS8_7pointerISE_SG_NS8_11use_defaultESL_EEEEEEvT0_T1_)
        /*005c*/ 	.short	0x0380
        /*005e*/ 	.short	0x0018


	//----- nvinfo : EIATTR_SW_WAR
	.align		4
.L_470:
        /*0060*/ 	.byte	0x04, 0x36
        /*0062*/ 	.short	(.L_472 - .L_471)
.L_471:
        /*0064*/ 	.word	0x00000008
.L_472:


//--------------------- .nv.info._ZN3cub18CUB_300001_SM_10006detail11EmptyKernelIvEEvv --------------------------
	.section	.nv.info._ZN3cub18CUB_300001_SM_10006detail11EmptyKernelIvEEvv,"",@"SHT_CUDA_INFO"
	.sectionflags	@""
	.align	4


	//----- nvinfo : EIATTR_CUDA_API_VERSION
	.align		4
        /*0000*/ 	.byte	0x04, 0x37
        /*0002*/ 	.short	(.L_474 - .L_473)
.L_473:
        /*0004*/ 	.word	0x00000082


	//----- nvinfo : EIATTR_SPARSE_MMA_MASK
	.align		4
.L_474:
        /*0008*/ 	.byte	0x03, 0x50
        /*000a*/ 	.short	0x0000


	//----- nvinfo : EIATTR_MAXREG_COUNT
	.align		4
        /*000c*/ 	.byte	0x03, 0x1b
        /*000e*/ 	.short	0x00ff


	//----- nvinfo : EIATTR_MERCURY_ISA_VERSION
	.align		4
        /*0010*/ 	.byte	0x03, 0x5f
        /*0012*/ 	.short	0x0101


	//----- nvinfo : EIATTR_VRC_CTA_INIT_COUNT
	.align		4
        /*0014*/ 	.byte	0x02, 0x4a
	.zero		1
	.zero		1


	//----- nvinfo : EIATTR_EXIT_INSTR_OFFSETS
	.align		4
        /*0018*/ 	.byte	0x04, 0x1c
        /*001a*/ 	.short	(.L_476 - .L_475)


	//   ....[0]....
.L_475:
        /*001c*/ 	.word	0x00000010


	//----- nvinfo : EIATTR_SW_WAR
	.align		4
.L_476:
        /*0020*/ 	.byte	0x04, 0x36
        /*0022*/ 	.short	(.L_478 - .L_477)
.L_477:
        /*0024*/ 	.word	0x00000008
.L_478:


//--------------------- .nv.callgraph             --------------------------
	.section	.nv.callgraph,"",@"SHT_CUDA_CALLGRAPH"
	.align	4
	.sectionentsize	8
	.align		4
        /*0000*/ 	.word	0x00000000
	.align		4
        /*0004*/ 	.word	0xffffffff
	.align		4
        /*0008*/ 	.word	0x00000000
	.align		4
        /*000c*/ 	.word	0xfffffffe
	.align		4
        /*0010*/ 	.word	0x00000000
	.align		4
        /*0014*/ 	.word	0xfffffffd
	.align		4
        /*0018*/ 	.word	0x00000000
	.align		4
        /*001c*/ 	.word	0xfffffffc


//--------------------- .nv.constant4             --------------------------
	.section	.nv.constant4,"a",@progbits
	.align	8
	.align		8
.nv.constant4:
        /*0000*/ 	.dword	_ZN30_INTERNAL_3b25bccd_4_k_cu_main4cuda3std3__45__cpo5beginE
	.align		8
        /*0008*/ 	.dword	_ZN30_INTERNAL_3b25bccd_4_k_cu_main4cuda3std3__45__cpo3endE
	.align		8
        /*0010*/ 	.dword	_ZN30_INTERNAL_3b25bccd_4_k_cu_main4cuda3std3__45__cpo6cbeginE
	.align		8
        /*0018*/ 	.dword	_ZN30_INTERNAL_3b25bccd_4_k_cu_main4cuda3std3__45__cpo4cendE
	.align		8
        /*0020*/ 	.dword	_ZN30_INTERNAL_3b25bccd_4_k_cu_main4cuda3std3__45__cpo6rbeginE
	.align		8
        /*0028*/ 	.dword	_ZN30_INTERNAL_3b25bccd_4_k_cu_main4cuda3std3__45__cpo4rendE
	.align		8
        /*0030*/ 	.dword	_ZN30_INTERNAL_3b25bccd_4_k_cu_main4cuda3std3__45__cpo7crbeginE
	.align		8
        /*0038*/ 	.dword	_ZN30_INTERNAL_3b25bccd_4_k_cu_main4cuda3std3__45__cpo5crendE
	.align		8
        /*0040*/ 	.dword	_ZN30_INTERNAL_3b25bccd_4_k_cu_main4cuda3std3__432_GLOBAL__N__3b25bccd_4_k_cu_main6ignoreE
	.align		8
        /*0048*/ 	.dword	_ZN30_INTERNAL_3b25bccd_4_k_cu_main4cuda3std3__419piecewise_constructE
	.align		8
        /*0050*/ 	.dword	_ZN30_INTERNAL_3b25bccd_4_k_cu_main4cuda3std3__48in_placeE
	.align		8
        /*0058*/ 	.dword	_ZN30_INTERNAL_3b25bccd_4_k_cu_main4cuda3std3__420unreachable_sentinelE
	.align		8
        /*0060*/ 	.dword	_ZN30_INTERNAL_3b25bccd_4_k_cu_main4cuda3std3__47nulloptE
	.align		8
        /*0068*/ 	.dword	_ZN30_INTERNAL_3b25bccd_4_k_cu_main4cuda3std3__48unexpectE
	.align		8
        /*0070*/ 	.dword	_ZN30_INTERNAL_3b25bccd_4_k_cu_main4cuda3std6ranges3__45__cpo4swapE
	.align		8
        /*0078*/ 	.dword	_ZN30_INTERNAL_3b25bccd_4_k_cu_main4cuda3std6ranges3__45__cpo9iter_moveE
	.align		8
        /*0080*/ 	.dword	_ZN30_INTERNAL_3b25bccd_4_k_cu_main4cuda3std6ranges3__45__cpo5beginE
	.align		8
        /*0088*/ 	.dword	_ZN30_INTERNAL_3b25bccd_4_k_cu_main4cuda3std6ranges3__45__cpo3endE
	.align		8
        /*0090*/ 	.dword	_ZN30_INTERNAL_3b25bccd_4_k_cu_main4cuda3std6ranges3__45__cpo6cbeginE
	.align		8
        /*0098*/ 	.dword	_ZN30_INTERNAL_3b25bccd_4_k_cu_main4cuda3std6ranges3__45__cpo4cendE
	.align		8
        /*00a0*/ 	.dword	_ZN30_INTERNAL_3b25bccd_4_k_cu_main4cuda3std6ranges3__45__cpo7advanceE
	.align		8
        /*00a8*/ 	.dword	_ZN30_INTERNAL_3b25bccd_4_k_cu_main4cuda3std6ranges3__45__cpo9iter_swapE
	.align		8
        /*00b0*/ 	.dword	_ZN30_INTERNAL_3b25bccd_4_k_cu_main4cuda3std6ranges3__45__cpo4nextE
	.align		8
        /*00b8*/ 	.dword	_ZN30_INTERNAL_3b25bccd_4_k_cu_main4cuda3std6ranges3__45__cpo4prevE
	.align		8
        /*00c0*/ 	.dword	_ZN30_INTERNAL_3b25bccd_4_k_cu_main4cuda3std6ranges3__45__cpo4dataE
	.align		8
        /*00c8*/ 	.dword	_ZN30_INTERNAL_3b25bccd_4_k_cu_main4cuda3std6ranges3__45__cpo5cdataE
	.align		8
        /*00d0*/ 	.dword	_ZN30_INTERNAL_3b25bccd_4_k_cu_main4cuda3std6ranges3__45__cpo4sizeE
	.align		8
        /*00d8*/ 	.dword	_ZN30_INTERNAL_3b25bccd_4_k_cu_main4cuda3std6ranges3__45__cpo5ssizeE
	.align		8
        /*00e0*/ 	.dword	_ZN30_INTERNAL_3b25bccd_4_k_cu_main4cuda3std6ranges3__45__cpo8distanceE
	.align		8
        /*00e8*/ 	.dword	_ZN30_INTERNAL_3b25bccd_4_k_cu_main6thrust24THRUST_300001_SM_1000_NS8cuda_cub3parE
	.align		8
        /*00f0*/ 	.dword	_ZN30_INTERNAL_3b25bccd_4_k_cu_main6thrust24THRUST_300001_SM_1000_NS8cuda_cub10par_nosyncE
	.align		8
        /*00f8*/ 	.dword	_ZN30_INTERNAL_3b25bccd_4_k_cu_main6thrust24THRUST_300001_SM_1000_NS6system6detail10sequential3seqE
	.align		8
        /*0100*/ 	.dword	_ZN30_INTERNAL_3b25bccd_4_k_cu_main6thrust24THRUST_300001_SM_1000_NS12placeholders2_1E
	.align		8
        /*0108*/ 	.dword	_ZN30_INTERNAL_3b25bccd_4_k_cu_main6thrust24THRUST_300001_SM_1000_NS12placeholders2_2E
	.align		8
        /*0110*/ 	.dword	_ZN30_INTERNAL_3b25bccd_4_k_cu_main6thrust24THRUST_300001_SM_1000_NS12placeholders2_3E
	.align		8
        /*0118*/ 	.dword	_ZN30_INTERNAL_3b25bccd_4_k_cu_main6thrust24THRUST_300001_SM_1000_NS12placeholders2_4E
	.align		8
        /*0120*/ 	.dword	_ZN30_INTERNAL_3b25bccd_4_k_cu_main6thrust24THRUST_300001_SM_1000_NS12placeholders2_5E
	.align		8
        /*0128*/ 	.dword	_ZN30_INTERNAL_3b25bccd_4_k_cu_main6thrust24THRUST_300001_SM_1000_NS12placeholders2_6E
	.align		8
        /*0130*/ 	.dword	_ZN30_INTERNAL_3b25bccd_4_k_cu_main6thrust24THRUST_300001_SM_1000_NS12placeholders2_7E
	.align		8
        /*0138*/ 	.dword	_ZN30_INTERNAL_3b25bccd_4_k_cu_main6thrust24THRUST_300001_SM_1000_NS12placeholders2_8E
	.align		8
        /*0140*/ 	.dword	_ZN30_INTERNAL_3b25bccd_4_k_cu_main6thrust24THRUST_300001_SM_1000_NS12placeholders2_9E
	.align		8
        /*0148*/ 	.dword	_ZN30_INTERNAL_3b25bccd_4_k_cu_main6thrust24THRUST_300001_SM_1000_NS12placeholders3_10E
	.align		8
        /*0150*/ 	.dword	_ZN30_INTERNAL_3b25bccd_4_k_cu_main6thrust24THRUST_300001_SM_1000_NS3seqE


//--------------------- .text._ZN3cub18CUB_300001_SM_10006detail9transform16transform_kernelINS2_10policy_hubILb1EN4cuda3std3__45tupleIJN6thrust24THRUST_300001_SM_1000_NS6detail15normal_iteratorINSA_10device_ptrI4BodyEEEESG_EEEE10policy1000El6addPrgSG_JPSE_SL_EEEvT0_iT1_T2_DpNS2_10kernel_argIT3_EE --------------------------
	.section	.text._ZN3cub18CUB_300001_SM_10006detail9transform16transform_kernelINS2_10policy_hubILb1EN4cuda3std3__45tupleIJN6thrust24THRUST_300001_SM_1000_NS6detail15normal_iteratorINSA_10device_ptrI4BodyEEEESG_EEEE10policy1000El6addPrgSG_JPSE_SL_EEEvT0_iT1_T2_DpNS2_10kernel_argIT3_EE,"ax",@progbits
	.align	128
        .global         _ZN3cub18CUB_300001_SM_10006detail9transform16transform_kernelINS2_10policy_hubILb1EN4cuda3std3__45tupleIJN6thrust24THRUST_300001_SM_1000_NS6detail15normal_iteratorINSA_10device_ptrI4BodyEEEESG_EEEE10policy1000El6addPrgSG_JPSE_SL_EEEvT0_iT1_T2_DpNS2_10kernel_argIT3_EE
        .type           _ZN3cub18CUB_300001_SM_10006detail9transform16transform_kernelINS2_10policy_hubILb1EN4cuda3std3__45tupleIJN6thrust24THRUST_300001_SM_1000_NS6detail15normal_iteratorINSA_10device_ptrI4BodyEEEESG_EEEE10policy1000El6addPrgSG_JPSE_SL_EEEvT0_iT1_T2_DpNS2_10kernel_argIT3_EE,@function
        .size           _ZN3cub18CUB_300001_SM_10006detail9transform16transform_kernelINS2_10policy_hubILb1EN4cuda3std3__45tupleIJN6thrust24THRUST_300001_SM_1000_NS6detail15normal_iteratorINSA_10device_ptrI4BodyEEEESG_EEEE10policy1000El6addPrgSG_JPSE_SL_EEEvT0_iT1_T2_DpNS2_10kernel_argIT3_EE,(.L_x_261 - _ZN3cub18CUB_300001_SM_10006detail9transform16transform_kernelINS2_10policy_hubILb1EN4cuda3std3__45tupleIJN6thrust24THRUST_300001_SM_1000_NS6detail15normal_iteratorINSA_10device_ptrI4BodyEEEESG_EEEE10policy1000El6addPrgSG_JPSE_SL_EEEvT0_iT1_T2_DpNS2_10kernel_argIT3_EE)
        .other          _ZN3cub18CUB_300001_SM_10006detail9transform16transform_kernelINS2_10policy_hubILb1EN4cuda3std3__45tupleIJN6thrust24THRUST_300001_SM_1000_NS6detail15normal_iteratorINSA_10device_ptrI4BodyEEEESG_EEEE10policy1000El6addPrgSG_JPSE_SL_EEEvT0_iT1_T2_DpNS2_10kernel_argIT3_EE,@"STO_CUDA_ENTRY STV_DEFAULT"
_ZN3cub18CUB_300001_SM_10006detail9transform16transform_kernelINS2_10policy_hubILb1EN4cuda3std3__45tupleIJN6thrust24THRUST_300001_SM_1000_NS6detail15normal_iteratorINSA_10device_ptrI4BodyEEEESG_EEEE10policy1000El6addPrgSG_JPSE_SL_EEEvT0_iT1_T2_DpNS2_10kernel_argIT3_EE:
.text._ZN3cub18CUB_300001_SM_10006detail9transform16transform_kernelINS2_10policy_hubILb1EN4cuda3std3__45tupleIJN6thrust24THRUST_300001_SM_1000_NS6detail15normal_iteratorINSA_10device_ptrI4BodyEEEESG_EEEE10policy1000El6addPrgSG_JPSE_SL_EEEvT0_iT1_T2_DpNS2_10kernel_argIT3_EE:
[----:B------:R-:W-:Y:S08]  /*0000*/  LDC R1, c[0x0][0x37c] ;  /* 0x0000df00ff017b82 */ /* 0x000ff00000000800 */
[----:B------:R-:W0:Y:S01]  /*0010*/  LDC R0, c[0x0][0x388] ;  /* 0x0000e200ff007b82 */ /* 0x000e220000000800 */
[----:B------:R-:W1:Y:S01]  /*0020*/  LDCU.64 UR6, c[0x0][0x380] ;  /* 0x00007000ff0677ac */ /* 0x000e620008000a00 */
[----:B------:R-:W2:Y:S01]  /*0030*/  S2R R9, SR_TID.X ;  /* 0x0000000000097919 */ /* 0x000ea20000002100 */
[----:B------:R-:W-:Y:S05]  /*0040*/  BSSY.RECONVERGENT B0, `(.L_x_0) ;  /* 0x0000029000007945 */ /* 0x000fea0003800200 */
[----:B------:R-:W3:Y:S01]  /*0050*/  S2UR UR4, SR_CTAID.X ;  /* 0x00000000000479c3 */ /* 0x000ee20000002500 */
[----:B0-----:R-:W-:-:S04]  /*0060*/  SHF.L.U32 R5, R0, 0x7, RZ ;  /* 0x0000000700057819 */ /* 0x001fc800000006ff */
[----:B------:R-:W-:Y:S01]  /*0070*/  SHF.R.S32.HI R4, RZ, 0x1f, R5 ;  /* 0x0000001fff047819 */ /* 0x000fe20000011405 */
[----:B---3--:R-:W-:Y:S01]  /*0080*/  IMAD.WIDE.U32 R2, R5, UR4, RZ ;  /* 0x0000000405027c25 */ /* 0x008fe2000f8e00ff */
[----:B--2---:R-:W-:-:S03]  /*0090*/  SHF.L.U32 R13, R9, 0x7, RZ ;  /* 0x00000007090d7819 */ /* 0x004fc600000006ff */
[----:B------:R-:W-:Y:S01]  /*00a0*/  IMAD R7, R4, UR4, RZ ;  /* 0x0000000404077c24 */ /* 0x000fe2000f8e02ff */
[----:B-1----:R-:W-:-:S04]  /*00b0*/  IADD3 R8, P1, PT, -R2, UR6, RZ ;  /* 0x0000000602087c10 */ /* 0x002fc8000ff3e1ff */
[----:B------:R-:W-:Y:S02]  /*00c0*/  IADD3 R7, PT, PT, R3, R7, RZ ;  /* 0x0000000703077210 */ /* 0x000fe40007ffe0ff */
[----:B------:R-:W-:Y:S02]  /*00d0*/  ISETP.LT.U32.AND P0, PT, R8, R5, PT ;  /* 0x000000050800720c */ /* 0x000fe40003f01070 */
[----:B------:R-:W-:-:S04]  /*00e0*/  IADD3.X R11, PT, PT, ~R7, UR7, RZ, P1, !PT ;  /* 0x00000007070b7c10 */ /* 0x000fc80008ffe5ff */
[----:B------:R-:W-:-:S04]  /*00f0*/  ISETP.LT.AND.EX P0, PT, R11, R4, PT, P0 ;  /* 0x000000040b00720c */ /* 0x000fc80003f01300 */
[----:B------:R-:W-:-:S04]  /*0100*/  SEL R8, R8, R5, P0 ;  /* 0x0000000508087207 */ /* 0x000fc80000000000 */
[----:B------:R-:W-:-:S04]  /*0110*/  SHF.L.U32 R4, R8, 0x4, RZ ;  /* 0x0000000408047819 */ /* 0x000fc800000006ff */
[----:B------:R-:W-:-:S13]  /*0120*/  ISETP.GE.AND P0, PT, R13, R4, PT ;  /* 0x000000040d00720c */ /* 0x000fda0003f06270 */
[----:B------:R-:W-:Y:S05]  /*0130*/  @P0 BRA `(.L_x_1) ;  /* 0x0000000000640947 */ /* 0x000fea0003800000 */
[----:B------:R-:W0:Y:S01]  /*0140*/  LDCU.64 UR4, c[0x0][0x398] ;  /* 0x00007300ff0477ac */ /* 0x000e220008000a00 */
[C---:B------:R-:W-:Y:S01]  /*0150*/  SHF.L.U32 R6, R2.reuse, 0x4, RZ ;  /* 0x0000000402067819 */ /* 0x040fe200000006ff */
[----:B------:R-:W-:Y:S01]  /*0160*/  BSSY.RECONVERGENT B1, `(.L_x_2) ;  /* 0x000000c000017945 */ /* 0x000fe20003800200 */
[----:B------:R-:W-:Y:S02]  /*0170*/  SHF.L.U64.HI R12, R2, 0x4, R7 ;  /* 0x00000004020c7819 */ /* 0x000fe40000010207 */
[----:B------:R-:W-:Y:S02]  /*0180*/  MOV R15, R13 ;  /* 0x0000000d000f7202 */ /* 0x000fe40000000f00 */
[----:B0-----:R-:W-:-:S04]  /*0190*/  IADD3 R10, P0, PT, R6, UR4, RZ ;  /* 0x00000004060a7c10 */ /* 0x001fc8000ff1e0ff */
[----:B------:R-:W-:-:S03]  /*01a0*/  IADD3.X R11, PT, PT, R12, UR5, RZ, P0, !PT ;  /* 0x000000050c0b7c10 */ /* 0x000fc600087fe4ff */
[----:B------:R-:W-:-:S07]  /*01b0*/  IMAD.WIDE.U32 R10, R9, 0x80, R10 ;  /* 0x00000080090a7825 */ /* 0x000fce00078e000a */
.L_x_3:
[----:B------:R-:W-:Y:S01]  /*01c0*/  IADD3 R15, PT, PT, R15, 0x4000, RZ ;  /* 0x000040000f0f7810 */ /* 0x000fe20007ffe0ff */
[----:B------:R0:W-:Y:S03]  /*01d0*/  CCTL.E.PF2 [R10] ;  /* 0x000000000a00798f */ /* 0x0001e60000800100 */
[----:B------:R-:W-:Y:S02]  /*01e0*/  ISETP.GE.AND P0, PT, R15, R4, PT ;  /* 0x000000040f00720c */ /* 0x000fe40003f06270 */
[----:B0-----:R-:W-:-:S04]  /*01f0*/  IADD3 R10, P1, PT, R10, 0x4000, RZ ;  /* 0x000040000a0a7810 */ /* 0x001fc80007f3e0ff */
[----:B------:R-:W-:-:S07]  /*0200*/  IADD3.X R11, PT, PT, RZ, R11, RZ, P1, !PT ;  /* 0x0000000bff0b7210 */ /* 0x000fce0000ffe4ff */
[----:B------:R-:W-:Y:S05]  /*0210*/  @!P0 BRA `(.L_x_3) ;  /* 0xfffffffc00e88947 */ /* 0x000fea000383ffff */
[----:B------:R-:W-:Y:S05]  /*0220*/  BSYNC.RECONVERGENT B1 ;  /* 0x0000000000017941 */ /* 0x000fea0003800200 */
.L_x_2:
[----:B------:R-:W0:Y:S02]  /*0230*/  LDCU.64 UR4, c[0x0][0x3a8] ;  /* 0x00007500ff0477ac */ /* 0x000e240008000a00 */
[----:B0-----:R-:W-:-:S04]  /*0240*/  IADD3 R10, P0, PT, R6, UR4, RZ ;  /* 0x00000004060a7c10 */ /* 0x001fc8000ff1e0ff */
[----:B------:R-:W-:-:S03]  /*0250*/  IADD3.X R11, PT, PT, R12, UR5, RZ, P0, !PT ;  /* 0x000000050c0b7c10 */ /* 0x000fc600087fe4ff */
[----:B------:R-:W-:-:S07]  /*0260*/  IMAD.WIDE.U32 R10, R9, 0x80, R10 ;  /* 0x00000080090a7825 */ /* 0x000fce00078e000a */
.L_x_4:
[----:B------:R-:W-:Y:S01]  /*0270*/  IADD3 R13, PT, PT, R13, 0x4000, RZ ;  /* 0x000040000d0d7810 */ /* 0x000fe20007ffe0ff */
[----:B------:R0:W-:Y:S03]  /*0280*/  CCTL.E.PF2 [R10] ;  /* 0x000000000a00798f */ /* 0x0001e60000800100 */
[----:B------:R-:W-:Y:S02]  /*0290*/  ISETP.GE.AND P0, PT, R13, R4, PT ;  /* 0x000000040d00720c */ /* 0x000fe40003f06270 */
[----:B0-----:R-:W-:-:S04]  /*02a0*/  IADD3 R10, P1, PT, R10, 0x4000, RZ ;  /* 0x000040000a0a7810 */ /* 0x001fc80007f3e0ff */
[----:B------:R-:W-:-:S07]  /*02b0*/  IADD3.X R11, PT, PT, RZ, R11, RZ, P1, !PT ;  /* 0x0000000bff0b7210 */ /* 0x000fce0000ffe4ff */
[----:B------:R-:W-:Y:S05]  /*02c0*/  @!P0 BRA `(.L_x_4) ;  /* 0xfffffffc00e88947 */ /* 0x000fea000383ffff */
.L_x_1:
[----:B------:R-:W-:Y:S05]  /*02d0*/  BSYNC.RECONVERGENT B0 ;  /* 0x0000000000007941 */ /* 0x000fea0003800200 */
.L_x_0:
[----:B------:R-:W0:Y:S01]  /*02e0*/  LDCU.128 UR8, c[0x0][0x390] ;  /* 0x00007200ff0877ac */ /* 0x000e220008000c00 */
[----:B------:R-:W-:Y:S02]  /*02f0*/  ISETP.NE.AND P0, PT, R5, R8, PT ;  /* 0x000000080500720c */ /* 0x000fe40003f05270 */
[C---:B------:R-:W-:Y:S01]  /*0300*/  SHF.L.U32 R10, R2.reuse, 0x4, RZ ;  /* 0x00000004020a7819 */ /* 0x040fe200000006ff */
[----:B------:R-:W1:Y:S01]  /*0310*/  LDCU.64 UR6, c[0x0][0x3a8] ;  /* 0x00007500ff0677ac */ /* 0x000e620008000a00 */
[----:B------:R-:W-:Y:S02]  /*0320*/  SHF.L.U64.HI R3, R2, 0x4, R7 ;  /* 0x0000000402037819 */ /* 0x000fe40000010207 */
[C---:B------:R-:W-:Y:S01]  /*0330*/  R2UR UR14, R10.reuse ;  /* 0x000000000a0e72ca */ /* 0x040fe200000e0000 */
[----:B------:R-:W2:Y:S01]  /*0340*/  LDCU.64 UR12, c[0x0][0x358] ;  /* 0x00006b00ff0c77ac */ /* 0x000ea20008000a00 */
[----:B------:R-:W-:Y:S02]  /*0350*/  R2UR UR15, R3 ;  /* 0x00000000030f72ca */ /* 0x000fe400000e0000 */
[----:B0-----:R-:W-:-:S02]  /*0360*/  IADD3 R6, P2, PT, R10, UR10, RZ ;  /* 0x0000000a0a067c10 */ /* 0x001fc4000ff5e0ff */
[C---:B------:R-:W-:Y:S02]  /*0370*/  IADD3 R2, P1, PT, R10.reuse, UR8, RZ ;  /* 0x000000080a027c10 */ /* 0x040fe4000ff3e0ff */
[----:B-1----:R-:W-:Y:S02]  /*0380*/  IADD3 R4, P3, PT, R10, UR6, RZ ;  /* 0x000000060a047c10 */ /* 0x002fe4000ff7e0ff */
[C---:B------:R-:W-:Y:S02]  /*0390*/  IADD3.X R7, PT, PT, R3.reuse, UR11, RZ, P2, !PT ;  /* 0x0000000b03077c10 */ /* 0x040fe400097fe4ff */
[C---:B------:R-:W-:Y:S02]  /*03a0*/  IADD3.X R5, PT, PT, R3.reuse, UR7, RZ, P3, !PT ;  /* 0x0000000703057c10 */ /* 0x040fe40009ffe4ff */
[----:B------:R-:W-:Y:S01]  /*03b0*/  IADD3.X R3, PT, PT, R3, UR9, RZ, P1, !PT ;  /* 0x0000000903037c10 */ /* 0x000fe20008ffe4ff */
[----:B--2---:R-:W-:Y:S06]  /*03c0*/  @!P0 BRA `(.L_x_5) ;  /* 0x0000001800548947 */ /* 0x004fec0003800000 */
[----:B------:R-:W-:-:S13]  /*03d0*/  ISETP.GE.AND P0, PT, R0, 0x1, PT ;  /* 0x000000010000780c */ /* 0x000fda0003f06270 */
[----:B------:R-:W-:Y:S05]  /*03e0*/  @!P0 EXIT ;  /* 0x000000000000894d */ /* 0x000fea0003800000 */
[C---:B------:R-:W-:Y:S01]  /*03f0*/  ISETP.GE.U32.AND P0, PT, R0.reuse, 0x8, PT ;  /* 0x000000080000780c */ /* 0x040fe20003f06070 */
[----:B------:R-:W-:Y:S01]  /*0400*/  HFMA2 R14, -RZ, RZ, 0, 0 ;  /* 0x00000000ff0e7431 */ /* 0x000fe200000001ff */
[----:B------:R-:W-:-:S11]  /*0410*/  LOP3.LUT R20, R0, 0x7, RZ, 0xc0, !PT ;  /* 0x0000000700147812 */ /* 0x000fd600078ec0ff */
[----:B------:R-:W-:Y:S05]  /*0420*/  @!P0 BRA `(.L_x_6) ;  /* 0x00000010001c8947 */ /* 0x000fea0003800000 */
[----:B------:R-:W-:-:S13]  /*0430*/  ISETP.GE.AND P1, PT, R9, R8, PT ;  /* 0x000000080900720c */ /* 0x000fda0003f26270 */
[----:B------:R-:W-:-:S04]  /*0440*/  @!P1 IMAD.WIDE.U32 R10, R9, 0x10, R4 ;  /* 0x00000010090a9825 */ /* 0x000fc800078e0004 */
[C---:B------:R-:W-:Y:S01]  /*0450*/  @!P1 IMAD.WIDE.U32 R18, R9.reuse, 0x10, R6 ;  /* 0x0000001009129825 */ /* 0x040fe200078e0006 */
[----:B------:R-:W2:Y:S04]  /*0460*/  @!P1 LDG.E R21, desc[UR12][R10.64] ;  /* 0x0000000c0a159981 */ /* 0x000ea8000c1e1900 */
[----:B------:R0:W3:Y:S04]  /*0470*/  @!P1 LDG.E R16, desc[UR12][R10.64+0x4] ;  /* 0x0000040c0a109981 */ /* 0x0000e8000c1e1900 */
[----:B------:R-:W2:Y:S04]  /*0480*/  @!P1 LDG.E R12, desc[UR12][R18.64] ;  /* 0x0000000c120c9981 */ /* 0x000ea8000c1e1900 */
[----:B------:R-:W3:Y:S04]  /*0490*/  @!P1 LDG.E R13, desc[UR12][R18.64+0x4] ;  /* 0x0000040c120d9981 */ /* 0x000ee8000c1e1900 */
[----:B------:R-:W4:Y:S04]  /*04a0*/  @!P1 LDG.E R25, desc[UR12][R18.64+0x8] ;  /* 0x0000080c12199981 */ /* 0x000f28000c1e1900 */
[----:B------:R-:W5:Y:S01]  /*04b0*/  @!P1 LDG.E R27, desc[UR12][R18.64+0xc] ;  /* 0x00000c0c121b9981 */ /* 0x000f62000c1e1900 */
[C---:B------:R-:W-:Y:S01]  /*04c0*/  IADD3 R17, PT, PT, R9.reuse, 0x80, RZ ;  /* 0x0000008009117810 */ /* 0x040fe20007ffe0ff */
[----:B------:R-:W-:-:S03]  /*04d0*/  @!P1 IMAD.WIDE.U32 R14, R9, 0x10, R2 ;  /* 0x00000010090e9825 */ /* 0x000fc600078e0002 */
[C---:B------:R-:W-:Y:S01]  /*04e0*/  ISETP.GE.AND P0, PT, R17.reuse, R8, PT ;  /* 0x000000081100720c */ /* 0x040fe20003f06270 */
[----:B0-----:R-:W-:-:S04]  /*04f0*/  IMAD.WIDE R10, R17, 0x10, R6 ;  /* 0x00000010110a7825 */ /* 0x001fc800078e0206 */
[----:B--2---:R-:W-:Y:S01]  /*0500*/  @!P1 FADD R29, R12, R21 ;  /* 0x000000150c1d9221 */ /* 0x004fe20000000000 */
[----:B---3--:R-:W-:Y:S01]  /*0510*/  @!P1 FADD R16, R13, R16 ;  /* 0x000000100d109221 */ /* 0x008fe20000000000 */
[----:B------:R-:W-:-:S03]  /*0520*/  IMAD.WIDE R12, R17, 0x10, R4 ;  /* 0x00000010110c7825 */ /* 0x000fc600078e0204 */
[----:B------:R-:W-:Y:S04]  /*0530*/  @!P1 STG.E desc[UR12][R14.64], R29 ;  /* 0x0000001d0e009986 */ /* 0x000fe8000c10190c */
[----:B----4-:R0:W-:Y:S04]  /*0540*/  @!P1 STG.E desc[UR12][R14.64+0x8], R25 ;  /* 0x000008190e009986 */ /* 0x0101e8000c10190c */
[----:B-----5:R-:W-:Y:S04]  /*0550*/  @!P1 STG.E desc[UR12][R14.64+0xc], R27 ;  /* 0x00000c1b0e009986 */ /* 0x020fe8000c10190c */
[----:B------:R1:W-:Y:S04]  /*0560*/  @!P1 STG.E desc[UR12][R14.64+0x4], R16 ;  /* 0x000004100e009986 */ /* 0x0003e8000c10190c */
[----:B------:R-:W2:Y:S04]  /*0570*/  @!P0 LDG.E R22, desc[UR12][R10.64] ;  /* 0x0000000c0a168981 */ /* 0x000ea8000c1e1900 */
[----:B------:R-:W2:Y:S04]  /*0580*/  @!P0 LDG.E R24, desc[UR12][R12.64] ;  /* 0x0000000c0c188981 */ /* 0x000ea8000c1e1900 */
[----:B------:R-:W3:Y:S04]  /*0590*/  @!P0 LDG.E R23, desc[UR12][R10.64+0x4] ;  /* 0x0000040c0a178981 */ /* 0x000ee8000c1e1900 */
[----:B------:R-:W3:Y:S04]  /*05a0*/  @!P0 LDG.E R18, desc[UR12][R12.64+0x4] ;  /* 0x0000040c0c128981 */ /* 0x000ee8000c1e1900 */
[----:B------:R-:W4:Y:S04]  /*05b0*/  @!P0 LDG.E R21, desc[UR12][R10.64+0x8] ;  /* 0x0000080c0a158981 */ /* 0x000f28000c1e1900 */
[----:B------:R-:W5:Y:S01]  /*05c0*/  @!P0 LDG.E R19, desc[UR12][R10.64+0xc] ;  /* 0x00000c0c0a138981 */ /* 0x000f62000c1e1900 */
[----:B0-----:R-:W-:Y:S01]  /*05d0*/  IADD3 R25, PT, PT, R9, 0x100, RZ ;  /* 0x0000010009197810 */ /* 0x001fe20007ffe0ff */
[----:B-1----:R-:W-:Y:S01]  /*05e0*/  IMAD.WIDE R16, R17, 0x10, R2 ;  /* 0x0000001011107825 */ /* 0x002fe200078e0202 */
[----:B------:R-:W-:Y:S01]  /*05f0*/  IADD3 R15, PT, PT, R9, 0x280, RZ ;  /* 0x00000280090f7810 */ /* 0x000fe20007ffe0ff */
[----:B------:R-:W-:Y:S01]  /*0600*/  BSSY.RECONVERGENT B0, `(.L_x_7) ;  /* 0x0000020000007945 */ /* 0x000fe20003800200 */
[----:B------:R-:W-:Y:S01]  /*0610*/  ISETP.GE.AND P6, PT, R25, R8, PT ;  /* 0x000000081900720c */ /* 0x000fe20003fc6270 */
[C---:B------:R-:W-:Y:S01]  /*0620*/  VIADD R25, R9.reuse, 0x300 ;  /* 0x0000030009197836 */ /* 0x040fe20000000000 */
[----:B------:R-:W-:-:S02]  /*0630*/  IADD3 R27, PT, PT, R9, 0x200, RZ ;  /* 0x00000200091b7810 */ /* 0x000fc40007ffe0ff */
[-C--:B------:R-:W-:Y:S02]  /*0640*/  ISETP.GE.AND P3, PT, R15, R8.reuse, PT ;  /* 0x000000080f00720c */ /* 0x080fe40003f66270 */
[-C--:B------:R-:W-:Y:S02]  /*0650*/  ISETP.GE.AND P4, PT, R27, R8.reuse, PT ;  /* 0x000000081b00720c */ /* 0x080fe40003f86270 */
[C---:B------:R-:W-:Y:S02]  /*0660*/  IADD3 R26, PT, PT, R9.reuse, 0x180, RZ ;  /* 0x00000180091a7810 */ /* 0x040fe40007ffe0ff */
[----:B------:R-:W-:Y:S02]  /*0670*/  IADD3 R27, PT, PT, R9, 0x380, RZ ;  /* 0x00000380091b7810 */ /* 0x000fe40007ffe0ff */
[----:B------:R-:W-:Y:S02]  /*0680*/  LOP3.LUT R14, R0, 0x7ffffff8, RZ, 0xc0, !PT ;  /* 0x7ffffff8000e7812 */ /* 0x000fe400078ec0ff */
[----:B------:R-:W-:-:S02]  /*0690*/  ISETP.GE.AND P5, PT, R26, R8, PT ;  /* 0x000000081a00720c */ /* 0x000fc40003fa6270 */
[-C--:B------:R-:W-:Y:S02]  /*06a0*/  ISETP.GE.AND P2, PT, R25, R8.reuse, PT ;  /* 0x000000081900720c */ /* 0x080fe40003f46270 */
[----:B------:R-:W-:Y:S01]  /*06b0*/  ISETP.GE.AND P1, PT, R27, R8, PT ;  /* 0x000000081b00720c */ /* 0x000fe20003f26270 */
[----:B--2---:R-:W-:-:S05]  /*06c0*/  @!P0 FADD R15, R22, R24 ;  /* 0x00000018160f8221 */ /* 0x004fca0000000000 */
[----:B------:R0:W-:Y:S01]  /*06d0*/  @!P0 STG.E desc[UR12][R16.64], R15 ;  /* 0x0000000f10008986 */ /* 0x0001e2000c10190c */
[----:B---3--:R-:W-:-:S03]  /*06e0*/  @!P0 FADD R23, R23, R18 ;  /* 0x0000001217178221 */ /* 0x008fc60000000000 */
[----:B----4-:R0:W-:Y:S04]  /*06f0*/  @!P0 STG.E desc[UR12][R16.64+0x8], R21 ;  /* 0x0000081510008986 */ /* 0x0101e8000c10190c */
[----:B------:R0:W-:Y:S04]  /*0700*/  @!P0 STG.E desc[UR12][R16.64+0x4], R23 ;  /* 0x0000041710008986 */ /* 0x0001e8000c10190c */
[----:B-----5:R0:W-:Y:S01]  /*0710*/  @!P0 STG.E desc[UR12][R16.64+0xc], R19 ;  /* 0x00000c1310008986 */ /* 0x0201e2000c10190c */
[----:B------:R-:W-:Y:S01]  /*0720*/  ISETP.NE.AND P0, PT, R14, 0x8, PT ;  /* 0x000000080e00780c */ /* 0x000fe20003f05270 */
[----:B------:R-:W-:-:S12]  /*0730*/  @P6 BRA `(.L_x_8) ;  /* 0x0000000000306947 */ /* 0x000fd80003800000 */
[----:B------:R-:W2:Y:S04]  /*0740*/  LDG.E R0, desc[UR12][R10.64+0x800] ;  /* 0x0008000c0a007981 */ /* 0x000ea8000c1e1900 */
[----:B0-----:R-:W2:Y:S04]  /*0750*/  LDG.E R23, desc[UR12][R12.64+0x800] ;  /* 0x0008000c0c177981 */ /* 0x001ea8000c1e1900 */
[----:B------:R-:W3:Y:S04]  /*0760*/  LDG.E R15, desc[UR12][R10.64+0x804] ;  /* 0x0008040c0a0f7981 */ /* 0x000ee8000c1e1900 */
[----:B------:R-:W3:Y:S04]  /*0770*/  LDG.E R18, desc[UR12][R12.64+0x804] ;  /* 0x0008040c0c127981 */ /* 0x000ee8000c1e1900 */
[----:B------:R-:W4:Y:S04]  /*0780*/  LDG.E R19, desc[UR12][R10.64+0x808] ;  /* 0x0008080c0a137981 */ /* 0x000f28000c1e1900 */
[----:B------:R-:W5:Y:S01]  /*0790*/  LDG.E R21, desc[UR12][R10.64+0x80c] ;  /* 0x00080c0c0a157981 */ /* 0x000f62000c1e1900 */
[----:B--2---:R-:W-:-:S05]  /*07a0*/  FADD R23, R0, R23 ;  /* 0x0000001700177221 */ /* 0x004fca0000000000 */
[----:B------:R1:W-:Y:S01]  /*07b0*/  STG.E desc[UR12][R16.64+0x800], R23 ;  /* 0x0008001710007986 */ /* 0x0003e2000c10190c */
[----:B---3--:R-:W-:-:S03]  /*07c0*/  FADD R15, R15, R18 ;  /* 0x000000120f0f7221 */ /* 0x008fc60000000000 */
[----:B----4-:R1:W-:Y:S04]  /*07d0*/  STG.E desc[UR12][R16.64+0x808], R19 ;  /* 0x0008081310007986 */ /* 0x0103e8000c10190c */
[----:B-----5:R1:W-:Y:S04]  /*07e0*/  STG.E desc[UR12][R16.64+0x80c], R21 ;  /* 0x00080c1510007986 */ /* 0x0203e8000c10190c */
[----:B------:R1:W-:Y:S02]  /*07f0*/  STG.E desc[UR12][R16.64+0x804], R15 ;  /* 0x0008040f10007986 */ /* 0x0003e4000c10190c */
.L_x_8:
[----:B------:R-:W-:Y:S05]  /*0800*/  BSYNC.RECONVERGENT B0 ;  /* 0x0000000000007941 */ /* 0x000fea0003800200 */
.L_x_7:
[----:B------:R-:W-:Y:S04]  /*0810*/  BSSY.RECONVERGENT B0, `(.L_x_9) ;  /* 0x000000e000007945 */ /* 0x000fe80003800200 */
[----:B------:R-:W-:Y:S05]  /*0820*/  @P5 BRA `(.L_x_10) ;  /* 0x0000000000305947 */ /* 0x000fea0003800000 */
[----:B------:R-:W2:Y:S04]  /*0830*/  LDG.E R0, desc[UR12][R10.64+0x1000] ;  /* 0x0010000c0a007981 */ /* 0x000ea8000c1e1900 */
[----:B01----:R-:W2:Y:S04]  /*0840*/  LDG.E R23, desc[UR12][R12.64+0x1000] ;  /* 0x0010000c0c177981 */ /* 0x003ea8000c1e1900 */
        /* <DEDUP_REMOVED lines=10> */
.L_x_10:
[----:B------:R-:W-:Y:S05]  /*08f0*/  BSYNC.RECONVERGENT B0 ;  /* 0x0000000000007941 */ /* 0x000fea0003800200 */
.L_x_9:
[----:B------:R-:W-:Y:S04]  /*0900*/  BSSY.RECONVERGENT B0, `(.L_x_11) ;  /* 0x000000e000007945 */ /* 0x000fe80003800200 */
[----:B------:R-:W-:Y:S05]  /*0910*/  @P4 BRA `(.L_x_12) ;  /* 0x0000000000304947 */ /* 0x000fea0003800000 */
[----:B------:R-:W3:Y:S04]  /*0920*/  LDG.E R0, desc[UR12][R10.64+0x1800] ;  /* 0x0018000c0a007981 */ /* 0x000ee8000c1e1900 */
[----:B012---:R-:W3:Y:S04]  /*0930*/  LDG.E R23, desc[UR12][R12.64+0x1800] ;  /* 0x0018000c0c177981 */ /* 0x007ee8000c1e1900 */
[----:B------:R-:W2:Y:S04]  /*0940*/  LDG.E R15, desc[UR12][R10.64+0x1804] ;  /* 0x0018040c0a0f7981 */ /* 0x000ea8000c1e1900 */
[----:B------:R-:W2:Y:S04]  /*0950*/  LDG.E R18, desc[UR12][R12.64+0x1804] ;  /* 0x0018040c0c127981 */ /* 0x000ea8000c1e1900 */
[----:B------:R-:W4:Y:S04]  /*0960*/  LDG.E R19, desc[UR12][R10.64+0x1808] ;  /* 0x0018080c0a137981 */ /* 0x000f28000c1e1900 */
[----:B------:R-:W5:Y:S01]  /*0970*/  LDG.E R21, desc[UR12][R10.64+0x180c] ;  /* 0x00180c0c0a157981 */ /* 0x000f62000c1e1900 */
[----:B---3--:R-:W-:-:S05]  /*0980*/  FADD R23, R0, R23 ;  /* 0x0000001700177221 */ /* 0x008fca0000000000 */
[----:B------:R3:W-:Y:S01]  /*0990*/  STG.E desc[UR12][R16.64+0x1800], R23 ;  /* 0x0018001710007986 */ /* 0x0007e2000c10190c */
[----:B--2---:R-:W-:-:S03]  /*09a0*/  FADD R15, R15, R18 ;  /* 0x000000120f0f7221 */ /* 0x004fc60000000000 */
[----:B----4-:R3:W-:Y:S04]  /*09b0*/  STG.E desc[UR12][R16.64+0x1808], R19 ;  /* 0x0018081310007986 */ /* 0x0107e8000c10190c */
[----:B-----5:R3:W-:Y:S04]  /*09c0*/  STG.E desc[UR12][R16.64+0x180c], R21 ;  /* 0x00180c1510007986 */ /* 0x0207e8000c10190c */
[----:B------:R3:W-:Y:S02]  /*09d0*/  STG.E desc[UR12][R16.64+0x1804], R15 ;  /* 0x0018040f10007986 */ /* 0x0007e4000c10190c */
.L_x_12:
[----:B------:R-:W-:Y:S05]  /*09e0*/  BSYNC.RECONVERGENT B0 ;  /* 0x0000000000007941 */ /* 0x000fea0003800200 */
.L_x_11:
[----:B------:R-:W-:Y:S04]  /*09f0*/  BSSY.RECONVERGENT B0, `(.L_x_13) ;  /* 0x000000e000007945 */ /* 0x000fe80003800200 */
[----:B------:R-:W-:Y:S05]  /*0a00*/  @P3 BRA `(.L_x_14) ;  /* 0x0000000000303947 */ /* 0x000fea0003800000 */
[----:B------:R-:W4:Y:S04]  /*0a10*/  LDG.E R0, desc[UR12][R10.64+0x2000] ;  /* 0x0020000c0a007981 */ /* 0x000f28000c1e1900 */
[----:B0123--:R-:W4:Y:S04]  /*0a20*/  LDG.E R23, desc[UR12][R12.64+0x2000] ;  /* 0x0020000c0c177981 */ /* 0x00ff28000c1e1900 */
[----:B------:R-:W2:Y:S04]  /*0a30*/  LDG.E R15, desc[UR12][R10.64+0x2004] ;  /* 0x0020040c0a0f7981 */ /* 0x000ea8000c1e1900 */
[----:B------:R-:W2:Y:S04]  /*0a40*/  LDG.E R18, desc[UR12][R12.64+0x2004] ;  /* 0x0020040c0c127981 */ /* 0x000ea8000c1e1900 */
[----:B------:R-:W3:Y:S04]  /*0a50*/  LDG.E R19, desc[UR12][R10.64+0x2008] ;  /* 0x0020080c0a137981 */ /* 0x000ee8000c1e1900 */
[----:B------:R-:W5:Y:S01]  /*0a60*/  LDG.E R21, desc[UR12][R10.64+0x200c] ;  /* 0x00200c0c0a157981 */ /* 0x000f62000c1e1900 */
[----:B----4-:R-:W-:-:S05]  /*0a70*/  FADD R23, R0, R23 ;  /* 0x0000001700177221 */ /* 0x010fca0000000000 */
[----:B------:R4:W-:Y:S01]  /*0a80*/  STG.E desc[UR12][R16.64+0x2000], R23 ;  /* 0x0020001710007986 */ /* 0x0009e2000c10190c */
[----:B--2---:R-:W-:-:S03]  /*0a90*/  FADD R15, R15, R18 ;  /* 0x000000120f0f7221 */ /* 0x004fc60000000000 */
[----:B---3--:R4:W-:Y:S04]  /*0aa0*/  STG.E desc[UR12][R16.64+0x2008], R19 ;  /* 0x0020081310007986 */ /* 0x0089e8000c10190c */
[----:B-----5:R4:W-:Y:S04]  /*0ab0*/  STG.E desc[UR12][R16.64+0x200c], R21 ;  /* 0x00200c1510007986 */ /* 0x0209e8000c10190c */
[----:B------:R4:W-:Y:S02]  /*0ac0*/  STG.E desc[UR12][R16.64+0x2004], R15 ;  /* 0x0020040f10007986 */ /* 0x0009e4000c10190c */
.L_x_14:
[----:B------:R-:W-:Y:S05]  /*0ad0*/  BSYNC.RECONVERGENT B0 ;  /* 0x0000000000007941 */ /* 0x000fea0003800200 */
.L_x_13:
[----:B------:R-:W-:Y:S04]  /*0ae0*/  BSSY.RECONVERGENT B0, `(.L_x_15) ;  /* 0x000000e000007945 */ /* 0x000fe80003800200 */
[----:B------:R-:W-:Y:S05]  /*0af0*/  @P2 BRA `(.L_x_16) ;  /* 0x0000000000302947 */ /* 0x000fea0003800000 */
[----:B------:R-:W5:Y:S04]  /*0b00*/  LDG.E R0, desc[UR12][R10.64+0x2800] ;  /* 0x0028000c0a007981 */ /* 0x000f68000c1e1900 */
[----:B01234-:R-:W5:Y:S04]  /*0b10*/  LDG.E R23, desc[UR12][R12.64+0x2800] ;  /* 0x0028000c0c177981 */ /* 0x01ff68000c1e1900 */
[----:B------:R-:W2:Y:S04]  /*0b20*/  LDG.E R15, desc[UR12][R10.64+0x2804] ;  /* 0x0028040c0a0f7981 */ /* 0x000ea8000c1e1900 */
[----:B------:R-:W2:Y:S04]  /*0b30*/  LDG.E R18, desc[UR12][R12.64+0x2804] ;  /* 0x0028040c0c127981 */ /* 0x000ea8000c1e1900 */
[----:B------:R-:W3:Y:S04]  /*0b40*/  LDG.E R19, desc[UR12][R10.64+0x2808] ;  /* 0x0028080c0a137981 */ /* 0x000ee8000c1e1900 */
[----:B------:R-:W4:Y:S01]  /*0b50*/  LDG.E R21, desc[UR12][R10.64+0x280c] ;  /* 0x00280c0c0a157981 */ /* 0x000f22000c1e1900 */
[----:B-----5:R-:W-:-:S05]  /*0b60*/  FADD R23, R0, R23 ;  /* 0x0000001700177221 */ /* 0x020fca0000000000 */
[----:B------:R0:W-:Y:S01]  /*0b70*/  STG.E desc[UR12][R16.64+0x2800], R23 ;  /* 0x0028001710007986 */ /* 0x0001e2000c10190c */
[----:B--2---:R-:W-:-:S03]  /*0b80*/  FADD R15, R15, R18 ;  /* 0x000000120f0f7221 */ /* 0x004fc60000000000 */
[----:B---3--:R0:W-:Y:S04]  /*0b90*/  STG.E desc[UR12][R16.64+0x2808], R19 ;  /* 0x0028081310007986 */ /* 0x0081e8000c10190c */
[----:B----4-:R0:W-:Y:S04]  /*0ba0*/  STG.E desc[UR12][R16.64+0x280c], R21 ;  /* 0x00280c1510007986 */ /* 0x0101e8000c10190c */
[----:B------:R0:W-:Y:S02]  /*0bb0*/  STG.E desc[UR12][R16.64+0x2804], R15 ;  /* 0x0028040f10007986 */ /* 0x0001e4000c10190c */
.L_x_16:
[----:B------:R-:W-:Y:S05]  /*0bc0*/  BSYNC.RECONVERGENT B0 ;  /* 0x0000000000007941 */ /* 0x000fea0003800200 */
.L_x_15:
[----:B------:R-:W-:Y:S04]  /*0bd0*/  BSSY.RECONVERGENT B0, `(.L_x_17) ;  /* 0x000000e000007945 */ /* 0x000fe80003800200 */
[----:B------:R-:W-:Y:S05]  /*0be0*/  @P1 BRA `(.L_x_18) ;  /* 0x0000000000301947 */ /* 0x000fea0003800000 */
[----:B01234-:R-:W2:Y:S04]  /*0bf0*/  LDG.E R23, desc[UR12][R12.64+0x3000] ;  /* 0x0030000c0c177981 */ /* 0x01fea8000c1e1900 */
[----:B------:R-:W3:Y:S04]  /*0c00*/  LDG.E R18, desc[UR12][R12.64+0x3004] ;  /* 0x0030040c0c127981 */ /* 0x000ee8000c1e1900 */
[----:B------:R-:W2:Y:S04]  /*0c10*/  LDG.E R0, desc[UR12][R10.64+0x3000] ;  /* 0x0030000c0a007981 */ /* 0x000ea8000c1e1900 */
[----:B------:R-:W3:Y:S04]  /*0c20*/  LDG.E R15, desc[UR12][R10.64+0x3004] ;  /* 0x0030040c0a0f7981 */ /* 0x000ee8000c1e1900 */
[----:B------:R-:W4:Y:S04]  /*0c30*/  LDG.E R19, desc[UR12][R10.64+0x3008] ;  /* 0x0030080c0a137981 */ /* 0x000f28000c1e1900 */
[----:B------:R-:W5:Y:S01]  /*0c40*/  LDG.E R21, desc[UR12][R10.64+0x300c] ;  /* 0x00300c0c0a157981 */ /* 0x000f62000c1e1900 */
[----:B--2---:R-:W-:Y:S01]  /*0c50*/  FADD R23, R0, R23 ;  /* 0x0000001700177221 */ /* 0x004fe20000000000 */
[----:B---3--:R-:W-:-:S04]  /*0c60*/  FADD R15, R15, R18 ;  /* 0x000000120f0f7221 */ /* 0x008fc80000000000 */
[----:B------:R0:W-:Y:S04]  /*0c70*/  STG.E desc[UR12][R16.64+0x3000], R23 ;  /* 0x0030001710007986 */ /* 0x0001e8000c10190c */
[----:B----4-:R0:W-:Y:S04]  /*0c80*/  STG.E desc[UR12][R16.64+0x3008], R19 ;  /* 0x0030081310007986 */ /* 0x0101e8000c10190c */
[----:B-----5:R0:W-:Y:S04]  /*0c90*/  STG.E desc[UR12][R16.64+0x300c], R21 ;  /* 0x00300c1510007986 */ /* 0x0201e8000c10190c */
[----:B------:R0:W-:Y:S02]  /*0ca0*/  STG.E desc[UR12][R16.64+0x3004], R15 ;  /* 0x0030040f10007986 */ /* 0x0001e4000c10190c */
.L_x_18:
[----:B------:R-:W-:Y:S05]  /*0cb0*/  BSYNC.RECONVERGENT B0 ;  /* 0x0000000000007941 */ /* 0x000fea0003800200 */
.L_x_17:
[----:B------:R-:W-:Y:S05]  /*0cc0*/  @!P0 BRA `(.L_x_6) ;  /* 0x0000000400f48947 */ /* 0x000fea0003800000 */
[----:B------:R-:W-:-:S07]  /*0cd0*/  MOV R0, 0x8 ;  /* 0x0000000800007802 */ /* 0x000fce0000000f00 */
.L_x_21:
[----:B01234-:R-:W-:-:S04]  /*0ce0*/  LEA R15, R0, R9, 0x7 ;  /* 0x00000009000f7211 */ /* 0x01ffc800078e38ff */
        /* <DEDUP_REMOVED lines=17> */
[----:B----4-:R-:W-:Y:S04]  /*0e00*/  @!P0 STG.E desc[UR12][R18.64+0x8], R21 ;  /* 0x0000081512008986 */ /* 0x010fe8000c10190c */
[----:B-----5:R-:W-:Y:S04]  /*0e10*/  @!P0 STG.E desc[UR12][R18.64+0xc], R26 ;  /* 0x00000c1a12008986 */ /* 0x020fe8000c10190c */
[----:B------:R0:W-:Y:S04]  /*0e20*/  @!P0 STG.E desc[UR12][R18.64+0x4], R25 ;  /* 0x0000041912008986 */ /* 0x0001e8000c10190c */
[----:B------:R-:W2:Y:S04]  /*0e30*/  @!P1 LDG.E R22, desc[UR12][R10.64] ;  /* 0x0000000c0a169981 */ /* 0x000ea8000c1e1900 */
[----:B------:R-:W3:Y:S04]  /*0e40*/  @!P1 LDG.E R23, desc[UR12][R10.64+0x4] ;  /* 0x0000040c0a179981 */ /* 0x000ee8000c1e1900 */
[----:B0-----:R-:W2:Y:S04]  /*0e50*/  @!P1 LDG.E R25, desc[UR12][R16.64] ;  /* 0x0000000c10199981 */ /* 0x001ea8000c1e1900 */
[----:B------:R-:W3:Y:S04]  /*0e60*/  @!P1 LDG.E R24, desc[UR12][R16.64+0x4] ;  /* 0x0000040c10189981 */ /* 0x000ee8000c1e1900 */
[----:B------:R-:W4:Y:S04]  /*0e70*/  @!P1 LDG.E R27, desc[UR12][R10.64+0x8] ;  /* 0x0000080c0a1b9981 */ /* 0x000f28000c1e1900 */
[----:B------:R-:W5:Y:S01]  /*0e80*/  @!P1 LDG.E R29, desc[UR12][R10.64+0xc] ;  /* 0x00000c0c0a1d9981 */ /* 0x000f62000c1e1900 */
[----:B------:R-:W-:-:S04]  /*0e90*/  IADD3 R21, PT, PT, R15, 0x100, RZ ;  /* 0x000001000f157810 */ /* 0x000fc80007ffe0ff */
[----:B------:R-:W-:Y:S01]  /*0ea0*/  ISETP.GE.AND P0, PT, R21, R8, PT ;  /* 0x000000081500720c */ /* 0x000fe20003f06270 */
[----:B------:R-:W-:-:S04]  /*0eb0*/  IMAD.WIDE R12, R13, 0x10, R2 ;  /* 0x000000100d0c7825 */ /* 0x000fc800078e0202 */
[----:B--2---:R-:W-:Y:S01]  /*0ec0*/  @!P1 FADD R28, R22, R25 ;  /* 0x00000019161c9221 */ /* 0x004fe20000000000 */
[----:B---3--:R-:W-:-:S04]  /*0ed0*/  @!P1 FADD R23, R23, R24 ;  /* 0x0000001817179221 */ /* 0x008fc80000000000 */
        /* <DEDUP_REMOVED lines=12> */
[----:B--2---:R-:W-:Y:S01]  /*0fa0*/  @!P0 FADD R26, R18, R23 ;  /* 0x00000017121a8221 */ /* 0x004fe20000000000 */
[----:B---3--:R-:W-:-:S04]  /*0fb0*/  @!P0 FADD R19, R21, R22 ;  /* 0x0000001615138221 */ /* 0x008fc80000000000 */
[----:B------:R-:W-:Y:S04]  /*0fc0*/  @!P0 STG.E desc[UR12][R12.64+0x800], R26 ;  /* 0x0008001a0c008986 */ /* 0x000fe8000c10190c */
[----:B----4-:R-:W-:Y:S04]  /*0fd0*/  @!P0 STG.E desc[UR12][R12.64+0x808], R25 ;  /* 0x000808190c008986 */ /* 0x010fe8000c10190c */
        /* <DEDUP_REMOVED lines=8> */
[----:B0-----:R-:W-:-:S04]  /*1060*/  IADD3 R19, PT, PT, R15, 0x200, RZ ;  /* 0x000002000f137810 */ /* 0x001fc80007ffe0ff */
        /* <DEDUP_REMOVED lines=9> */
[----:B0-----:R-:W3:Y:S04]  /*1100*/  @!P0 LDG.E R21, desc[UR12][R10.64+0x1804] ;  /* 0x0018040c0a158981 */ /* 0x001ee8000c1e1900 */
        /* <DEDUP_REMOVED lines=9> */
[----:B-----5:R0:W-:Y:S04]  /*11a0*/  @!P0 STG.E desc[UR12][R12.64+0x180c], R24 ;  /* 0x00180c180c008986 */ /* 0x0201e8000c10190c */
[----:B------:R1:W-:Y:S04]  /*11b0*/  @!P0 STG.E desc[UR12][R12.64+0x1804], R28 ;  /* 0x0018041c0c008986 */ /* 0x0003e8000c10190c */
[----:B------:R-:W0:Y:S04]  /*11c0*/  @!P1 LDG.E R18, desc[UR12][R10.64+0x2000] ;  /* 0x0020000c0a129981 */ /* 0x000e28000c1e1900 */
[----:B------:R-:W0:Y:S04]  /*11d0*/  @!P1 LDG.E R23, desc[UR12][R16.64+0x2000] ;  /* 0x0020000c10179981 */ /* 0x000e28000c1e1900 */
[----:B------:R-:W2:Y:S04]  /*11e0*/  @!P1 LDG.E R21, desc[UR12][R10.64+0x2004] ;  /* 0x0020040c0a159981 */ /* 0x000ea8000c1e1900 */
[----:B------:R-:W2:Y:S04]  /*11f0*/  @!P1 LDG.E R22, desc[UR12][R16.64+0x2004] ;  /* 0x0020040c10169981 */ /* 0x000ea8000c1e1900 */
[----:B------:R-:W3:Y:S04]  /*1200*/  @!P1 LDG.E R27, desc[UR12][R10.64+0x2008] ;  /* 0x0020080c0a1b9981 */ /* 0x000ee8000c1e1900 */
[----:B------:R-:W4:Y:S01]  /*1210*/  @!P1 LDG.E R29, desc[UR12][R10.64+0x200c] ;  /* 0x00200c0c0a1d9981 */ /* 0x000f22000c1e1900 */
[----:B------:R-:W-:-:S04]  /*1220*/  IADD3 R19, PT, PT, R15, 0x300, RZ ;  /* 0x000003000f137810 */ /* 0x000fc80007ffe0ff */
[----:B------:R-:W-:Y:S01]  /*1230*/  ISETP.GE.AND P0, PT, R19, R8, PT ;  /* 0x000000081300720c */ /* 0x000fe20003f06270 */
[----:B0-----:R-:W-:Y:S01]  /*1240*/  @!P1 FADD R24, R18, R23 ;  /* 0x0000001712189221 */ /* 0x001fe20000000000 */
[----:B--2---:R-:W-:-:S04]  /*1250*/  @!P1 FADD R26, R21, R22 ;  /* 0x00000016151a9221 */ /* 0x004fc80000000000 */
[----:B------:R1:W-:Y:S04]  /*1260*/  @!P1 STG.E desc[UR12][R12.64+0x2000], R24 ;  /* 0x002000180c009986 */ /* 0x0003e8000c10190c */
[----:B---3--:R1:W-:Y:S04]  /*1270*/  @!P1 STG.E desc[UR12][R12.64+0x2008], R27 ;  /* 0x0020081b0c009986 */ /* 0x0083e8000c10190c */
[----:B----4-:R1:W-:Y:S04]  /*1280*/  @!P1 STG.E desc[UR12][R12.64+0x200c], R29 ;  /* 0x00200c1d0c009986 */ /* 0x0103e8000c10190c */
[----:B------:R1:W-:Y:S04]  /*1290*/  @!P1 STG.E desc[UR12][R12.64+0x2004], R26 ;  /* 0x0020041a0c009986 */ /* 0x0003e8000c10190c */
[----:B------:R-:W2:Y:S04]  /*12a0*/  @!P0 LDG.E R18, desc[UR12][R10.64+0x2800] ;  /* 0x0028000c0a128981 */ /* 0x000ea8000c1e1900 */
[----:B------:R-:W2:Y:S04]  /*12b0*/  @!P0 LDG.E R25, desc[UR12][R16.64+0x2800] ;  /* 0x0028000c10198981 */ /* 0x000ea8000c1e1900 */
[----:B------:R-:W3:Y:S04]  /*12c0*/  @!P0 LDG.E R19, desc[UR12][R10.64+0x2804] ;  /* 0x0028040c0a138981 */ /* 0x000ee8000c1e1900 */
[----:B------:R-:W3:Y:S04]  /*12d0*/  @!P0 LDG.E R22, desc[UR12][R16.64+0x2804] ;  /* 0x0028040c10168981 */ /* 0x000ee8000c1e1900 */
[----:B------:R-:W4:Y:S04]  /*12e0*/  @!P0 LDG.E R21, desc[UR12][R10.64+0x2808] ;  /* 0x0028080c0a158981 */ /* 0x000f28000c1e1900 */
[----:B------:R-:W5:Y:S01]  /*12f0*/  @!P0 LDG.E R23, desc[UR12][R10.64+0x280c] ;  /* 0x00280c0c0a178981 */ /* 0x000f62000c1e1900 */
[----:B------:R-:W-:Y:S01]  /*1300*/  IADD3 R15, PT, PT, R15, 0x380, RZ ;  /* 0x000003800f0f7810 */ /* 0x000fe20007ffe0ff */
[----:B------:R-:W-:Y:S01]  /*1310*/  BSSY.RECONVERGENT B0, `(.L_x_19) ;  /* 0x0000017000007945 */ /* 0x000fe20003800200 */
[----:B------:R-:W-:-:S04]  /*1320*/  IADD3 R0, PT, PT, R0, 0x8, RZ ;  /* 0x0000000800007810 */ /* 0x000fc80007ffe0ff */
[----:B------:R-:W-:Y:S01]  /*1330*/  ISETP.NE.AND P1, PT, R0, R14, PT ;  /* 0x0000000e0000720c */ /* 0x000fe20003f25270 */
[----:B--2---:R-:W-:Y:S01]  /*1340*/  @!P0 FADD R25, R18, R25 ;  /* 0x0000001912198221 */ /* 0x004fe20000000000 */
[----:B---3--:R-:W-:-:S04]  /*1350*/  @!P0 FADD R19, R19, R22 ;  /* 0x0000001613138221 */ /* 0x008fc80000000000 */
[----:B------:R1:W-:Y:S04]  /*1360*/  @!P0 STG.E desc[UR12][R12.64+0x2800], R25 ;  /* 0x002800190c008986 */ /* 0x0003e8000c10190c */
[----:B----4-:R1:W-:Y:S04]  /*1370*/  @!P0 STG.E desc[UR12][R12.64+0x2808], R21 ;  /* 0x002808150c008986 */ /* 0x0103e8000c10190c */
[----:B-----5:R1:W-:Y:S04]  /*1380*/  @!P0 STG.E desc[UR12][R12.64+0x280c], R23 ;  /* 0x00280c170c008986 */ /* 0x0203e8000c10190c */
[----:B------:R1:W-:Y:S01]  /*1390*/  @!P0 STG.E desc[UR12][R12.64+0x2804], R19 ;  /* 0x002804130c008986 */ /* 0x0003e2000c10190c */
[----:B------:R-:W-:-:S13]  /*13a0*/  ISETP.GE.AND P0, PT, R15, R8, PT ;  /* 0x000000080f00720c */ /* 0x000fda0003f06270 */
[----:B-1----:R-:W-:Y:S05]  /*13b0*/  @P0 BRA `(.L_x_20) ;  /* 0x0000000000300947 */ /* 0x002fea0003800000 */
[----:B------:R-:W2:Y:S04]  /*13c0*/  LDG.E R22, desc[UR12][R16.64+0x3000] ;  /* 0x0030000c10167981 */ /* 0x000ea8000c1e1900 */
        /* <DEDUP_REMOVED lines=11> */
.L_x_20:
[----:B------:R-:W-:Y:S05]  /*1480*/  BSYNC.RECONVERGENT B0 ;  /* 0x0000000000007941 */ /* 0x000fea0003800200 */
.L_x_19:
[----:B------:R-:W-:Y:S05]  /*1490*/  @P1 BRA `(.L_x_21) ;  /* 0xfffffff800101947 */ /* 0x000fea000383ffff */
.L_x_6:
[----:B------:R-:W-:-:S13]  /*14a0*/  ISETP.NE.AND P0, PT, R20, RZ, PT ;  /* 0x000000ff1400720c */ /* 0x000fda0003f05270 */
[----:B------:R-:W-:Y:S05]  /*14b0*/  @!P0 EXIT ;  /* 0x000000000000894d */ /* 0x000fea0003800000 */
[----:B------:R-:W5:Y:S01]  /*14c0*/  LDC R0, c[0x0][0x388] ;  /* 0x0000e200ff007b82 */ /* 0x000f620000000800 */
[----:B------:R-:W-:Y:S02]  /*14d0*/  ISETP.GE.U32.AND P0, PT, R20, 0x4, PT ;  /* 0x000000041400780c */ /* 0x000fe40003f06070 */
[----:B-----5:R-:W-:-:S04]  /*14e0*/  LOP3.LUT R10, R0, 0x3, RZ, 0xc0, !PT ;  /* 0x00000003000a7812 */ /* 0x020fc800078ec0ff */
[----:B------:R-:W-:-:S07]  /*14f0*/  ISETP.NE.AND P2, PT, R10, RZ, PT ;  /* 0x000000ff0a00720c */ /* 0x000fce0003f45270 */
[----:B------:R-:W-:Y:S06]  /*1500*/  @!P0 BRA `(.L_x_22) ;  /* 0x0000000400148947 */ /* 0x000fec0003800000 */
[----:B------:R-:W-:-:S05]  /*1510*/  IMAD R11, R14, 0x80, R9 ;  /* 0x000000800e0b7824 */ /* 0x000fca00078e0209 */
[----:B------:R-:W-:-:S13]  /*1520*/  ISETP.GE.AND P0, PT, R11, R8, PT ;  /* 0x000000080b00720c */ /* 0x000fda0003f06270 */
[----:B01234-:R-:W-:-:S04]  /*1530*/  @!P0 IMAD.WIDE R18, R11, 0x10, R4 ;  /* 0x000000100b128825 */ /* 0x01ffc800078e0204 */
[C---:B------:R-:W-:Y:S01]  /*1540*/  @!P0 IMAD.WIDE R16, R11.reuse, 0x10, R6 ;  /* 0x000000100b108825 */ /* 0x040fe200078e0206 */
[----:B------:R-:W2:Y:S04]  /*1550*/  @!P0 LDG.E R27, desc[UR12][R18.64] ;  /* 0x0000000c121b8981 */ /* 0x000ea8000c1e1900 */
[----:B------:R0:W3:Y:S04]  /*1560*/  @!P0 LDG.E R22, desc[UR12][R18.64+0x4] ;  /* 0x0000040c12168981 */ /* 0x0000e8000c1e1900 */
[----:B------:R-:W2:Y:S04]  /*1570*/  @!P0 LDG.E R20, desc[UR12][R16.64] ;  /* 0x0000000c10148981 */ /* 0x000ea8000c1e1900 */
[----:B------:R-:W3:Y:S04]  /*1580*/  @!P0 LDG.E R21, desc[UR12][R16.64+0x4] ;  /* 0x0000040c10158981 */ /* 0x000ee8000c1e1900 */
[----:B------:R-:W4:Y:S04]  /*1590*/  @!P0 LDG.E R23, desc[UR12][R16.64+0x8] ;  /* 0x0000080c10178981 */ /* 0x000f28000c1e1900 */
[----:B------:R-:W5:Y:S01]  /*15a0*/  @!P0 LDG.E R25, desc[UR12][R16.64+0xc] ;  /* 0x00000c0c10198981 */ /* 0x000f62000c1e1900 */
[C---:B------:R-:W-:Y:S01]  /*15b0*/  IADD3 R15, PT, PT, R11.reuse, 0x80, RZ ;  /* 0x000000800b0f7810 */ /* 0x040fe20007ffe0ff */
[----:B------:R-:W-:-:S03]  /*15c0*/  @!P0 IMAD.WIDE R12, R11, 0x10, R2 ;  /* 0x000000100b0c8825 */ /* 0x000fc600078e0202 */
[----:B------:R-:W-:-:S13]  /*15d0*/  ISETP.GE.AND P1, PT, R15, R8, PT ;  /* 0x000000080f00720c */ /* 0x000fda0003f26270 */
[----:B0-----:R-:W-:-:S04]  /*15e0*/  @!P1 IMAD.WIDE R18, R15, 0x10, R4 ;  /* 0x000000100f129825 */ /* 0x001fc800078e0204 */
[----:B--2---:R-:W-:Y:S01]  /*15f0*/  @!P0 FADD R27, R20, R27 ;  /* 0x0000001b141b8221 */ /* 0x004fe20000000000 */
[----:B---3--:R-:W-:Y:S01]  /*1600*/  @!P0 FADD R29, R21, R22 ;  /* 0x00000016151d8221 */ /* 0x008fe20000000000 */
[----:B------:R-:W-:-:S03]  /*1610*/  @!P1 IMAD.WIDE R20, R15, 0x10, R6 ;  /* 0x000000100f149825 */ /* 0x000fc600078e0206 */
[----:B------:R-:W-:Y:S04]  /*1620*/  @!P0 STG.E desc[UR12][R12.64], R27 ;  /* 0x0000001b0c008986 */ /* 0x000fe8000c10190c */
[----:B----4-:R-:W-:Y:S04]  /*1630*/  @!P0 STG.E desc[UR12][R12.64+0x8], R23 ;  /* 0x000008170c008986 */ /* 0x010fe8000c10190c */
[----:B-----5:R0:W-:Y:S04]  /*1640*/  @!P0 STG.E desc[UR12][R12.64+0xc], R25 ;  /* 0x00000c190c008986 */ /* 0x0201e8000c10190c */
[----:B------:R1:W-:Y:S04]  /*1650*/  @!P0 STG.E desc[UR12][R12.64+0x4], R29 ;  /* 0x0000041d0c008986 */ /* 0x0003e8000c10190c */
[----:B------:R-:W2:Y:S04]  /*1660*/  @!P1 LDG.E R22, desc[UR12][R20.64] ;  /* 0x0000000c14169981 */ /* 0x000ea8000c1e1900 */
[----:B0-----:R-:W2:Y:S04]  /*1670*/  @!P1 LDG.E R25, desc[UR12][R18.64] ;  /* 0x0000000c12199981 */ /* 0x001ea8000c1e1900 */
[----:B------:R-:W3:Y:S04]  /*1680*/  @!P1 LDG.E R24, desc[UR12][R20.64+0x4] ;  /* 0x0000040c14189981 */ /* 0x000ee8000c1e1900 */
[----:B------:R-:W4:Y:S04]  /*1690*/  @!P1 LDG.E R26, desc[UR12][R20.64+0x8] ;  /* 0x0000080c141a9981 */ /* 0x000f28000c1e1900 */
[----:B------:R-:W3:Y:S04]  /*16a0*/  @!P1 LDG.E R19, desc[UR12][R18.64+0x4] ;  /* 0x0000040c12139981 */ /* 0x000ee8000c1e1900 */
[----:B------:R-:W5:Y:S01]  /*16b0*/  @!P1 LDG.E R28, desc[UR12][R20.64+0xc] ;  /* 0x00000c0c141c9981 */ /* 0x000f62000c1e1900 */
[----:B------:R-:W-:-:S04]  /*16c0*/  IADD3 R23, PT, PT, R11, 0x100, RZ ;  /* 0x000001000b177810 */ /* 0x000fc80007ffe0ff */
[----:B------:R-:W-:Y:S01]  /*16d0*/  ISETP.GE.AND P0, PT, R23, R8, PT ;  /* 0x000000081700720c */ /* 0x000fe20003f06270 */
[----:B------:R-:W-:-:S12]  /*16e0*/  @!P1 IMAD.WIDE R16, R15, 0x10, R2 ;  /* 0x000000100f109825 */ /* 0x000fd800078e0202 */
[----:B-1----:R-:W-:-:S04]  /*16f0*/  @!P0 IMAD.WIDE R12, R23, 0x10, R4 ;  /* 0x00000010170c8825 */ /* 0x002fc800078e0204 */
[----:B--2---:R-:W-:-:S05]  /*1700*/  @!P1 FADD R25, R22, R25 ;  /* 0x0000001916199221 */ /* 0x004fca0000000000 */
[----:B------:R-:W-:Y:S01]  /*1710*/  @!P1 STG.E desc[UR12][R16.64], R25 ;  /* 0x0000001910009986 */ /* 0x000fe2000c10190c */
[----:B---3--:R-:W-:Y:S01]  /*1720*/  @!P1 FADD R15, R24, R19 ;  /* 0x00000013180f9221 */ /* 0x008fe20000000000 */
[----:B------:R-:W-:Y:S02]  /*1730*/  @!P0 IMAD.WIDE R18, R23, 0x10, R6 ;  /* 0x0000001017128825 */ /* 0x000fe400078e0206 */
[----:B----4-:R-:W-:Y:S04]  /*1740*/  @!P1 STG.E desc[UR12][R16.64+0x8], R26 ;  /* 0x0000081a10009986 */ /* 0x010fe8000c10190c */
[----:B-----5:R-:W-:Y:S04]  /*1750*/  @!P1 STG.E desc[UR12][R16.64+0xc], R28 ;  /* 0x00000c1c10009986 */ /* 0x020fe8000c10190c */
[----:B------:R0:W-:Y:S04]  /*1760*/  @!P1 STG.E desc[UR12][R16.64+0x4], R15 ;  /* 0x0000040f10009986 */ /* 0x0001e8000c10190c */
[----:B------:R-:W2:Y:S04]  /*1770*/  @!P0 LDG.E R22, desc[UR12][R18.64] ;  /* 0x0000000c12168981 */ /* 0x000ea8000c1e1900 */
[----:B------:R-:W3:Y:S04]  /*1780*/  @!P0 LDG.E R24, desc[UR12][R18.64+0x4] ;  /* 0x0000040c12188981 */ /* 0x000ee8000c1e1900 */
[----:B0-----:R-:W2:Y:S04]  /*1790*/  @!P0 LDG.E R15, desc[UR12][R12.64] ;  /* 0x0000000c0c0f8981 */ /* 0x001ea8000c1e1900 */
[----:B------:R-:W4:Y:S04]  /*17a0*/  @!P0 LDG.E R27, desc[UR12][R18.64+0x8] ;  /* 0x0000080c121b8981 */ /* 0x000f28000c1e1900 */
[----:B------:R-:W5:Y:S04]  /*17b0*/  @!P0 LDG.E R29, desc[UR12][R18.64+0xc] ;  /* 0x00000c0c121d8981 */ /* 0x000f68000c1e1900 */
[----:B------:R-:W3:Y:S01]  /*17c0*/  @!P0 LDG.E R13, desc[UR12][R12.64+0x4] ;  /* 0x0000040c0c0d8981 */ /* 0x000ee2000c1e1900 */
[----:B------:R-:W-:-:S04]  /*17d0*/  IADD3 R11, PT, PT, R11, 0x180, RZ ;  /* 0x000001800b0b7810 */ /* 0x000fc80007ffe0ff */
[----:B------:R-:W-:Y:S01]  /*17e0*/  ISETP.GE.AND P1, PT, R11, R8, PT ;  /* 0x000000080b00720c */ /* 0x000fe20003f26270 */
[----:B------:R-:W-:-:S12]  /*17f0*/  @!P0 IMAD.WIDE R20, R23, 0x10, R2 ;  /* 0x0000001017148825 */ /* 0x000fd800078e0202 */
[----:B------:R-:W-:-:S04]  /*1800*/  @!P1 IMAD.WIDE R16, R11, 0x10, R6 ;  /* 0x000000100b109825 */ /* 0x000fc800078e0206 */
[----:B--2---:R-:W-:Y:S01]  /*1810*/  @!P0 FADD R23, R22, R15 ;  /* 0x0000000f16178221 */ /* 0x004fe20000000000 */
[----:B----4-:R0:W-:Y:S01]  /*1820*/  @!P0 STG.E desc[UR12][R20.64+0x8], R27 ;  /* 0x0000081b14008986 */ /* 0x0101e2000c10190c */
[----:B---3--:R-:W-:Y:S01]  /*1830*/  @!P0 FADD R15, R24, R13 ;  /* 0x0000000d180f8221 */ /* 0x008fe20000000000 */
[C---:B------:R-:W-:Y:S02]  /*1840*/  @!P1 IMAD.WIDE R12, R11.reuse, 0x10, R4 ;  /* 0x000000100b0c9825 */ /* 0x040fe400078e0204 */
[----:B-----5:R1:W-:Y:S04]  /*1850*/  @!P0 STG.E desc[UR12][R20.64+0xc], R29 ;  /* 0x00000c1d14008986 */ /* 0x0203e8000c10190c */
[----:B------:R2:W-:Y:S04]  /*1860*/  @!P0 STG.E desc[UR12][R20.64], R23 ;  /* 0x0000001714008986 */ /* 0x0005e8000c10190c */
[----:B------:R2:W-:Y:S04]  /*1870*/  @!P0 STG.E desc[UR12][R20.64+0x4], R15 ;  /* 0x0000040f14008986 */ /* 0x0005e8000c10190c */
[----:B------:R-:W3:Y:S04]  /*1880*/  @!P1 LDG.E R26, desc[UR12][R12.64] ;  /* 0x0000000c0c1a9981 */ /* 0x000ee8000c1e1900 */
[----:B------:R-:W1:Y:S04]  /*1890*/  @!P1 LDG.E R28, desc[UR12][R12.64+0x4] ;  /* 0x0000040c0c1c9981 */ /* 0x000e68000c1e1900 */
[----:B------:R-:W3:Y:S04]  /*18a0*/  @!P1 LDG.E R22, desc[UR12][R16.64] ;  /* 0x0000000c10169981 */ /* 0x000ee8000c1e1900 */
[----:B------:R-:W1:Y:S04]  /*18b0*/  @!P1 LDG.E R24, desc[UR12][R16.64+0x4] ;  /* 0x0000040c10189981 */ /* 0x000e68000c1e1900 */
[----:B------:R-:W4:Y:S04]  /*18c0*/  @!P1 LDG.E R25, desc[UR12][R16.64+0x8] ;  /* 0x0000080c10199981 */ /* 0x000f28000c1e1900 */
[----:B0-----:R-:W5:Y:S01]  /*18d0*/  @!P1 LDG.E R27, desc[UR12][R16.64+0xc] ;  /* 0x00000c0c101b9981 */ /* 0x001f62000c1e1900 */
[----:B------:R-:W-:Y:S01]  /*18e0*/  @!P1 IMAD.WIDE R18, R11, 0x10, R2 ;  /* 0x000000100b129825 */ /* 0x000fe200078e0202 */
[----:B------:R-:W-:-:S03]  /*18f0*/  IADD3 R14, PT, PT, R14, 0x4, RZ ;  /* 0x000000040e0e7810 */ /* 0x000fc60007ffe0ff */
[----:B---3--:R-:W-:Y:S01]  /*1900*/  @!P1 FADD R11, R22, R26 ;  /* 0x0000001a160b9221 */ /* 0x008fe20000000000 */
[----:B-1----:R-:W-:-:S04]  /*1910*/  @!P1 FADD R29, R24, R28 ;  /* 0x0000001c181d9221 */ /* 0x002fc80000000000 */
[----:B------:R2:W-:Y:S04]  /*1920*/  @!P1 STG.E desc[UR12][R18.64], R11 ;  /* 0x0000000b12009986 */ /* 0x0005e8000c10190c */
[----:B----4-:R2:W-:Y:S04]  /*1930*/  @!P1 STG.E desc[UR12][R18.64+0x8], R25 ;  /* 0x0000081912009986 */ /* 0x0105e8000c10190c */
[----:B-----5:R2:W-:Y:S04]  /*1940*/  @!P1 STG.E desc[UR12][R18.64+0xc], R27 ;  /* 0x00000c1b12009986 */ /* 0x0205e8000c10190c */
[----:B------:R2:W-:Y:S02]  /*1950*/  @!P1 STG.E desc[UR12][R18.64+0x4], R29 ;  /* 0x0000041d12009986 */ /* 0x0005e4000c10190c */
.L_x_22:
[----:B------:R-:W-:Y:S05]  /*1960*/  @!P2 EXIT ;  /* 0x000000000000a94d */ /* 0x000fea0003800000 */
[----:B------:R-:W-:Y:S02]  /*1970*/  ISETP.NE.AND P0, PT, R10, 0x1, PT ;  /* 0x000000010a00780c */ /* 0x000fe40003f05270 */
[----:B------:R-:W-:-:S04]  /*1980*/  LOP3.LUT R0, R0, 0x1, RZ, 0xc0, !PT ;  /* 0x0000000100007812 */ /* 0x000fc800078ec0ff */
[----:B------:R-:W-:-:S07]  /*1990*/  ISETP.NE.U32.AND P2, PT, R0, 0x1, PT ;  /* 0x000000010000780c */ /* 0x000fce0003f45070 */
[----:B------:R-:W-:Y:S06]  /*19a0*/  @!P0 BRA `(.L_x_23) ;  /* 0x00000000008c8947 */ /* 0x000fec0003800000 */
[----:B--2---:R-:W-:-:S04]  /*19b0*/  LEA R11, R14, R9, 0x7 ;  /* 0x000000090e0b7211 */ /* 0x004fc800078e38ff */
[----:B------:R-:W-:-:S13]  /*19c0*/  ISETP.GE.AND P0, PT, R11, R8, PT ;  /* 0x000000080b00720c */ /* 0x000fda0003f06270 */
[----:B0-----:R-:W-:-:S04]  /*19d0*/  @!P0 IMAD.WIDE R12, R11, 0x10, R4 ;  /* 0x000000100b0c8825 */ /* 0x001fc800078e0204 */
[C---:B-1-34-:R-:W-:Y:S01]  /*19e0*/  @!P0 IMAD.WIDE R16, R11.reuse, 0x10, R6 ;  /* 0x000000100b108825 */ /* 0x05afe200078e0206 */
        /* <DEDUP_REMOVED lines=14> */
[----:B----4-:R0:W-:Y:S04]  /*1ad0*/  @!P0 STG.E desc[UR12][R10.64+0x8], R21 ;  /* 0x000008150a008986 */ /* 0x0101e8000c10190c */
[----:B-----5:R1:W-:Y:S04]  /*1ae0*/  @!P0 STG.E desc[UR12][R10.64+0xc], R23 ;  /* 0x00000c170a008986 */ /* 0x0203e8000c10190c */
        /* <DEDUP_REMOVED lines=15> */
.L_x_23:
[----:B------:R-:W-:Y:S05]  /*1be0*/  @P2 EXIT ;  /* 0x000000000000294d */ /* 0x000fea0003800000 */
[----:B01234-:R-:W-:-:S04]  /*1bf0*/  LEA R17, R14, R9, 0x7 ;  /* 0x000000090e117211 */ /* 0x01ffc800078e38ff */
[----:B------:R-:W-:-:S13]  /*1c00*/  ISETP.GE.AND P0, PT, R17, R8, PT ;  /* 0x000000081100720c */ /* 0x000fda0003f06270 */
[----:B------:R-:W-:Y:S05]  /*1c10*/  @P0 EXIT ;  /* 0x000000000000094d */ /* 0x000fea0003800000 */
[----:B------:R-:W-:-:S04]  /*1c20*/  IMAD.WIDE R4, R17, 0x10, R4 ;  /* 0x0000001011047825 */ /* 0x000fc800078e0204 */
[C---:B------:R-:W-:Y:S01]  /*1c30*/  IMAD.WIDE R6, R17.reuse, 0x10, R6 ;  /* 0x0000001011067825 */ /* 0x040fe200078e0206 */
[----:B------:R-:W2:Y:S04]  /*1c40*/  LDG.E R13, desc[UR12][R4.64] ;  /* 0x0000000c040d7981 */ /* 0x000ea8000c1e1900 */
[----:B------:R-:W3:Y:S04]  /*1c50*/  LDG.E R15, desc[UR12][R4.64+0x4] ;  /* 0x0000040c040f7981 */ /* 0x000ee8000c1e1900 */
[----:B------:R-:W2:Y:S04]  /*1c60*/  LDG.E R0, desc[UR12][R6.64] ;  /* 0x0000000c06007981 */ /* 0x000ea8000c1e1900 */
[----:B------:R-:W3:Y:S04]  /*1c70*/  LDG.E R8, desc[UR12][R6.64+0x4] ;  /* 0x0000040c06087981 */ /* 0x000ee8000c1e1900 */
[----:B------:R-:W4:Y:S04]  /*1c80*/  LDG.E R9, desc[UR12][R6.64+0x8] ;  /* 0x0000080c06097981 */ /* 0x000f28000c1e1900 */
[----:B------:R-:W5:Y:S01]  /*1c90*/  LDG.E R11, desc[UR12][R6.64+0xc] ;  /* 0x00000c0c060b7981 */ /* 0x000f62000c1e1900 */
[----:B------:R-:W-:-:S04]  /*1ca0*/  IMAD.WIDE R2, R17, 0x10, R2 ;  /* 0x0000001011027825 */ /* 0x000fc800078e0202 */
[----:B--2---:R-:W-:Y:S01]  /*1cb0*/  FADD R13, R0, R13 ;  /* 0x0000000d000d7221 */ /* 0x004fe20000000000 */
[----:B---3--:R-:W-:-:S04]  /*1cc0*/  FADD R15, R8, R15 ;  /* 0x0000000f080f7221 */ /* 0x008fc80000000000 */
[----:B------:R-:W-:Y:S04]  /*1cd0*/  STG.E desc[UR12][R2.64], R13 ;  /* 0x0000000d02007986 */ /* 0x000fe8000c10190c */
[----:B----4-:R-:W-:Y:S04]  /*1ce0*/  STG.E desc[UR12][R2.64+0x8], R9 ;  /* 0x0000080902007986 */ /* 0x010fe8000c10190c */
[----:B-----5:R-:W-:Y:S04]  /*1cf0*/  STG.E desc[UR12][R2.64+0xc], R11 ;  /* 0x00000c0b02007986 */ /* 0x020fe8000c10190c */
[----:B------:R-:W-:Y:S01]  /*1d00*/  STG.E desc[UR12][R2.64+0x4], R15 ;  /* 0x0000040f02007986 */ /* 0x000fe2000c10190c */
[----:B------:R-:W-:Y:S05]  /*1d10*/  EXIT ;  /* 0x000000000000794d */ /* 0x000fea0003800000 */
.L_x_5:
[----:B------:R-:W-:-:S13]  /*1d20*/  ISETP.GE.AND P0, PT, R0, 0x1, PT ;  /* 0x000000010000780c */ /* 0x000fda0003f06270 */
[----:B------:R-:W-:Y:S05]  /*1d30*/  @!P0 EXIT ;  /* 0x000000000000894d */ /* 0x000fea0003800000 */
[----:B------:R-:W-:Y:S01]  /*1d40*/  ISETP.GE.U32.AND P0, PT, R0, 0x8, PT ;  /* 0x000000080000780c */ /* 0x000fe20003f06070 */
[----:B------:R-:W-:-:S12]  /*1d50*/  HFMA2 R8, -RZ, RZ, 0, 0 ;  /* 0x00000000ff087431 */ /* 0x000fd800000001ff */
[----:B------:R-:W-:Y:S05]  /*1d60*/  @!P0 BRA `(.L_x_24) ;  /* 0x0000000800188947 */ /* 0x000fea0003800000 */
[----:B------:R-:W0:Y:S01]  /*1d70*/  LDC.64 R10, c[0x0][0x390] ;  /* 0x0000e400ff0a7b82 */ /* 0x000e220000000a00 */
[----:B------:R-:W-:Y:S01]  /*1d80*/  UIADD3 UR4, UP2, UPT, UR14, 0x1808, URZ ;  /* 0x000018080e047890 */ /* 0x000fe2000ff5e0ff */
[----:B------:R-:W-:Y:S02]  /*1d90*/  LOP3.LUT R8, R0, 0x7ffffff8, RZ, 0xc0, !PT ;  /* 0x7ffffff800087812 */ /* 0x000fe400078ec0ff */
[----:B------:R-:W-:Y:S01]  /*1da0*/  IADD3 R16, PT, PT, R9, 0x80, RZ ;  /* 0x0000008009107810 */ /* 0x000fe20007ffe0ff */
[----:B------:R-:W-:Y:S01]  /*1db0*/  UIADD3 UR10, UP1, UPT, UR4, UR10, URZ ;  /* 0x0000000a040a7290 */ /* 0x000fe2000ff3e0ff */
[----:B------:R-:W-:Y:S01]  /*1dc0*/  IADD3 R17, PT, PT, -R8, RZ, RZ ;  /* 0x000000ff08117210 */ /* 0x000fe20007ffe1ff */
[----:B------:R-:W-:Y:S02]  /*1dd0*/  UIADD3 UR8, UP0, UPT, UR4, UR8, URZ ;  /* 0x0000000804087290 */ /* 0x000fe4000ff1e0ff */
[----:B------:R-:W-:Y:S02]  /*1de0*/  UIADD3.X UR4, UPT, UPT, URZ, UR15, URZ, UP2, !UPT ;  /* 0x0000000fff047290 */ /* 0x000fe400097fe4ff */
[----:B------:R-:W-:-:S02]  /*1df0*/  UIADD3 UR5, UP2, UPT, UR14, UR6, URZ ;  /* 0x000000060e057290 */ /* 0x000fc4000ff5e0ff */
[----:B------:R-:W-:Y:S02]  /*1e00*/  UIADD3.X UR11, UPT, UPT, UR4, UR11, URZ, UP1, !UPT ;  /* 0x0000000b040b7290 */ /* 0x000fe40008ffe4ff */
[----:B------:R-:W-:Y:S02]  /*1e10*/  UIADD3.X UR9, UPT, UPT, UR4, UR9, URZ, UP0, !UPT ;  /* 0x0000000904097290 */ /* 0x000fe400087fe4ff */
[----:B------:R-:W-:Y:S01]  /*1e20*/  UIADD3.X UR4, UPT, UPT, UR15, UR7, URZ, UP2, !UPT ;  /* 0x000000070f047290 */ /* 0x000fe200097fe4ff */
[----:B0-----:R-:W-:-:S11]  /*1e30*/  IMAD.WIDE.U32 R10, R9, 0x10, R10 ;  /* 0x00000010090a7825 */ /* 0x001fd600078e000a */
.L_x_25:
[----:B0-----:R-:W0:Y:S08]  /*1e40*/  LDC.64 R12, c[0x0][0x398] ;  /* 0x0000e600ff0c7b82 */ /* 0x001e300000000a00 */
[----:B------:R-:W1:Y:S01]  /*1e50*/  LDC.64 R14, c[0x0][0x3a8] ;  /* 0x0000ea00ff0e7b82 */ /* 0x000e620000000a00 */
[----:B0-----:R-:W-:-:S03]  /*1e60*/  IMAD.WIDE.U32 R12, R9, 0x10, R12 ;  /* 0x00000010090c7825 */ /* 0x001fc600078e000c */
[----:B------:R-:W-:Y:S01]  /*1e70*/  IADD3 R20, P0, PT, R12, UR14, RZ ;  /* 0x0000000e0c147c10 */ /* 0x000fe2000ff1e0ff */
[----:B-1----:R-:W-:-:S03]  /*1e80*/  IMAD.WIDE.U32 R14, R9, 0x10, R14 ;  /* 0x00000010090e7825 */ /* 0x002fc600078e000e */
[----:B------:R-:W-:Y:S02]  /*1e90*/  IADD3.X R21, PT, PT, R13, UR15, RZ, P0, !PT ;  /* 0x0000000f0d157c10 */ /* 0x000fe400087fe4ff */
[----:B------:R-:W-:-:S03]  /*1ea0*/  IADD3 R24, P1, PT, R14, UR14, RZ ;  /* 0x0000000e0e187c10 */ /* 0x000fc6000ff3e0ff */
[----:B------:R-:W2:Y:S01]  /*1eb0*/  LDG.E R13, desc[UR12][R20.64] ;  /* 0x0000000c140d7981 */ /* 0x000ea2000c1e1900 */
[----:B------:R-:W-:-:S03]  /*1ec0*/  IADD3.X R25, PT, PT, R15, UR15, RZ, P1, !PT ;  /* 0x0000000f0f197c10 */ /* 0x000fc60008ffe4ff */
[----:B------:R-:W3:Y:S04]  /*1ed0*/  LDG.E R22, desc[UR12][R20.64+0x4] ;  /* 0x0000040c14167981 */ /* 0x000ee8000c1e1900 */
[----:B------:R-:W2:Y:S04]  /*1ee0*/  LDG.E R14, desc[UR12][R24.64] ;  /* 0x0000000c180e7981 */ /* 0x000ea8000c1e1900 */
[----:B------:R-:W3:Y:S04]  /*1ef0*/  LDG.E R26, desc[UR12][R24.64+0x4] ;  /* 0x0000040c181a7981 */ /* 0x000ee8000c1e1900 */
[----:B------:R-:W4:Y:S04]  /*1f00*/  LDG.E R27, desc[UR12][R20.64+0x8] ;  /* 0x0000080c141b7981 */ /* 0x000f28000c1e1900 */
[----:B------:R-:W5:Y:S01]  /*1f10*/  LDG.E R23, desc[UR12][R20.64+0xc] ;  /* 0x00000c0c14177981 */ /* 0x000f62000c1e1900 */
[----:B------:R-:W-:-:S02]  /*1f20*/  IADD3 R12, P0, PT, R10, UR14, RZ ;  /* 0x0000000e0a0c7c10 */ /* 0x000fc4000ff1e0ff */
[----:B------:R-:W-:Y:S02]  /*1f30*/  MOV R15, UR11 ;  /* 0x0000000b000f7c02 */ /* 0x000fe40008000f00 */
[----:B------:R-:W-:Y:S02]  /*1f40*/  MOV R18, UR5 ;  /* 0x0000000500127c02 */ /* 0x000fe40008000f00 */
[----:B------:R-:W-:-:S03]  /*1f50*/  MOV R19, UR4 ;  /* 0x0000000400137c02 */ /* 0x000fc60008000f00 */
[----:B------:R-:W-:-:S04]  /*1f60*/  IMAD.WIDE R18, R16, 0x10, R18 ;  /* 0x0000001010127825 */ /* 0x000fc800078e0212 */
[----:B--2---:R-:W-:Y:S01]  /*1f70*/  FADD R29, R13, R14 ;  /* 0x0000000e0d1d7221 */ /* 0x004fe20000000000 */
[----:B------:R-:W-:Y:S01]  /*1f80*/  IMAD.U32 R14, RZ, RZ, UR10 ;  /* 0x0000000aff0e7e24 */ /* 0x000fe2000f8e00ff */
[----:B------:R-:W-:Y:S01]  /*1f90*/  IADD3.X R13, PT, PT, R11, UR15, RZ, P0, !PT ;  /* 0x0000000f0b0d7c10 */ /* 0x000fe200087fe4ff */
[----:B---3--:R-:W-:Y:S02]  /*1fa0*/  FADD R25, R22, R26 ;  /* 0x0000001a16197221 */ /* 0x008fe40000000000 */
[----:B------:R-:W-:Y:S02]  /*1fb0*/  IMAD.WIDE R14, R16, 0x10, R14 ;  /* 0x00000010100e7825 */ /* 0x000fe400078e020e */
[----:B------:R-:W-:Y:S04]  /*1fc0*/  STG.E desc[UR12][R12.64], R29 ;  /* 0x0000001d0c007986 */ /* 0x000fe8000c10190c */
[----:B----4-:R-:W-:Y:S04]  /*1fd0*/  STG.E desc[UR12][R12.64+0x8], R27 ;  /* 0x0000081b0c007986 */ /* 0x010fe8000c10190c */
[----:B-----5:R-:W-:Y:S04]  /*1fe0*/  STG.E desc[UR12][R12.64+0xc], R23 ;  /* 0x00000c170c007986 */ /* 0x020fe8000c10190c */
[----:B------:R0:W-:Y:S04]  /*1ff0*/  STG.E desc[UR12][R12.64+0x4], R25 ;  /* 0x000004190c007986 */ /* 0x0001e8000c10190c */
[----:B------:R-:W2:Y:S04]  /*2000*/  LDG.E R22, desc[UR12][R14.64+-0x1808] ;  /* 0xffe7f80c0e167981 */ /* 0x000ea8000c1e1900 */
[----:B------:R-:W2:Y:S04]  /*2010*/  LDG.E R28, desc[UR12][R18.64] ;  /* 0x0000000c121c7981 */ /* 0x000ea8000c1e1900 */
[----:B------:R-:W3:Y:S04]  /*2020*/  LDG.E R24, desc[UR12][R14.64+-0x1804] ;  /* 0xffe7fc0c0e187981 */ /* 0x000ee8000c1e1900 */
[----:B0-----:R-:W3:Y:S04]  /*2030*/  LDG.E R25, desc[UR12][R18.64+0x4] ;  /* 0x0000040c12197981 */ /* 0x001ee8000c1e1900 */
[----:B------:R-:W4:Y:S04]  /*2040*/  LDG.E R26, desc[UR12][R14.64+-0x1800] ;  /* 0xffe8000c0e1a7981 */ /* 0x000f28000c1e1900 */
[----:B------:R-:W5:Y:S01]  /*2050*/  LDG.E R27, desc[UR12][R14.64+-0x17fc] ;  /* 0xffe8040c0e1b7981 */ /* 0x000f62000c1e1900 */
[----:B------:R-:W-:-:S02]  /*2060*/  MOV R20, UR8 ;  /* 0x0000000800147c02 */ /* 0x000fc40008000f00 */
[----:B------:R-:W-:-:S03]  /*2070*/  MOV R21, UR9 ;  /* 0x0000000900157c02 */ /* 0x000fc60008000f00 */
[----:B------:R-:W-:-:S04]  /*2080*/  IMAD.WIDE R20, R16, 0x10, R20 ;  /* 0x0000001010147825 */ /* 0x000fc800078e0214 */
[----:B--2---:R-:W-:Y:S01]  /*2090*/  FADD R23, R22, R28 ;  /* 0x0000001c16177221 */ /* 0x004fe20000000000 */
[----:B---3--:R-:W-:-:S04]  /*20a0*/  FADD R25, R24, R25 ;  /* 0x0000001918197221 */ /* 0x008fc80000000000 */
[----:B------:R0:W-:Y:S04]  /*20b0*/  STG.E desc[UR12][R20.64+-0x1808], R23 ;  /* 0xffe7f81714007986 */ /* 0x0001e8000c10190c */
[----:B----4-:R1:W-:Y:S04]  /*20c0*/  STG.E desc[UR12][R20.64+-0x1800], R26 ;  /* 0xffe8001a14007986 */ /* 0x0103e8000c10190c */
[----:B-----5:R-:W-:Y:S04]  /*20d0*/  STG.E desc[UR12][R20.64+-0x17fc], R27 ;  /* 0xffe8041b14007986 */ /* 0x020fe8000c10190c */
[----:B------:R2:W-:Y:S04]  /*20e0*/  STG.E desc[UR12][R20.64+-0x1804], R25 ;  /* 0xffe7fc1914007986 */ /* 0x0005e8000c10190c */
[----:B------:R-:W3:Y:S04]  /*20f0*/  LDG.E R12, desc[UR12][R14.64+-0x1008] ;  /* 0xffeff80c0e0c7981 */ /* 0x000ee8000c1e1900 */
[----:B------:R-:W3:Y:S04]  /*2100*/  LDG.E R24, desc[UR12][R18.64+0x800] ;  /* 0x0008000c12187981 */ /* 0x000ee8000c1e1900 */
[----:B------:R-:W4:Y:S04]  /*2110*/  LDG.E R13, desc[UR12][R14.64+-0x1004] ;  /* 0xffeffc0c0e0d7981 */ /* 0x000f28000c1e1900 */
[----:B------:R-:W4:Y:S04]  /*2120*/  LDG.E R28, desc[UR12][R18.64+0x804] ;  /* 0x0008040c121c7981 */ /* 0x000f28000c1e1900 */
[----:B------:R-:W5:Y:S04]  /*2130*/  LDG.E R29, desc[UR12][R14.64+-0x1000] ;  /* 0xfff0000c0e1d7981 */ /* 0x000f68000c1e1900 */
[----:B------:R-:W2:Y:S01]  /*2140*/  LDG.E R22, desc[UR12][R14.64+-0xffc] ;  /* 0xfff0040c0e167981 */ /* 0x000ea2000c1e1900 */
[----:B---3--:R-:W-:Y:S01]  /*2150*/  FADD R12, R12, R24 ;  /* 0x000000180c0c7221 */ /* 0x008fe20000000000 */
[----:B----4-:R-:W-:-:S04]  /*2160*/  FADD R13, R13, R28 ;  /* 0x0000001c0d0d7221 */ /* 0x010fc80000000000 */
[----:B------:R-:W-:Y:S04]  /*2170*/  STG.E desc[UR12][R20.64+-0x1008], R12 ;  /* 0xffeff80c14007986 */ /* 0x000fe8000c10190c */
[----:B-----5:R3:W-:Y:S04]  /*2180*/  STG.E desc[UR12][R20.64+-0x1000], R29 ;  /* 0xfff0001d14007986 */ /* 0x0207e8000c10190c */
[----:B--2---:R-:W-:Y:S04]  /*2190*/  STG.E desc[UR12][R20.64+-0xffc], R22 ;  /* 0xfff0041614007986 */ /* 0x004fe8000c10190c */
[----:B------:R2:W-:Y:S04]  /*21a0*/  STG.E desc[UR12][R20.64+-0x1004], R13 ;  /* 0xffeffc0d14007986 */ /* 0x0005e8000c10190c */
[----:B0-----:R-:W4:Y:S04]  /*21b0*/  LDG.E R23, desc[UR12][R14.64+-0x808] ;  /* 0xfff7f80c0e177981 */ /* 0x001f28000c1e1900 */
[----:B-1----:R-:W4:Y:S04]  /*21c0*/  LDG.E R26, desc[UR12][R18.64+0x1000] ;  /* 0x0010000c121a7981 */ /* 0x002f28000c1e1900 */
[----:B------:R-:W3:Y:S04]  /*21d0*/  LDG.E R24, desc[UR12][R14.64+-0x804] ;  /* 0xfff7fc0c0e187981 */ /* 0x000ee8000c1e1900 */
[----:B------:R-:W3:Y:S04]  /*21e0*/  LDG.E R28, desc[UR12][R18.64+0x1004] ;  /* 0x0010040c121c7981 */ /* 0x000ee8000c1e1900 */
[----:B------:R-:W5:Y:S04]  /*21f0*/  LDG.E R25, desc[UR12][R14.64+-0x800] ;  /* 0xfff8000c0e197981 */ /* 0x000f68000c1e1900 */
[----:B------:R-:W2:Y:S01]  /*2200*/  LDG.E R27, desc[UR12][R14.64+-0x7fc] ;  /* 0xfff8040c0e1b7981 */ /* 0x000ea2000c1e1900 */
[----:B----4-:R-:W-:Y:S01]  /*2210*/  FADD R23, R23, R26 ;  /* 0x0000001a17177221 */ /* 0x010fe20000000000 */
[----:B---3--:R-:W-:-:S04]  /*2220*/  FADD R29, R24, R28 ;  /* 0x0000001c181d7221 */ /* 0x008fc80000000000 */
[----:B------:R0:W-:Y:S04]  /*2230*/  STG.E desc[UR12][R20.64+-0x808], R23 ;  /* 0xfff7f81714007986 */ /* 0x0001e8000c10190c */
[----:B-----5:R1:W-:Y:S04]  /*2240*/  STG.E desc[UR12][R20.64+-0x800], R25 ;  /* 0xfff8001914007986 */ /* 0x0203e8000c10190c */
[----:B--2---:R2:W-:Y:S04]  /*2250*/  STG.E desc[UR12][R20.64+-0x7fc], R27 ;  /* 0xfff8041b14007986 */ /* 0x0045e8000c10190c */
[----:B------:R3:W-:Y:S04]  /*2260*/  STG.E desc[UR12][R20.64+-0x804], R29 ;  /* 0xfff7fc1d14007986 */ /* 0x0007e8000c10190c */
[----:B------:R-:W4:Y:S04]  /*2270*/  LDG.E R12, desc[UR12][R14.64+-0x8] ;  /* 0xfffff80c0e0c7981 */ /* 0x000f28000c1e1900 */
[----:B------:R-:W4:Y:S04]  /*2280*/  LDG.E R26, desc[UR12][R18.64+0x1800] ;  /* 0x0018000c121a7981 */ /* 0x000f28000c1e1900 */
[----:B------:R-:W5:Y:S04]  /*2290*/  LDG.E R13, desc[UR12][R14.64+-0x4] ;  /* 0xfffffc0c0e0d7981 */ /* 0x000f68000c1e1900 */
[----:B------:R-:W5:Y:S04]  /*22a0*/  LDG.E R28, desc[UR12][R18.64+0x1804] ;  /* 0x0018040c121c7981 */ /* 0x000f68000c1e1900 */
[----:B------:R-:W2:Y:S04]  /*22b0*/  LDG.E R22, desc[UR12][R14.64] ;  /* 0x0000000c0e167981 */ /* 0x000ea8000c1e1900 */
[----:B------:R-:W3:Y:S01]  /*22c0*/  LDG.E R24, desc[UR12][R14.64+0x4] ;  /* 0x0000040c0e187981 */ /* 0x000ee2000c1e1900 */
[----:B----4-:R-:W-:Y:S01]  /*22d0*/  FADD R12, R12, R26 ;  /* 0x0000001a0c0c7221 */ /* 0x010fe20000000000 */
[----:B-----5:R-:W-:-:S04]  /*22e0*/  FADD R13, R13, R28 ;  /* 0x0000001c0d0d7221 */ /* 0x020fc80000000000 */
[----:B------:R4:W-:Y:S04]  /*22f0*/  STG.E desc[UR12][R20.64+-0x8], R12 ;  /* 0xfffff80c14007986 */ /* 0x0009e8000c10190c */
[----:B--2---:R-:W-:Y:S04]  /*2300*/  STG.E desc[UR12][R20.64], R22 ;  /* 0x0000001614007986 */ /* 0x004fe8000c10190c */
[----:B---3--:R-:W-:Y:S04]  /*2310*/  STG.E desc[UR12][R20.64+0x4], R24 ;  /* 0x0000041814007986 */ /* 0x008fe8000c10190c */
[----:B------:R2:W-:Y:S04]  /*2320*/  STG.E desc[UR12][R20.64+-0x4], R13 ;  /* 0xfffffc0d14007986 */ /* 0x0005e8000c10190c */
[----:B0-----:R-:W3:Y:S04]  /*2330*/  LDG.E R23, desc[UR12][R14.64+0x7f8] ;  /* 0x0007f80c0e177981 */ /* 0x001ee8000c1e1900 */
[----:B------:R-:W3:Y:S04]  /*2340*/  LDG.E R26, desc[UR12][R18.64+0x2000] ;  /* 0x0020000c121a7981 */ /* 0x000ee8000c1e1900 */
[----:B-1----:R-:W5:Y:S04]  /*2350*/  LDG.E R25, desc[UR12][R14.64+0x7fc] ;  /* 0x0007fc0c0e197981 */ /* 0x002f68000c1e1900 */
[----:B------:R-:W5:Y:S04]  /*2360*/  LDG.E R28, desc[UR12][R18.64+0x2004] ;  /* 0x0020040c121c7981 */ /* 0x000f68000c1e1900 */
[----:B------:R-:W4:Y:S04]  /*2370*/  LDG.E R27, desc[UR12][R14.64+0x800] ;  /* 0x0008000c0e1b7981 */ /* 0x000f28000c1e1900 */
[----:B------:R-:W2:Y:S01]  /*2380*/  LDG.E R29, desc[UR12][R14.64+0x804] ;  /* 0x0008040c0e1d7981 */ /* 0x000ea2000c1e1900 */
[----:B---3--:R-:W-:Y:S01]  /*2390*/  FADD R23, R23, R26 ;  /* 0x0000001a17177221 */ /* 0x008fe20000000000 */
[----:B-----5:R-:W-:-:S04]  /*23a0*/  FADD R25, R25, R28 ;  /* 0x0000001c19197221 */ /* 0x020fc80000000000 */
[----:B------:R0:W-:Y:S04]  /*23b0*/  STG.E desc[UR12][R20.64+0x7f8], R23 ;  /* 0x0007f81714007986 */ /* 0x0001e8000c10190c */
[----:B----4-:R-:W-:Y:S04]  /*23c0*/  STG.E desc[UR12][R20.64+0x800], R27 ;  /* 0x0008001b14007986 */ /* 0x010fe8000c10190c */
[----:B--2---:R-:W-:Y:S04]  /*23d0*/  STG.E desc[UR12][R20.64+0x804], R29 ;  /* 0x0008041d14007986 */ /* 0x004fe8000c10190c */
[----:B------:R1:W-:Y:S04]  /*23e0*/  STG.E desc[UR12][R20.64+0x7fc], R25 ;  /* 0x0007fc1914007986 */ /* 0x0003e8000c10190c */
[----:B------:R-:W2:Y:S04]  /*23f0*/  LDG.E R12, desc[UR12][R14.64+0xff8] ;  /* 0x000ff80c0e0c7981 */ /* 0x000ea8000c1e1900 */
[----:B------:R-:W2:Y:S04]  /*2400*/  LDG.E R26, desc[UR12][R18.64+0x2800] ;  /* 0x0028000c121a7981 */ /* 0x000ea8000c1e1900 */
[----:B------:R-:W3:Y:S04]  /*2410*/  LDG.E R13, desc[UR12][R14.64+0xffc] ;  /* 0x000ffc0c0e0d7981 */ /* 0x000ee8000c1e1900 */
        /* <DEDUP_REMOVED lines=8> */
[----:B------:R2:W-:Y:S04]  /*24a0*/  STG.E desc[UR12][R20.64+0xffc], R13 ;  /* 0x000ffc0d14007986 */ /* 0x0005e8000c10190c */
[----:B------:R-:W3:Y:S04]  /*24b0*/  LDG.E R26, desc[UR12][R18.64+0x3000] ;  /* 0x0030000c121a7981 */ /* 0x000ee8000c1e1900 */
[----:B------:R-:W4:Y:S04]  /*24c0*/  LDG.E R28, desc[UR12][R18.64+0x3004] ;  /* 0x0030040c121c7981 */ /* 0x000f28000c1e1900 */
[----:B0-----:R-:W3:Y:S04]  /*24d0*/  LDG.E R23, desc[UR12][R14.64+0x17f8] ;  /* 0x0017f80c0e177981 */ /* 0x001ee8000c1e1900 */
[----:B-1----:R-:W4:Y:S04]  /*24e0*/  LDG.E R25, desc[UR12][R14.64+0x17fc] ;  /* 0x0017fc0c0e197981 */ /* 0x002f28000c1e1900 */
[----:B------:R-:W5:Y:S04]  /*24f0*/  LDG.E R27, desc[UR12][R14.64+0x1800] ;  /* 0x0018000c0e1b7981 */ /* 0x000f68000c1e1900 */
[----:B------:R-:W2:Y:S01]  /*2500*/  LDG.E R29, desc[UR12][R14.64+0x1804] ;  /* 0x0018040c0e1d7981 */ /* 0x000ea2000c1e1900 */
[----:B------:R-:W-:-:S04]  /*2510*/  IADD3 R17, PT, PT, R17, 0x8, RZ ;  /* 0x0000000811117810 */ /* 0x000fc80007ffe0ff */
[----:B------:R-:W-:Y:S01]  /*2520*/  ISETP.NE.AND P0, PT, R17, RZ, PT ;  /* 0x000000ff1100720c */ /* 0x000fe20003f05270 */
[----:B------:R-:W-:Y:S01]  /*2530*/  UIADD3 UR14, UP0, UPT, UR14, 0x4000, URZ ;  /* 0x000040000e0e7890 */ /* 0x000fe2000ff1e0ff */
[----:B------:R-:W-:-:S03]  /*2540*/  IADD3 R16, PT, PT, R16, 0x400, RZ ;  /* 0x0000040010107810 */ /* 0x000fc60007ffe0ff */
[----:B------:R-:W-:Y:S01]  /*2550*/  UIADD3.X UR15, UPT, UPT, URZ, UR15, URZ, UP0, !UPT ;  /* 0x0000000fff0f7290 */ /* 0x000fe200087fe4ff */
[----:B---3--:R-:W-:Y:S01]  /*2560*/  FADD R23, R23, R26 ;  /* 0x0000001a17177221 */ /* 0x008fe20000000000 */
[----:B----4-:R-:W-:-:S04]  /*2570*/  FADD R25, R25, R28 ;  /* 0x0000001c19197221 */ /* 0x010fc80000000000 */
[----:B------:R0:W-:Y:S04]  /*2580*/  STG.E desc[UR12][R20.64+0x17f8], R23 ;  /* 0x0017f81714007986 */ /* 0x0001e8000c10190c */
[----:B-----5:R0:W-:Y:S04]  /*2590*/  STG.E desc[UR12][R20.64+0x1800], R27 ;  /* 0x0018001b14007986 */ /* 0x0201e8000c10190c */
[----:B--2---:R0:W-:Y:S04]  /*25a0*/  STG.E desc[UR12][R20.64+0x1804], R29 ;  /* 0x0018041d14007986 */ /* 0x0041e8000c10190c */
[----:B------:R0:W-:Y:S01]  /*25b0*/  STG.E desc[UR12][R20.64+0x17fc], R25 ;  /* 0x0017fc1914007986 */ /* 0x0001e2000c10190c */
[----:B------:R-:W-:Y:S05]  /*25c0*/  @P0 BRA `(.L_x_25) ;  /* 0xfffffff8001c0947 */ /* 0x000fea000383ffff */
.L_x_24:
[----:B------:R-:W-:-:S04]  /*25d0*/  LOP3.LUT R10, R0, 0x7, RZ, 0xc0, !PT ;  /* 0x00000007000a7812 */ /* 0x000fc800078ec0ff */
[----:B------:R-:W-:-:S13]  /*25e0*/  ISETP.NE.AND P0, PT, R10, RZ, PT ;  /* 0x000000ff0a00720c */ /* 0x000fda0003f05270 */
[----:B------:R-:W-:Y:S05]  /*25f0*/  @!P0 EXIT ;  /* 0x000000000000894d */ /* 0x000fea0003800000 */
[----:B------:R-:W-:Y:S02]  /*2600*/  ISETP.GE.U32.AND P0, PT, R10, 0x4, PT ;  /* 0x000000040a00780c */ /* 0x000fe40003f06070 */
[----:B0-----:R-:W-:-:S04]  /*2610*/  LOP3.LUT R20, R0, 0x3, RZ, 0xc0, !PT ;  /* 0x0000000300147812 */ /* 0x001fc800078ec0ff */
[----:B------:R-:W-:-:S07]  /*2620*/  ISETP.NE.AND P1, PT, R20, RZ, PT ;  /* 0x000000ff1400720c */ /* 0x000fce0003f25270 */
[----:B------:R-:W-:Y:S06]  /*2630*/  @!P0 BRA `(.L_x_26) ;  /* 0x0000000000d48947 */ /* 0x000fec0003800000 */
[----:B------:R-:W-:-:S05]  /*2640*/  LEA R15, R8, R9, 0x7 ;  /* 0x00000009080f7211 */ /* 0x000fca00078e38ff */
[----:B------:R-:W-:-:S04]  /*2650*/  IMAD.WIDE R10, R15, 0x10, R6 ;  /* 0x000000100f0a7825 */ /* 0x000fc800078e0206 */
[C---:B------:R-:W-:Y:S01]  /*2660*/  IMAD.WIDE R12, R15.reuse, 0x10, R4 ;  /* 0x000000100f0c7825 */ /* 0x040fe200078e0204 */
[----:B------:R-:W2:Y:S04]  /*2670*/  LDG.E R16, desc[UR12][R10.64] ;  /* 0x0000000c0a107981 */ /* 0x000ea8000c1e1900 */
[----:B------:R-:W2:Y:S04]  /*2680*/  LDG.E R23, desc[UR12][R12.64] ;  /* 0x0000000c0c177981 */ /* 0x000ea8000c1e1900 */
[----:B------:R-:W3:Y:S04]  /*2690*/  LDG.E R17, desc[UR12][R10.64+0x4] ;  /* 0x0000040c0a117981 */ /* 0x000ee8000c1e1900 */
[----:B------:R-:W3:Y:S04]  /*26a0*/  LDG.E R18, desc[UR12][R12.64+0x4] ;  /* 0x0000040c0c127981 */ /* 0x000ee8000c1e1900 */
[----:B------:R-:W4:Y:S04]  /*26b0*/  LDG.E R19, desc[UR12][R10.64+0x8] ;  /* 0x0000080c0a137981 */ /* 0x000f28000c1e1900 */
[----:B------:R-:W5:Y:S01]  /*26c0*/  LDG.E R21, desc[UR12][R10.64+0xc] ;  /* 0x00000c0c0a157981 */ /* 0x000f62000c1e1900 */
[----:B------:R-:W-:-:S04]  /*26d0*/  IMAD.WIDE R14, R15, 0x10, R2 ;  /* 0x000000100f0e7825 */ /* 0x000fc800078e0202 */
[----:B--2---:R-:W-:-:S05]  /*26e0*/  FADD R23, R16, R23 ;  /* 0x0000001710177221 */ /* 0x004fca0000000000 */
[----:B------:R-:W-:Y:S01]  /*26f0*/  STG.E desc[UR12][R14.64], R23 ;  /* 0x000000170e007986 */ /* 0x000fe2000c10190c */
[----:B---3--:R-:W-:-:S03]  /*2700*/  FADD R17, R17, R18 ;  /* 0x0000001211117221 */ /* 0x008fc60000000000 */
[----:B----4-:R0:W-:Y:S04]  /*2710*/  STG.E desc[UR12][R14.64+0x8], R19 ;  /* 0x000008130e007986 */ /* 0x0101e8000c10190c */
[----:B-----5:R-:W-:Y:S04]  /*2720*/  STG.E desc[UR12][R14.64+0xc], R21 ;  /* 0x00000c150e007986 */ /* 0x020fe8000c10190c */
[----:B------:R1:W-:Y:S04]  /*2730*/  STG.E desc[UR12][R14.64+0x4], R17 ;  /* 0x000004110e007986 */ /* 0x0003e8000c10190c */
[----:B------:R-:W2:Y:S04]  /*2740*/  LDG.E R16, desc[UR12][R10.64+0x800] ;  /* 0x0008000c0a107981 */ /* 0x000ea8000c1e1900 */
[----:B------:R-:W2:Y:S04]  /*2750*/  LDG.E R29, desc[UR12][R12.64+0x800] ;  /* 0x0008000c0c1d7981 */ /* 0x000ea8000c1e1900 */
[----:B------:R-:W0:Y:S04]  /*2760*/  LDG.E R18, desc[UR12][R10.64+0x804] ;  /* 0x0008040c0a127981 */ /* 0x000e28000c1e1900 */
[----:B------:R-:W0:Y:S04]  /*2770*/  LDG.E R22, desc[UR12][R12.64+0x804] ;  /* 0x0008040c0c167981 */ /* 0x000e28000c1e1900 */
[----:B------:R-:W3:Y:S04]  /*2780*/  LDG.E R25, desc[UR12][R10.64+0x808] ;  /* 0x0008080c0a197981 */ /* 0x000ee8000c1e1900 */
[----:B------:R-:W4:Y:S01]  /*2790*/  LDG.E R27, desc[UR12][R10.64+0x80c] ;  /* 0x00080c0c0a1b7981 */ /* 0x000f22000c1e1900 */
[----:B--2---:R-:W-:-:S05]  /*27a0*/  FADD R29, R16, R29 ;  /* 0x0000001d101d7221 */ /* 0x004fca0000000000 */
[----:B------:R2:W-:Y:S01]  /*27b0*/  STG.E desc[UR12][R14.64+0x800], R29 ;  /* 0x0008001d0e007986 */ /* 0x0005e2000c10190c */
[----:B0-----:R-:W-:-:S03]  /*27c0*/  FADD R19, R18, R22 ;  /* 0x0000001612137221 */ /* 0x001fc60000000000 */
[----:B---3--:R-:W-:Y:S04]  /*27d0*/  STG.E desc[UR12][R14.64+0x808], R25 ;  /* 0x000808190e007986 */ /* 0x008fe8000c10190c */
[----:B----4-:R-:W-:Y:S04]  /*27e0*/  STG.E desc[UR12][R14.64+0x80c], R27 ;  /* 0x00080c1b0e007986 */ /* 0x010fe8000c10190c */
[----:B------:R0:W-:Y:S04]  /*27f0*/  STG.E desc[UR12][R14.64+0x804], R19 ;  /* 0x000804130e007986 */ /* 0x0001e8000c10190c */
[----:B------:R-:W3:Y:S04]  /*2800*/  LDG.E R16, desc[UR12][R10.64+0x1000] ;  /* 0x0010000c0a107981 */ /* 0x000ee8000c1e1900 */
[----:B------:R-:W3:Y:S04]  /*2810*/  LDG.E R18, desc[UR12][R12.64+0x1000] ;  /* 0x0010000c0c127981 */ /* 0x000ee8000c1e1900 */
[----:B-1----:R-:W4:Y:S04]  /*2820*/  LDG.E R17, desc[UR12][R10.64+0x1004] ;  /* 0x0010040c0a117981 */ /* 0x002f28000c1e1900 */
[----:B------:R-:W4:Y:S04]  /*2830*/  LDG.E R22, desc[UR12][R12.64+0x1004] ;  /* 0x0010040c0c167981 */ /* 0x000f28000c1e1900 */
[----:B------:R-:W5:Y:S04]  /*2840*/  LDG.E R21, desc[UR12][R10.64+0x1008] ;  /* 0x0010080c0a157981 */ /* 0x000f68000c1e1900 */
[----:B------:R-:W2:Y:S01]  /*2850*/  LDG.E R23, desc[UR12][R10.64+0x100c] ;  /* 0x00100c0c0a177981 */ /* 0x000ea2000c1e1900 */
[----:B---3--:R-:W-:-:S05]  /*2860*/  FADD R16, R16, R18 ;  /* 0x0000001210107221 */ /* 0x008fca0000000000 */
[----:B------:R1:W-:Y:S01]  /*2870*/  STG.E desc[UR12][R14.64+0x1000], R16 ;  /* 0x001000100e007986 */ /* 0x0003e2000c10190c */
[----:B----4-:R-:W-:-:S03]  /*2880*/  FADD R17, R17, R22 ;  /* 0x0000001611117221 */ /* 0x010fc60000000000 */
[----:B-----5:R1:W-:Y:S04]  /*2890*/  STG.E desc[UR12][R14.64+0x1008], R21 ;  /* 0x001008150e007986 */ /* 0x0203e8000c10190c */
[----:B--2---:R1:W-:Y:S04]  /*28a0*/  STG.E desc[UR12][R14.64+0x100c], R23 ;  /* 0x00100c170e007986 */ /* 0x0043e8000c10190c */
[----:B------:R1:W-:Y:S04]  /*28b0*/  STG.E desc[UR12][R14.64+0x1004], R17 ;  /* 0x001004110e007986 */ /* 0x0003e8000c10190c */
[----:B------:R-:W2:Y:S04]  /*28c0*/  LDG.E R29, desc[UR12][R12.64+0x1800] ;  /* 0x0018000c0c1d7981 */ /* 0x000ea8000c1e1900 */
[----:B------:R-:W3:Y:S04]  /*28d0*/  LDG.E R22, desc[UR12][R12.64+0x1804] ;  /* 0x0018040c0c167981 */ /* 0x000ee8000c1e1900 */
[----:B------:R-:W2:Y:S04]  /*28e0*/  LDG.E R18, desc[UR12][R10.64+0x1800] ;  /* 0x0018000c0a127981 */ /* 0x000ea8000c1e1900 */
[----:B0-----:R-:W3:Y:S04]  /*28f0*/  LDG.E R19, desc[UR12][R10.64+0x1804] ;  /* 0x0018040c0a137981 */ /* 0x001ee8000c1e1900 */
[----:B------:R-:W4:Y:S04]  /*2900*/  LDG.E R25, desc[UR12][R10.64+0x1808] ;  /* 0x0018080c0a197981 */ /* 0x000f28000c1e1900 */
[----:B------:R-:W5:Y:S01]  /*2910*/  LDG.E R27, desc[UR12][R10.64+0x180c] ;  /* 0x00180c0c0a1b7981 */ /* 0x000f62000c1e1900 */
[----:B------:R-:W-:Y:S01]  /*2920*/  IADD3 R8, PT, PT, R8, 0x4, RZ ;  /* 0x0000000408087810 */ /* 0x000fe20007ffe0ff */
[----:B--2---:R-:W-:Y:S01]  /*2930*/  FADD R29, R18, R29 ;  /* 0x0000001d121d7221 */ /* 0x004fe20000000000 */
[----:B---3--:R-:W-:-:S04]  /*2940*/  FADD R19, R19, R22 ;  /* 0x0000001613137221 */ /* 0x008fc80000000000 */
[----:B------:R1:W-:Y:S04]  /*2950*/  STG.E desc[UR12][R14.64+0x1800], R29 ;  /* 0x0018001d0e007986 */ /* 0x0003e8000c10190c */
[----:B----4-:R1:W-:Y:S04]  /*2960*/  STG.E desc[UR12][R14.64+0x1808], R25 ;  /* 0x001808190e007986 */ /* 0x0103e8000c10190c */
[----:B-----5:R1:W-:Y:S04]  /*2970*/  STG.E desc[UR12][R14.64+0x180c], R27 ;  /* 0x00180c1b0e007986 */ /* 0x0203e8000c10190c */
[----:B------:R1:W-:Y:S02]  /*2980*/  STG.E desc[UR12][R14.64+0x1804], R19 ;  /* 0x001804130e007986 */ /* 0x0003e4000c10190c */
.L_x_26:
[----:B------:R-:W-:Y:S05]  /*2990*/  @!P1 EXIT ;  /* 0x000000000000994d */ /* 0x000fea0003800000 */
[----:B------:R-:W-:Y:S02]  /*29a0*/  ISETP.NE.AND P0, PT, R20, 0x1, PT ;  /* 0x000000011400780c */ /* 0x000fe40003f05270 */
[----:B------:R-:W-:-:S04]  /*29b0*/  LOP3.LUT R0, R0, 0x1, RZ, 0xc0, !PT ;  /* 0x0000000100007812 */ /* 0x000fc800078ec0ff */
[----:B------:R-:W-:-:S07]  /*29c0*/  ISETP.NE.U32.AND P1, PT, R0, 0x1, PT ;  /* 0x000000010000780c */ /* 0x000fce0003f25070 */
[----:B------:R-:W-:Y:S06]  /*29d0*/  @!P0 BRA `(.L_x_27) ;  /* 0x0000000000748947 */ /* 0x000fec0003800000 */
[----:B-1----:R-:W-:-:S05]  /*29e0*/  LEA R15, R8, R9, 0x7 ;  /* 0x00000009080f7211 */ /* 0x002fca00078e38ff */
        /* <DEDUP_REMOVED lines=13> */
[----:B-----5:R2:W-:Y:S04]  /*2ac0*/  STG.E desc[UR12][R14.64+0xc], R19 ;  /* 0x00000c130e007986 */ /* 0x0205e8000c10190c */
[----:B------:R2:W-:Y:S04]  /*2ad0*/  STG.E desc[UR12][R14.64+0x4], R23 ;  /* 0x000004170e007986 */ /* 0x0005e8000c10190c */
[----:B------:R-:W3:Y:S04]  /*2ae0*/  LDG.E R29, desc[UR12][R12.64+0x800] ;  /* 0x0008000c0c1d7981 */ /* 0x000ee8000c1e1900 */
[----:B------:R-:W0:Y:S04]  /*2af0*/  LDG.E R18, desc[UR12][R12.64+0x804] ;  /* 0x0008040c0c127981 */ /* 0x000e28000c1e1900 */
[----:B------:R-:W3:Y:S04]  /*2b00*/  LDG.E R0, desc[UR12][R10.64+0x800] ;  /* 0x0008000c0a007981 */ /* 0x000ee8000c1e1900 */
[----:B------:R-:W0:Y:S04]  /*2b10*/  LDG.E R16, desc[UR12][R10.64+0x804] ;  /* 0x0008040c0a107981 */ /* 0x000e28000c1e1900 */
[----:B------:R-:W4:Y:S04]  /*2b20*/  LDG.E R25, desc[UR12][R10.64+0x808] ;  /* 0x0008080c0a197981 */ /* 0x000f28000c1e1900 */
[----:B------:R-:W5:Y:S01]  /*2b30*/  LDG.E R27, desc[UR12][R10.64+0x80c] ;  /* 0x00080c0c0a1b7981 */ /* 0x000f62000c1e1900 */
[----:B------:R-:W-:Y:S01]  /*2b40*/  IADD3 R8, PT, PT, R8, 0x2, RZ ;  /* 0x0000000208087810 */ /* 0x000fe20007ffe0ff */
[----:B---3--:R-:W-:Y:S01]  /*2b50*/  FADD R29, R0, R29 ;  /* 0x0000001d001d7221 */ /* 0x008fe20000000000 */
[----:B0-----:R-:W-:-:S04]  /*2b60*/  FADD R17, R16, R18 ;  /* 0x0000001210117221 */ /* 0x001fc80000000000 */
[----:B------:R2:W-:Y:S04]  /*2b70*/  STG.E desc[UR12][R14.64+0x800], R29 ;  /* 0x0008001d0e007986 */ /* 0x0005e8000c10190c */
[----:B----4-:R2:W-:Y:S04]  /*2b80*/  STG.E desc[UR12][R14.64+0x808], R25 ;  /* 0x000808190e007986 */ /* 0x0105e8000c10190c */
[----:B-----5:R2:W-:Y:S04]  /*2b90*/  STG.E desc[UR12][R14.64+0x80c], R27 ;  /* 0x00080c1b0e007986 */ /* 0x0205e8000c10190c */
[----:B------:R2:W-:Y:S02]  /*2ba0*/  STG.E desc[UR12][R14.64+0x804], R17 ;  /* 0x000804110e007986 */ /* 0x0005e4000c10190c */
.L_x_27:
[----:B------:R-:W-:Y:S05]  /*2bb0*/  @P1 EXIT ;  /* 0x000000000000194d */ /* 0x000fea0003800000 */
[----:B------:R-:W-:-:S05]  /*2bc0*/  LEA R9, R8, R9, 0x7 ;  /* 0x0000000908097211 */ /* 0x000fca00078e38ff */
[----:B------:R-:W-:-:S04]  /*2bd0*/  IMAD.WIDE R4, R9, 0x10, R4 ;  /* 0x0000001009047825 */ /* 0x000fc800078e0204 */
[C---:B------:R-:W-:Y:S01]  /*2be0*/  IMAD.WIDE R6, R9.reuse, 0x10, R6 ;  /* 0x0000001009067825 */ /* 0x040fe200078e0206 */
[----:B-12---:R-:W2:Y:S04]  /*2bf0*/  LDG.E R15, desc[UR12][R4.64] ;  /* 0x0000000c040f7981 */ /* 0x006ea8000c1e1900 */
        /* <DEDUP_REMOVED lines=13> */
.L_x_28:
[----:B------:R-:W-:-:S00]  /*2cd0*/  BRA `(.L_x_28) ;  /* 0xfffffffc00fc7947 */ /* 0x000fc0000383ffff */
[----:B------:R-:W-:-:S00]  /*2ce0*/  NOP ;  /* 0x0000000000007918 */ /* 0x000fc00000000000 */
        /* <DEDUP_REMOVED lines=9> */
.L_x_261:


//--------------------- .text._ZN3cub18CUB_300001_SM_10006detail9transform16transform_kernelINS2_10policy_hubILb1EN4cuda3std3__45tupleIJN6thrust24THRUST_300001_SM_1000_NS6detail15normal_iteratorINSA_10device_ptrI4BodyEEEESG_EEEE10policy1000Ei6addPrgSG_JPSE_SL_EEEvT0_iT1_T2_DpNS2_10kernel_argIT3_EE --------------------------
	.section	.text._ZN3cub18CUB_300001_SM_10006detail9transform16transform_kernelINS2_10policy_hubILb1EN4cuda3std3__45tupleIJN6thrust24THRUST_300001_SM_1000_NS6detail15normal_iteratorINSA_10device_ptrI4BodyEEEESG_EEEE10policy1000Ei6addPrgSG_JPSE_SL_EEEvT0_iT1_T2_DpNS2_10kernel_argIT3_EE,"ax",@progbits
	.align	128
        .global         _ZN3cub18CUB_300001_SM_10006detail9transform16transform_kernelINS2_10policy_hubILb1EN4cuda3std3__45tupleIJN6thrust24THRUST_300001_SM_1000_NS6detail15normal_iteratorINSA_10device_ptrI4BodyEEEESG_EEEE10policy1000Ei6addPrgSG_JPSE_SL_EEEvT0_iT1_T2_DpNS2_10kernel_argIT3_EE
        .type           _ZN3cub18CUB_300001_SM_10006detail9transform16transform_kernelINS2_10policy_hubILb1EN4cuda3std3__45tupleIJN6thrust24THRUST_300001_SM_1000_NS6detail15normal_iteratorINSA_10device_ptrI4BodyEEEESG_EEEE10policy1000Ei6addPrgSG_JPSE_SL_EEEvT0_iT1_T2_DpNS2_10kernel_argIT3_EE,@function
        .size           _ZN3cub18CUB_300001_SM_10006detail9transform16transform_kernelINS2_10policy_hubILb1EN4cuda3std3__45tupleIJN6thrust24THRUST_300001_SM_1000_NS6detail15normal_iteratorINSA_10device_ptrI4BodyEEEESG_EEEE10policy1000Ei6addPrgSG_JPSE_SL_EEEvT0_iT1_T2_DpNS2_10kernel_argIT3_EE,(.L_x_262 - _ZN3cub18CUB_300001_SM_10006detail9transform16transform_kernelINS2_10policy_hubILb1EN4cuda3std3__45tupleIJN6thrust24THRUST_300001_SM_1000_NS6detail15normal_iteratorINSA_10device_ptrI4BodyEEEESG_EEEE10policy1000Ei6addPrgSG_JPSE_SL_EEEvT0_iT1_T2_DpNS2_10kernel_argIT3_EE)
        .other          _ZN3cub18CUB_300001_SM_10006detail9transform16transform_kernelINS2_10policy_hubILb1EN4cuda3std3__45tupleIJN6thrust24THRUST_300001_SM_1000_NS6detail15normal_iteratorINSA_10device_ptrI4BodyEEEESG_EEEE10policy1000Ei6addPrgSG_JPSE_SL_EEEvT0_iT1_T2_DpNS2_10kernel_argIT3_EE,@"STO_CUDA_ENTRY STV_DEFAULT"
_ZN3cub18CUB_300001_SM_10006detail9transform16transform_kernelINS2_10policy_hubILb1EN4cuda3std3__45tupleIJN6thrust24THRUST_300001_SM_1000_NS6detail15normal_iteratorINSA_10device_ptrI4BodyEEEESG_EEEE10policy1000Ei6addPrgSG_JPSE_SL_EEEvT0_iT1_T2_DpNS2_10kernel_argIT3_EE:
.text._ZN3cub18CUB_300001_SM_10006detail9transform16transform_kernelINS2_10policy_hubILb1EN4cuda3std3__45tupleIJN6thrust24THRUST_300001_SM_1000_NS6detail15normal_iteratorINSA_10device_ptrI4BodyEEEESG_EEEE10policy1000Ei6addPrgSG_JPSE_SL_EEEvT0_iT1_T2_DpNS2_10kernel_argIT3_EE:
[----:B------:R-:W-:Y:S08]  /*0000*/  LDC R1, c[0x0][0x37c] ;  /* 0x0000df00ff017b82 */ /* 0x000ff00000000800 */
[----:B------:R-:W0:Y:S01]  /*0010*/  LDC.64 R10, c[0x0][0x380] ;  /* 0x0000e000ff0a7b82 */ /* 0x000e220000000a00 */
[----:B------:R-:W1:Y:S01]  /*0020*/  S2R R0, SR_TID.X ;  /* 0x0000000000007919 */ /* 0x000e620000002100 */
[----:B------:R-:W-:Y:S06]  /*0030*/  BSSY.RECONVERGENT B0, `(.L_x_29) ;  /* 0x000001f000007945 */ /* 0x000fec0003800200 */
[----:B------:R-:W2:Y:S01]  /*0040*/  S2UR UR4, SR_CTAID.X ;  /* 0x00000000000479c3 */ /* 0x000ea20000002500 */
[----:B0-----:R-:W-:-:S05]  /*0050*/  SHF.L.U32 R3, R11, 0x7, RZ ;  /* 0x000000070b037819 */ /* 0x001fca00000006ff */
[----:B--2---:R-:W-:Y:S01]  /*0060*/  IMAD R5, R3, UR4, RZ ;  /* 0x0000000403057c24 */ /* 0x004fe2000f8e02ff */
[----:B-1----:R-:W-:-:S04]  /*0070*/  SHF.L.U32 R9, R0, 0x7, RZ ;  /* 0x0000000700097819 */ /* 0x002fc800000006ff */
[----:B------:R-:W-:-:S04]  /*0080*/  IADD3 R10, PT, PT, -R5, R10, RZ ;  /* 0x0000000a050a7210 */ /* 0x000fc80007ffe1ff */
[----:B------:R-:W-:-:S04]  /*0090*/  VIMNMX R8, PT, PT, R3, R10, PT ;  /* 0x0000000a03087248 */ /* 0x000fc80003fe0100 */
[----:B------:R-:W-:-:S04]  /*00a0*/  SHF.L.U32 R2, R8, 0x4, RZ ;  /* 0x0000000408027819 */ /* 0x000fc800000006ff */
[----:B------:R-:W-:-:S13]  /*00b0*/  ISETP.GE.AND P0, PT, R9, R2, PT ;  /* 0x000000020900720c */ /* 0x000fda0003f06270 */
[----:B------:R-:W-:Y:S05]  /*00c0*/  @P0 BRA `(.L_x_30) ;  /* 0x0000000000540947 */ /* 0x000fea0003800000 */
[----:B------:R-:W0:Y:S01]  /*00d0*/  LDC.64 R6, c[0x0][0x398] ;  /* 0x0000e600ff067b82 */ /* 0x000e220000000a00 */
[----:B------:R-:W-:Y:S01]  /*00e0*/  BSSY.RECONVERGENT B1, `(.L_x_31) ;  /* 0x000000a000017945 */ /* 0x000fe20003800200 */
[----:B------:R-:W-:Y:S01]  /*00f0*/  MOV R13, R9 ;  /* 0x00000009000d7202 */ /* 0x000fe20000000f00 */
[----:B0-----:R-:W-:-:S04]  /*0100*/  IMAD.WIDE.U32 R6, R0, 0x80, R6 ;  /* 0x0000008000067825 */ /* 0x001fc800078e0006 */
[----:B------:R-:W-:-:S07]  /*0110*/  IMAD.WIDE R6, R5, 0x10, R6 ;  /* 0x0000001005067825 */ /* 0x000fce00078e0206 */
.L_x_32:
[----:B------:R-:W-:Y:S01]  /*0120*/  IADD3 R13, PT, PT, R13, 0x4000, RZ ;  /* 0x000040000d0d7810 */ /* 0x000fe20007ffe0ff */
[----:B------:R0:W-:Y:S03]  /*0130*/  CCTL.E.PF2 [R6] ;  /* 0x000000000600798f */ /* 0x0001e60000800100 */
[----:B------:R-:W-:Y:S02]  /*0140*/  ISETP.GE.AND P0, PT, R13, R2, PT ;  /* 0x000000020d00720c */ /* 0x000fe40003f06270 */
[----:B0-----:R-:W-:-:S04]  /*0150*/  IADD3 R6, P1, PT, R6, 0x4000, RZ ;  /* 0x0000400006067810 */ /* 0x001fc80007f3e0ff */
[----:B------:R-:W-:-:S07]  /*0160*/  IADD3.X R7, PT, PT, RZ, R7, RZ, P1, !PT ;  /* 0x00000007ff077210 */ /* 0x000fce0000ffe4ff */
[----:B------:R-:W-:Y:S05]  /*0170*/  @!P0 BRA `(.L_x_32) ;  /* 0xfffffffc00e88947 */ /* 0x000fea000383ffff */
[----:B------:R-:W-:Y:S05]  /*0180*/  BSYNC.RECONVERGENT B1 ;  /* 0x0000000000017941 */ /* 0x000fea0003800200 */
.L_x_31:
[----:B------:R-:W0:Y:S02]  /*0190*/  LDC.64 R6, c[0x0][0x3a8] ;  /* 0x0000ea00ff067b82 */ /* 0x000e240000000a00 */
[----:B0-----:R-:W-:-:S04]  /*01a0*/  IMAD.WIDE.U32 R6, R0, 0x80, R6 ;  /* 0x0000008000067825 */ /* 0x001fc800078e0006 */
[----:B------:R-:W-:-:S07]  /*01b0*/  IMAD.WIDE R6, R5, 0x10, R6 ;  /* 0x0000001005067825 */ /* 0x000fce00078e0206 */
.L_x_33:
[----:B------:R-:W-:Y:S01]  /*01c0*/  IADD3 R9, PT, PT, R9, 0x4000, RZ ;  /* 0x0000400009097810 */ /* 0x000fe20007ffe0ff */
[----:B------:R0:W-:Y:S03]  /*01d0*/  CCTL.E.PF2 [R6] ;  /* 0x000000000600798f */ /* 0x0001e60000800100 */
[----:B------:R-:W-:Y:S02]  /*01e0*/  ISETP.GE.AND P0, PT, R9, R2, PT ;  /* 0x000000020900720c */ /* 0x000fe40003f06270 */
[----:B0-----:R-:W-:-:S04]  /*01f0*/  IADD3 R6, P1, PT, R6, 0x4000, RZ ;  /* 0x0000400006067810 */ /* 0x001fc80007f3e0ff */
[----:B------:R-:W-:-:S07]  /*0200*/  IADD3.X R7, PT, PT, RZ, R7, RZ, P1, !PT ;  /* 0x00000007ff077210 */ /* 0x000fce0000ffe4ff */
[----:B------:R-:W-:Y:S05]  /*0210*/  @!P0 BRA `(.L_x_33) ;  /* 0xfffffffc00e88947 */ /* 0x000fea000383ffff */
.L_x_30:
[----:B------:R-:W-:Y:S05]  /*0220*/  BSYNC.RECONVERGENT B0 ;  /* 0x0000000000007941 */ /* 0x000fea0003800200 */
.L_x_29:
[----:B------:R-:W0:Y:S01]  /*0230*/  LDCU.128 UR12, c[0x0][0x390] ;  /* 0x00007200ff0c77ac */ /* 0x000e220008000c00 */
[----:B------:R-:W-:Y:S01]  /*0240*/  ISETP.GT.AND P0, PT, R3, R10, PT ;  /* 0x0000000a0300720c */ /* 0x000fe20003f04270 */
[----:B------:R-:W-:Y:S01]  /*0250*/  IMAD.WIDE R12, R5, 0x10, RZ ;  /* 0x00000010050c7825 */ /* 0x000fe200078e02ff */
[----:B------:R-:W1:Y:S01]  /*0260*/  LDCU.64 UR8, c[0x0][0x3a8] ;  /* 0x00007500ff0877ac */ /* 0x000e620008000a00 */
[----:B------:R-:W2:Y:S01]  /*0270*/  LDCU.64 UR10, c[0x0][0x358] ;  /* 0x00006b00ff0a77ac */ /* 0x000ea20008000a00 */
[C---:B0-----:R-:W-:Y:S02]  /*0280*/  IADD3 R2, P1, PT, R12.reuse, UR14, RZ ;  /* 0x0000000e0c027c10 */ /* 0x041fe4000ff3e0ff */
[C---:B------:R-:W-:Y:S02]  /*0290*/  IADD3 R6, P3, PT, R12.reuse, UR12, RZ ;  /* 0x0000000c0c067c10 */ /* 0x040fe4000ff7e0ff */
[----:B-1----:R-:W-:Y:S02]  /*02a0*/  IADD3 R4, P2, PT, R12, UR8, RZ ;  /* 0x000000080c047c10 */ /* 0x002fe4000ff5e0ff */
[----:B------:R-:W-:-:S02]  /*02b0*/  IADD3.X R3, PT, PT, R13, UR15, RZ, P1, !PT ;  /* 0x0000000f0d037c10 */ /* 0x000fc40008ffe4ff */
[C---:B------:R-:W-:Y:S02]  /*02c0*/  IADD3.X R5, PT, PT, R13.reuse, UR9, RZ, P2, !PT ;  /* 0x000000090d057c10 */ /* 0x040fe400097fe4ff */
[----:B------:R-:W-:Y:S01]  /*02d0*/  IADD3.X R7, PT, PT, R13, UR13, RZ, P3, !PT ;  /* 0x0000000d0d077c10 */ /* 0x000fe20009ffe4ff */
[----:B--2---:R-:W-:Y:S06]  /*02e0*/  @P0 BRA `(.L_x_34) ;  /* 0x0000001000000947 */ /* 0x004fec0003800000 */
[----:B------:R-:W-:-:S13]  /*02f0*/  ISETP.GE.AND P0, PT, R11, 0x1, PT ;  /* 0x000000010b00780c */ /* 0x000fda0003f06270 */
[----:B------:R-:W-:Y:S05]  /*0300*/  @!P0 EXIT ;  /* 0x000000000000894d */ /* 0x000fea0003800000 */
[C---:B------:R-:W-:Y:S01]  /*0310*/  ISETP.GE.U32.AND P1, PT, R11.reuse, 0x8, PT ;  /* 0x000000080b00780c */ /* 0x040fe20003f26070 */
[----:B------:R-:W-:Y:S01]  /*0320*/  HFMA2 R15, -RZ, RZ, 0, 0 ;  /* 0x00000000ff0f7431 */ /* 0x000fe200000001ff */
[----:B------:R-:W-:-:S04]  /*0330*/  LOP3.LUT R22, R11, 0x7, RZ, 0xc0, !PT ;  /* 0x000000070b167812 */ /* 0x000fc800078ec0ff */
[----:B------:R-:W-:-:S07]  /*0340*/  ISETP.NE.AND P0, PT, R22, RZ, PT ;  /* 0x000000ff1600720c */ /* 0x000fce0003f05270 */
[----:B------:R-:W-:Y:S06]  /*0350*/  @!P1 BRA `(.L_x_35) ;  /* 0x0000000800289947 */ /* 0x000fec0003800000 */
[----:B------:R-:W0:Y:S01]  /*0360*/  LDC.64 R8, c[0x0][0x390] ;  /* 0x0000e400ff087b82 */ /* 0x000e220000000a00 */
[----:B------:R-:W-:Y:S02]  /*0370*/  R2UR UR4, R12 ;  /* 0x000000000c0472ca */ /* 0x000fe400000e0000 */
[----:B------:R-:W-:Y:S02]  /*0380*/  R2UR UR5, R13 ;  /* 0x000000000d0572ca */ /* 0x000fe400000e0000 */
[----:B------:R-:W-:Y:S02]  /*0390*/  LOP3.LUT R15, R11, 0x7ffffff8, RZ, 0xc0, !PT ;  /* 0x7ffffff80b0f7812 */ /* 0x000fe400078ec0ff */
[----:B------:R-:W-:Y:S02]  /*03a0*/  IADD3 R14, PT, PT, R0, 0x80, RZ ;  /* 0x00000080000e7810 */ /* 0x000fe40007ffe0ff */
[----:B------:R-:W-:-:S05]  /*03b0*/  IADD3 R16, PT, PT, -R15, RZ, RZ ;  /* 0x000000ff0f107210 */ /* 0x000fca0007ffe1ff */
[----:B------:R-:W-:Y:S02]  /*03c0*/  UMOV UR6, UR4 ;  /* 0x0000000400067c82 */ /* 0x000fe40008000000 */
[----:B------:R-:W-:Y:S01]  /*03d0*/  UIADD3 UR4, UP1, UPT, UR6, 0x1808, URZ ;  /* 0x0000180806047890 */ /* 0x000fe2000ff3e0ff */
[----:B------:R-:W-:-:S03]  /*03e0*/  UMOV UR7, UR5 ;  /* 0x0000000500077c82 */ /* 0x000fc60008000000 */
[----:B------:R-:W-:Y:S02]  /*03f0*/  UIADD3 UR14, UP0, UPT, UR4, UR14, URZ ;  /* 0x0000000e040e7290 */ /* 0x000fe4000ff1e0ff */
[----:B------:R-:W-:Y:S02]  /*0400*/  UIADD3.X UR5, UPT, UPT, URZ, UR7, URZ, UP1, !UPT ;  /* 0x00000007ff057290 */ /* 0x000fe40008ffe4ff */
[----:B------:R-:W-:Y:S01]  /*0410*/  UIADD3 UR4, UP2, UPT, UR4, UR12, URZ ;  /* 0x0000000c04047290 */ /* 0x000fe2000ff5e0ff */
[----:B0-----:R-:W-:Y:S01]  /*0420*/  IMAD.WIDE.U32 R8, R0, 0x10, R8 ;  /* 0x0000001000087825 */ /* 0x001fe200078e0008 */
[----:B------:R-:W-:Y:S02]  /*0430*/  UIADD3 UR8, UP1, UPT, UR6, UR8, URZ ;  /* 0x0000000806087290 */ /* 0x000fe4000ff3e0ff */
[----:B------:R-:W-:Y:S02]  /*0440*/  UIADD3.X UR15, UPT, UPT, UR5, UR15, URZ, UP0, !UPT ;  /* 0x0000000f050f7290 */ /* 0x000fe400087fe4ff */
[----:B------:R-:W-:-:S02]  /*0450*/  UIADD3.X UR5, UPT, UPT, UR5, UR13, URZ, UP2, !UPT ;  /* 0x0000000d05057290 */ /* 0x000fc400097fe4ff */
[----:B------:R-:W-:-:S12]  /*0460*/  UIADD3.X UR9, UPT, UPT, UR7, UR9, URZ, UP1, !UPT ;  /* 0x0000000907097290 */ /* 0x000fd80008ffe4ff */
.L_x_36:
        /* <DEDUP_REMOVED lines=20> */
[----:B------:R-:W-:Y:S02]  /*05b0*/  MOV R12, UR14 ;  /* 0x0000000e000c7c02 */ /* 0x000fe40008000f00 */
[----:B------:R-:W-:Y:S01]  /*05c0*/  IADD3.X R11, PT, PT, R9, UR7, RZ, P1, !PT ;  /* 0x00000007090b7c10 */ /* 0x000fe20008ffe4ff */
[----:B---3--:R-:W-:Y:S02]  /*05d0*/  FADD R23, R23, R26 ;  /* 0x0000001a17177221 */ /* 0x008fe40000000000 */
[----:B------:R-:W-:Y:S02]  /*05e0*/  IMAD.WIDE R12, R14, 0x10, R12 ;  /* 0x000000100e0c7825 */ /* 0x000fe400078e020c */
[----:B----4-:R-:W-:Y:S04]  /*05f0*/  STG.E desc[UR10][R10.64+0x8], R27 ;  /* 0x0000081b0a007986 */ /* 0x010fe8000c10190a */
[----:B-----5:R-:W-:Y:S04]  /*0600*/  STG.E desc[UR10][R10.64+0xc], R17 ;  /* 0x00000c110a007986 */ /* 0x020fe8000c10190a */
[----:B------:R-:W-:Y:S04]  /*0610*/  STG.E desc[UR10][R10.64], R29 ;  /* 0x0000001d0a007986 */ /* 0x000fe8000c10190a */
        /* <DEDUP_REMOVED lines=24> */
[----:B------:R3:W-:Y:S04]  /*07a0*/  STG.E desc[UR10][R20.64+-0x1008], R10 ;  /* 0xffeff80a14007986 */ /* 0x0007e8000c10190a */
[----:B-----5:R-:W-:Y:S04]  /*07b0*/  STG.E desc[UR10][R20.64+-0x1000], R25 ;  /* 0xfff0001914007986 */ /* 0x020fe8000c10190a */
[----:B--2---:R-:W-:Y:S04]  /*07c0*/  STG.E desc[UR10][R20.64+-0xffc], R29 ;  /* 0xfff0041d14007986 */ /* 0x004fe8000c10190a */
[----:B------:R2:W-:Y:S04]  /*07d0*/  STG.E desc[UR10][R20.64+-0x1004], R11 ;  /* 0xffeffc0b14007986 */ /* 0x0005e8000c10190a */
[----:B0-----:R-:W4:Y:S04]  /*07e0*/  LDG.E R17, desc[UR10][R12.64+-0x808] ;  /* 0xfff7f80a0c117981 */ /* 0x001f28000c1e1900 */
[----:B-1----:R-:W4:Y:S04]  /*07f0*/  LDG.E R26, desc[UR10][R18.64+0x1000] ;  /* 0x0010000a121a7981 */ /* 0x002f28000c1e1900 */
[----:B------:R-:W5:Y:S04]  /*0800*/  LDG.E R23, desc[UR10][R12.64+-0x804] ;  /* 0xfff7fc0a0c177981 */ /* 0x000f68000c1e1900 */
[----:B------:R-:W5:Y:S04]  /*0810*/  LDG.E R28, desc[UR10][R18.64+0x1004] ;  /* 0x0010040a121c7981 */ /* 0x000f68000c1e1900 */
[----:B------:R-:W3:Y:S04]  /*0820*/  LDG.E R27, desc[UR10][R12.64+-0x800] ;  /* 0xfff8000a0c1b7981 */ /* 0x000ee8000c1e1900 */
[----:B------:R-:W2:Y:S01]  /*0830*/  LDG.E R24, desc[UR10][R12.64+-0x7fc] ;  /* 0xfff8040a0c187981 */ /* 0x000ea2000c1e1900 */
[----:B----4-:R-:W-:Y:S01]  /*0840*/  FADD R17, R17, R26 ;  /* 0x0000001a11117221 */ /* 0x010fe20000000000 */
[----:B-----5:R-:W-:-:S04]  /*0850*/  FADD R23, R23, R28 ;  /* 0x0000001c17177221 */ /* 0x020fc80000000000 */
[----:B------:R0:W-:Y:S04]  /*0860*/  STG.E desc[UR10][R20.64+-0x808], R17 ;  /* 0xfff7f81114007986 */ /* 0x0001e8000c10190a */
[----:B---3--:R-:W-:Y:S04]  /*0870*/  STG.E desc[UR10][R20.64+-0x800], R27 ;  /* 0xfff8001b14007986 */ /* 0x008fe8000c10190a */
        /* <DEDUP_REMOVED lines=11> */
[----:B----4-:R-:W-:Y:S04]  /*0930*/  STG.E desc[UR10][R20.64], R25 ;  /* 0x0000001914007986 */ /* 0x010fe8000c10190a */
[----:B-----5:R-:W-:Y:S04]  /*0940*/  STG.E desc[UR10][R20.64+0x4], R29 ;  /* 0x0000041d14007986 */ /* 0x020fe8000c10190a */
[----:B------:R3:W-:Y:S04]  /*0950*/  STG.E desc[UR10][R20.64+-0x4], R11 ;  /* 0xfffffc0b14007986 */ /* 0x0007e8000c10190a */
[----:B0-----:R-:W4:Y:S04]  /*0960*/  LDG.E R17, desc[UR10][R12.64+0x7f8] ;  /* 0x0007f80a0c117981 */ /* 0x001f28000c1e1900 */
[----:B------:R-:W4:Y:S04]  /*0970*/  LDG.E R26, desc[UR10][R18.64+0x2000] ;  /* 0x0020000a121a7981 */ /* 0x000f28000c1e1900 */
[----:B-1----:R-:W5:Y:S04]  /*0980*/  LDG.E R23, desc[UR10][R12.64+0x7fc] ;  /* 0x0007fc0a0c177981 */ /* 0x002f68000c1e1900 */
        /* <DEDUP_REMOVED lines=39> */
.L_x_35:
[----:B------:R-:W-:Y:S05]  /*0c00*/  @!P0 EXIT ;  /* 0x000000000000894d */ /* 0x000fea0003800000 */
[----:B------:R-:W0:Y:S01]  /*0c10*/  LDC R14, c[0x0][0x384] ;  /* 0x0000e100ff0e7b82 */ /* 0x000e220000000800 */
        /* <DEDUP_REMOVED lines=57> */
.L_x_37:
        /* <DEDUP_REMOVED lines=34> */
.L_x_38:
        /* <DEDUP_REMOVED lines=18> */
.L_x_34:
[----:B------:R-:W-:-:S13]  /*12f0*/  ISETP.GE.AND P0, PT, R11, 0x1, PT ;  /* 0x000000010b00780c */ /* 0x000fda0003f06270 */
[----:B------:R-:W-:Y:S05]  /*1300*/  @!P0 EXIT ;  /* 0x000000000000894d */ /* 0x000fea0003800000 */
[C---:B------:R-:W-:Y:S02]  /*1310*/  ISETP.GE.U32.AND P0, PT, R11.reuse, 0x8, PT ;  /* 0x000000080b00780c */ /* 0x040fe40003f06070 */
[----:B------:R-:W-:Y:S02]  /*1320*/  LOP3.LUT R22, R11, 0x7, RZ, 0xc0, !PT ;  /* 0x000000070b167812 */ /* 0x000fe400078ec0ff */
[----:B------:R-:W-:-:S09]  /*1330*/  MOV R9, RZ ;  /* 0x000000ff00097202 */ /* 0x000fd20000000f00 */
[----:B------:R-:W-:Y:S05]  /*1340*/  @!P0 BRA `(.L_x_39) ;  /* 0x0000000400f88947 */ /* 0x000fea0003800000 */
[----:B------:R-:W-:Y:S01]  /*1350*/  HFMA2 R16, -RZ, RZ, 0, 0 ;  /* 0x00000000ff107431 */ /* 0x000fe200000001ff */
[----:B------:R-:W-:-:S07]  /*1360*/  LOP3.LUT R9, R11, 0x7ffffff8, RZ, 0xc0, !PT ;  /* 0x7ffffff80b097812 */ /* 0x000fce00078ec0ff */
.L_x_42:
[----:B0-----:R-:W-:-:S04]  /*1370*/  LEA R17, R16, R0, 0x7 ;  /* 0x0000000010117211 */ /* 0x001fc800078e38ff */
        /* <DEDUP_REMOVED lines=18> */
[----:B-----5:R0:W-:Y:S04]  /*14a0*/  @!P0 STG.E desc[UR10][R10.64+0xc], R25 ;  /* 0x00000c190a008986 */ /* 0x0201e8000c10190a */
[----:B------:R1:W-:Y:S04]  /*14b0*/  @!P0 STG.E desc[UR10][R10.64+0x4], R29 ;  /* 0x0000041d0a008986 */ /* 0x0003e8000c10190a */
[----:B------:R-:W2:Y:S04]  /*14c0*/  @!P1 LDG.E R20, desc[UR10][R14.64] ;  /* 0x0000000a0e149981 */ /* 0x000ea8000c1e1900 */
[----:B------:R-:W2:Y:S04]  /*14d0*/  @!P1 LDG.E R28, desc[UR10][R12.64] ;  /* 0x0000000a0c1c9981 */ /* 0x000ea8000c1e1900 */
[----:B------:R-:W3:Y:S04]  /*14e0*/  @!P1 LDG.E R24, desc[UR10][R14.64+0x4] ;  /* 0x0000040a0e189981 */ /* 0x000ee8000c1e1900 */
[----:B0-----:R-:W3:Y:S04]  /*14f0*/  @!P1 LDG.E R25, desc[UR10][R12.64+0x4] ;  /* 0x0000040a0c199981 */ /* 0x001ee8000c1e1900 */
[----:B------:R-:W4:Y:S04]  /*1500*/  @!P1 LDG.E R26, desc[UR10][R14.64+0x8] ;  /* 0x0000080a0e1a9981 */ /* 0x000f28000c1e1900 */
[----:B------:R-:W5:Y:S01]  /*1510*/  @!P1 LDG.E R23, desc[UR10][R14.64+0xc] ;  /* 0x00000c0a0e179981 */ /* 0x000f62000c1e1900 */
[----:B------:R-:W-:-:S04]  /*1520*/  IADD3 R19, PT, PT, R17, 0x100, RZ ;  /* 0x0000010011137810 */ /* 0x000fc80007ffe0ff */
[----:B------:R-:W-:Y:S01]  /*1530*/  ISETP.GE.AND P0, PT, R19, R8, PT ;  /* 0x000000081300720c */ /* 0x000fe20003f06270 */
[----:B------:R-:W-:-:S04]  /*1540*/  IMAD.WIDE R18, R21, 0x10, R6 ;  /* 0x0000001015127825 */ /* 0x000fc800078e0206 */
[----:B--2---:R-:W-:-:S05]  /*1550*/  @!P1 FADD R21, R20, R28 ;  /* 0x0000001c14159221 */ /* 0x004fca0000000000 */
[----:B------:R-:W-:Y:S01]  /*1560*/  @!P1 STG.E desc[UR10][R18.64], R21 ;  /* 0x0000001512009986 */ /* 0x000fe2000c10190a */
[----:B---3--:R-:W-:-:S03]  /*1570*/  @!P1 FADD R25, R24, R25 ;  /* 0x0000001918199221 */ /* 0x008fc60000000000 */
[----:B----4-:R-:W-:Y:S04]  /*1580*/  @!P1 STG.E desc[UR10][R18.64+0x8], R26 ;  /* 0x0000081a12009986 */ /* 0x010fe8000c10190a */
[----:B-----5:R0:W-:Y:S04]  /*1590*/  @!P1 STG.E desc[UR10][R18.64+0xc], R23 ;  /* 0x00000c1712009986 */ /* 0x0201e8000c10190a */
[----:B------:R2:W-:Y:S04]  /*15a0*/  @!P1 STG.E desc[UR10][R18.64+0x4], R25 ;  /* 0x0000041912009986 */ /* 0x0005e8000c10190a */
[----:B-1----:R-:W0:Y:S04]  /*15b0*/  @!P0 LDG.E R10, desc[UR10][R14.64+0x800] ;  /* 0x0008000a0e0a8981 */ /* 0x002e28000c1e1900 */
[----:B------:R-:W0:Y:S04]  /*15c0*/  @!P0 LDG.E R20, desc[UR10][R12.64+0x800] ;  /* 0x0008000a0c148981 */ /* 0x000e28000c1e1900 */
[----:B------:R-:W3:Y:S04]  /*15d0*/  @!P0 LDG.E R11, desc[UR10][R14.64+0x804] ;  /* 0x0008040a0e0b8981 */ /* 0x000ee8000c1e1900 */
[----:B------:R-:W3:Y:S04]  /*15e0*/  @!P0 LDG.E R24, desc[UR10][R12.64+0x804] ;  /* 0x0008040a0c188981 */ /* 0x000ee8000c1e1900 */
[----:B------:R-:W4:Y:S04]  /*15f0*/  @!P0 LDG.E R27, desc[UR10][R14.64+0x808] ;  /* 0x0008080a0e1b8981 */ /* 0x000f28000c1e1900 */
[----:B------:R-:W5:Y:S01]  /*1600*/  @!P0 LDG.E R29, desc[UR10][R14.64+0x80c] ;  /* 0x00080c0a0e1d8981 */ /* 0x000f62000c1e1900 */
[----:B------:R-:W-:-:S04]  /*1610*/  IADD3 R28, PT, PT, R17, 0x180, RZ ;  /* 0x00000180111c7810 */ /* 0x000fc80007ffe0ff */
[----:B------:R-:W-:Y:S01]  /*1620*/  ISETP.GE.AND P1, PT, R28, R8, PT ;  /* 0x000000081c00720c */ /* 0x000fe20003f26270 */
[----:B0-----:R-:W-:-:S05]  /*1630*/  @!P0 FADD R23, R10, R20 ;  /* 0x000000140a178221 */ /* 0x001fca0000000000 */
[----:B------:R-:W-:Y:S01]  /*1640*/  @!P0 STG.E desc[UR10][R18.64+0x800], R23 ;  /* 0x0008001712008986 */ /* 0x000fe2000c10190a */
[----:B---3--:R-:W-:-:S03]  /*1650*/  @!P0 FADD R11, R11, R24 ;  /* 0x000000180b0b8221 */ /* 0x008fc60000000000 */
[----:B----4-:R0:W-:Y:S04]  /*1660*/  @!P0 STG.E desc[UR10][R18.64+0x808], R27 ;  /* 0x0008081b12008986 */ /* 0x0101e8000c10190a */
[----:B-----5:R-:W-:Y:S04]  /*1670*/  @!P0 STG.E desc[UR10][R18.64+0x80c], R29 ;  /* 0x00080c1d12008986 */ /* 0x020fe8000c10190a */
[----:B------:R1:W-:Y:S04]  /*1680*/  @!P0 STG.E desc[UR10][R18.64+0x804], R11 ;  /* 0x0008040b12008986 */ /* 0x0003e8000c10190a */
[----:B------:R-:W0:Y:S04]  /*1690*/  @!P1 LDG.E R10, desc[UR10][R14.64+0x1000] ;  /* 0x0010000a0e0a9981 */ /* 0x000e28000c1e1900 */
[----:B------:R-:W0:Y:S04]  /*16a0*/  @!P1 LDG.E R24, desc[UR10][R12.64+0x1000] ;  /* 0x0010000a0c189981 */ /* 0x000e28000c1e1900 */
[----:B------:R-:W3:Y:S04]  /*16b0*/  @!P1 LDG.E R20, desc[UR10][R14.64+0x1004] ;  /* 0x0010040a0e149981 */ /* 0x000ee8000c1e1900 */
[----:B------:R-:W3:Y:S04]  /*16c0*/  @!P1 LDG.E R26, desc[UR10][R12.64+0x1004] ;  /* 0x0010040a0c1a9981 */ /* 0x000ee8000c1e1900 */
[----:B------:R-:W4:Y:S04]  /*16d0*/  @!P1 LDG.E R21, desc[UR10][R14.64+0x1008] ;  /* 0x0010080a0e159981 */ /* 0x000f28000c1e1900 */
[----:B--2---:R-:W2:Y:S01]  /*16e0*/  @!P1 LDG.E R25, desc[UR10][R14.64+0x100c] ;  /* 0x00100c0a0e199981 */ /* 0x004ea2000c1e1900 */
[----:B------:R-:W-:-:S04]  /*16f0*/  IADD3 R28, PT, PT, R17, 0x200, RZ ;  /* 0x00000200111c7810 */ /* 0x000fc80007ffe0ff */
[----:B------:R-:W-:Y:S01]  /*1700*/  ISETP.GE.AND P0, PT, R28, R8, PT ;  /* 0x000000081c00720c */ /* 0x000fe20003f06270 */
[----:B0-----:R-:W-:-:S05]  /*1710*/  @!P1 FADD R27, R10, R24 ;  /* 0x000000180a1b9221 */ /* 0x001fca0000000000 */
[----:B------:R-:W-:Y:S01]  /*1720*/  @!P1 STG.E desc[UR10][R18.64+0x1000], R27 ;  /* 0x0010001b12009986 */ /* 0x000fe2000c10190a */
[----:B---3--:R-:W-:-:S03]  /*1730*/  @!P1 FADD R23, R20, R26 ;  /* 0x0000001a14179221 */ /* 0x008fc60000000000 */
[----:B----4-:R0:W-:Y:S04]  /*1740*/  @!P1 STG.E desc[UR10][R18.64+0x1008], R21 ;  /* 0x0010081512009986 */ /* 0x0101e8000c10190a */
[----:B--2---:R-:W-:Y:S04]  /*1750*/  @!P1 STG.E desc[UR10][R18.64+0x100c], R25 ;  /* 0x00100c1912009986 */ /* 0x004fe8000c10190a */
[----:B------:R2:W-:Y:S04]  /*1760*/  @!P1 STG.E desc[UR10][R18.64+0x1004], R23 ;  /* 0x0010041712009986 */ /* 0x0005e8000c10190a */
[----:B------:R-:W0:Y:S04]  /*1770*/  @!P0 LDG.E R10, desc[UR10][R14.64+0x1800] ;  /* 0x0018000a0e0a8981 */ /* 0x000e28000c1e1900 */
[----:B------:R-:W0:Y:S04]  /*1780*/  @!P0 LDG.E R24, desc[UR10][R12.64+0x1800] ;  /* 0x0018000a0c188981 */ /* 0x000e28000c1e1900 */
[----:B-1----:R-:W3:Y:S04]  /*1790*/  @!P0 LDG.E R11, desc[UR10][R14.64+0x1804] ;  /* 0x0018040a0e0b8981 */ /* 0x002ee8000c1e1900 */
        /* <DEDUP_REMOVED lines=13> */
[----:B--2---:R-:W2:Y:S04]  /*1870*/  @!P1 LDG.E R23, desc[UR10][R14.64+0x2004] ;  /* 0x0020040a0e179981 */ /* 0x004ea8000c1e1900 */
[----:B------:R-:W2:Y:S04]  /*1880*/  @!P1 LDG.E R26, desc[UR10][R12.64+0x2004] ;  /* 0x0020040a0c1a9981 */ /* 0x000ea8000c1e1900 */
[----:B------:R-:W3:Y:S04]  /*1890*/  @!P1 LDG.E R25, desc[UR10][R14.64+0x2008] ;  /* 0x0020080a0e199981 */ /* 0x000ee8000c1e1900 */
[----:B------:R-:W4:Y:S01]  /*18a0*/  @!P1 LDG.E R27, desc[UR10][R14.64+0x200c] ;  /* 0x00200c0a0e1b9981 */ /* 0x000f22000c1e1900 */
[----:B------:R-:W-:-:S04]  /*18b0*/  IADD3 R28, PT, PT, R17, 0x300, RZ ;  /* 0x00000300111c7810 */ /* 0x000fc80007ffe0ff */
[----:B------:R-:W-:Y:S01]  /*18c0*/  ISETP.GE.AND P0, PT, R28, R8, PT ;  /* 0x000000081c00720c */ /* 0x000fe20003f06270 */
[----:B0-----:R-:W-:-:S05]  /*18d0*/  @!P1 FADD R29, R10, R24 ;  /* 0x000000180a1d9221 */ /* 0x001fca0000000000 */
[----:B------:R0:W-:Y:S01]  /*18e0*/  @!P1 STG.E desc[UR10][R18.64+0x2000], R29 ;  /* 0x0020001d12009986 */ /* 0x0001e2000c10190a */
[----:B--2---:R-:W-:-:S03]  /*18f0*/  @!P1 FADD R23, R23, R26 ;  /* 0x0000001a17179221 */ /* 0x004fc60000000000 */
[----:B---3--:R0:W-:Y:S04]  /*1900*/  @!P1 STG.E desc[UR10][R18.64+0x2008], R25 ;  /* 0x0020081912009986 */ /* 0x0081e8000c10190a */
[----:B----4-:R0:W-:Y:S04]  /*1910*/  @!P1 STG.E desc[UR10][R18.64+0x200c], R27 ;  /* 0x00200c1b12009986 */ /* 0x0101e8000c10190a */
[----:B------:R0:W-:Y:S04]  /*1920*/  @!P1 STG.E desc[UR10][R18.64+0x2004], R23 ;  /* 0x0020041712009986 */ /* 0x0001e8000c10190a */
[----:B------:R-:W2:Y:S04]  /*1930*/  @!P0 LDG.E R10, desc[UR10][R14.64+0x2800] ;  /* 0x0028000a0e0a8981 */ /* 0x000ea8000c1e1900 */
[----:B------:R-:W2:Y:S04]  /*1940*/  @!P0 LDG.E R24, desc[UR10][R12.64+0x2800] ;  /* 0x0028000a0c188981 */ /* 0x000ea8000c1e1900 */
[----:B-1----:R-:W3:Y:S04]  /*1950*/  @!P0 LDG.E R11, desc[UR10][R14.64+0x2804] ;  /* 0x0028040a0e0b8981 */ /* 0x002ee8000c1e1900 */
[----:B------:R-:W3:Y:S04]  /*1960*/  @!P0 LDG.E R26, desc[UR10][R12.64+0x2804] ;  /* 0x0028040a0c1a8981 */ /* 0x000ee8000c1e1900 */
[----:B------:R-:W4:Y:S04]  /*1970*/  @!P0 LDG.E R21, desc[UR10][R14.64+0x2808] ;  /* 0x0028080a0e158981 */ /* 0x000f28000c1e1900 */
[----:B------:R-:W5:Y:S01]  /*1980*/  @!P0 LDG.E R20, desc[UR10][R14.64+0x280c] ;  /* 0x00280c0a0e148981 */ /* 0x000f62000c1e1900 */
[----:B------:R-:W-:Y:S01]  /*1990*/  IADD3 R17, PT, PT, R17, 0x380, RZ ;  /* 0x0000038011117810 */ /* 0x000fe20007ffe0ff */
[----:B------:R-:W-:Y:S01]  /*19a0*/  BSSY.RECONVERGENT B0, `(.L_x_40) ;  /* 0x0000017000007945 */ /* 0x000fe20003800200 */
[----:B------:R-:W-:-:S04]  /*19b0*/  IADD3 R16, PT, PT, R16, 0x8, RZ ;  /* 0x0000000810107810 */ /* 0x000fc80007ffe0ff */
[----:B------:R-:W-:Y:S01]  /*19c0*/  ISETP.NE.AND P1, PT, R16, R9, PT ;  /* 0x000000091000720c */ /* 0x000fe20003f25270 */
[----:B--2---:R-:W-:-:S05]  /*19d0*/  @!P0 FADD R10, R10, R24 ;  /* 0x000000180a0a8221 */ /* 0x004fca0000000000 */
[----:B------:R0:W-:Y:S01]  /*19e0*/  @!P0 STG.E desc[UR10][R18.64+0x2800], R10 ;  /* 0x0028000a12008986 */ /* 0x0001e2000c10190a */
[----:B---3--:R-:W-:-:S03]  /*19f0*/  @!P0 FADD R11, R11, R26 ;  /* 0x0000001a0b0b8221 */ /* 0x008fc60000000000 */
[----:B----4-:R0:W-:Y:S04]  /*1a00*/  @!P0 STG.E desc[UR10][R18.64+0x2808], R21 ;  /* 0x0028081512008986 */ /* 0x0101e8000c10190a */
[----:B-----5:R0:W-:Y:S04]  /*1a10*/  @!P0 STG.E desc[UR10][R18.64+0x280c], R20 ;  /* 0x00280c1412008986 */ /* 0x0201e8000c10190a */
[----:B------:R0:W-:Y:S01]  /*1a20*/  @!P0 STG.E desc[UR10][R18.64+0x2804], R11 ;  /* 0x0028040b12008986 */ /* 0x0001e2000c10190a */
[----:B------:R-:W-:-:S13]  /*1a30*/  ISETP.GE.AND P0, PT, R17, R8, PT ;  /* 0x000000081100720c */ /* 0x000fda0003f06270 */
[----:B0-----:R-:W-:Y:S05]  /*1a40*/  @P0 BRA `(.L_x_41) ;  /* 0x0000000000300947 */ /* 0x001fea0003800000 */
        /* <DEDUP_REMOVED lines=12> */
.L_x_41:
[----:B------:R-:W-:Y:S05]  /*1b10*/  BSYNC.RECONVERGENT B0 ;  /* 0x0000000000007941 */ /* 0x000fea0003800200 */
.L_x_40:
[----:B------:R-:W-:Y:S05]  /*1b20*/  @P1 BRA `(.L_x_42) ;  /* 0xfffffff800101947 */ /* 0x000fea000383ffff */
.L_x_39:
[----:B------:R-:W-:-:S13]  /*1b30*/  ISETP.NE.AND P0, PT, R22, RZ, PT ;  /* 0x000000ff1600720c */ /* 0x000fda0003f05270 */
[----:B------:R-:W-:Y:S05]  /*1b40*/  @!P0 EXIT ;  /* 0x000000000000894d */ /* 0x000fea0003800000 */
[----:B------:R-:W1:Y:S01]  /*1b50*/  LDC R10, c[0x0][0x384] ;  /* 0x0000e100ff0a7b82 */ /* 0x000e620000000800 */
[----:B------:R-:W-:Y:S02]  /*1b60*/  ISETP.GE.U32.AND P1, PT, R22, 0x4, PT ;  /* 0x000000041600780c */ /* 0x000fe40003f26070 */
[----:B-1----:R-:W-:-:S04]  /*1b70*/  LOP3.LUT R20, R10, 0x3, RZ, 0xc0, !PT ;  /* 0x000000030a147812 */ /* 0x002fc800078ec0ff */
[----:B------:R-:W-:-:S07]  /*1b80*/  ISETP.NE.AND P0, PT, R20, RZ, PT ;  /* 0x000000ff1400720c */ /* 0x000fce0003f05270 */
[----:B------:R-:W-:Y:S06]  /*1b90*/  @!P1 BRA `(.L_x_43) ;  /* 0x0000000400149947 */ /* 0x000fec0003800000 */
[----:B0-----:R-:W-:-:S04]  /*1ba0*/  LEA R11, R9, R0, 0x7 ;  /* 0x00000000090b7211 */ /* 0x001fc800078e38ff */
[----:B------:R-:W-:-:S13]  /*1bb0*/  ISETP.GE.AND P1, PT, R11, R8, PT ;  /* 0x000000080b00720c */ /* 0x000fda0003f26270 */
[----:B------:R-:W-:-:S04]  /*1bc0*/  @!P1 IMAD.WIDE R16, R11, 0x10, R4 ;  /* 0x000000100b109825 */ /* 0x000fc800078e0204 */
        /* <DEDUP_REMOVED lines=66> */
.L_x_43:
[----:B------:R-:W-:Y:S05]  /*1ff0*/  @!P0 EXIT ;  /* 0x000000000000894d */ /* 0x000fea0003800000 */
[----:B------:R-:W-:Y:S02]  /*2000*/  ISETP.NE.AND P0, PT, R20, 0x1, PT ;  /* 0x000000011400780c */ /* 0x000fe40003f05270 */
[----:B------:R-:W-:-:S04]  /*2010*/  LOP3.LUT R10, R10, 0x1, RZ, 0xc0, !PT ;  /* 0x000000010a0a7812 */ /* 0x000fc800078ec0ff */
[----:B------:R-:W-:-:S07]  /*2020*/  ISETP.NE.U32.AND P2, PT, R10, 0x1, PT ;  /* 0x000000010a00780c */ /* 0x000fce0003f45070 */
[----:B------:R-:W-:Y:S06]  /*2030*/  @!P0 BRA `(.L_x_44) ;  /* 0x00000000008c8947 */ /* 0x000fec0003800000 */
[----:B0-2---:R-:W-:-:S04]  /*2040*/  LEA R11, R9, R0, 0x7 ;  /* 0x00000000090b7211 */ /* 0x005fc800078e38ff */
        /* <DEDUP_REMOVED lines=20> */
[----:B------:R-:W1:Y:S04]  /*2190*/  @!P1 LDG.E R20, desc[UR10][R18.64] ;  /* 0x0000000a12149981 */ /* 0x000e68000c1e1900 */
[----:B------:R-:W2:Y:S04]  /*21a0*/  @!P1 LDG.E R22, desc[UR10][R18.64+0x4] ;  /* 0x0000040a12169981 */ /* 0x000ea8000c1e1900 */
[----:B------:R-:W1:Y:S04]  /*21b0*/  @!P1 LDG.E R16, desc[UR10][R12.64] ;  /* 0x0000000a0c109981 */ /* 0x000e68000c1e1900 */
[----:B------:R-:W2:Y:S04]  /*21c0*/  @!P1 LDG.E R17, desc[UR10][R12.64+0x4] ;  /* 0x0000040a0c119981 */ /* 0x000ea8000c1e1900 */
[----:B------:R-:W4:Y:S04]  /*21d0*/  @!P1 LDG.E R29, desc[UR10][R12.64+0x8] ;  /* 0x0000080a0c1d9981 */ /* 0x000f28000c1e1900 */
[----:B0-----:R-:W5:Y:S01]  /*21e0*/  @!P1 LDG.E R21, desc[UR10][R12.64+0xc] ;  /* 0x00000c0a0c159981 */ /* 0x001f62000c1e1900 */
[----:B------:R-:W-:Y:S01]  /*21f0*/  @!P1 IMAD.WIDE R14, R15, 0x10, R6 ;  /* 0x000000100f0e9825 */ /* 0x000fe200078e0206 */
[----:B------:R-:W-:-:S03]  /*2200*/  IADD3 R9, PT, PT, R9, 0x2, RZ ;  /* 0x0000000209097810 */ /* 0x000fc60007ffe0ff */
[----:B-1----:R-:W-:Y:S01]  /*2210*/  @!P1 FADD R23, R16, R20 ;  /* 0x0000001410179221 */ /* 0x002fe20000000000 */
[----:B--2---:R-:W-:-:S04]  /*2220*/  @!P1 FADD R17, R17, R22 ;  /* 0x0000001611119221 */ /* 0x004fc80000000000 */
[----:B------:R3:W-:Y:S04]  /*2230*/  @!P1 STG.E desc[UR10][R14.64], R23 ;  /* 0x000000170e009986 */ /* 0x0007e8000c10190a */
[----:B----4-:R3:W-:Y:S04]  /*2240*/  @!P1 STG.E desc[UR10][R14.64+0x8], R29 ;  /* 0x0000081d0e009986 */ /* 0x0107e8000c10190a */
[----:B-----5:R3:W-:Y:S04]  /*2250*/  @!P1 STG.E desc[UR10][R14.64+0xc], R21 ;  /* 0x00000c150e009986 */ /* 0x0207e8000c10190a */
[----:B------:R3:W-:Y:S02]  /*2260*/  @!P1 STG.E desc[UR10][R14.64+0x4], R17 ;  /* 0x000004110e009986 */ /* 0x0007e4000c10190a */
.L_x_44:
[----:B------:R-:W-:Y:S05]  /*2270*/  @P2 EXIT ;  /* 0x000000000000294d */ /* 0x000fea0003800000 */
[----:B0-23--:R-:W-:-:S04]  /*2280*/  LEA R17, R9, R0, 0x7 ;  /* 0x0000000009117211 */ /* 0x00dfc800078e38ff */
        /* <DEDUP_REMOVED lines=18> */
.L_x_45:
        /* <DEDUP_REMOVED lines=13> */
.L_x_262:


//--------------------- .text._ZN3cub18CUB_300001_SM_10006detail9transform16transform_kernelINS2_10policy_hubILb1EN4cuda3std3__45tupleIJN6thrust24THRUST_300001_SM_1000_NS17counting_iteratorIjNSA_11use_defaultESC_SC_EEEEEE10policy1000El13initRandomPrgNSA_6detail15normal_iteratorINSA_10device_ptrI4BodyEEEEJSD_EEEvT0_iT1_T2_DpNS2_10kernel_argIT3_EE --------------------------
	.section	.text._ZN3cub18CUB_300001_SM_10006detail9transform16transform_kernelINS2_10policy_hubILb1EN4cuda3std3__45tupleIJN6thrust24THRUST_300001_SM_1000_NS17counting_iteratorIjNSA_11use_defaultESC_SC_EEEEEE10policy1000El13initRandomPrgNSA_6detail15normal_iteratorINSA_10device_ptrI4BodyEEEEJSD_EEEvT0_iT1_T2_DpNS2_10kernel_argIT3_EE,"ax",@progbits
	.align	128
        .global         _ZN3cub18CUB_300001_SM_10006detail9transform16transform_kernelINS2_10policy_hubILb1EN4cuda3std3__45tupleIJN6thrust24THRUST_300001_SM_1000_NS17counting_iteratorIjNSA_11use_defaultESC_SC_EEEEEE10policy1000El13initRandomPrgNSA_6detail15normal_iteratorINSA_10device_ptrI4BodyEEEEJSD_EEEvT0_iT1_T2_DpNS2_10kernel_argIT3_EE
        .type           _ZN3cub18CUB_300001_SM_10006detail9transform16transform_kernelINS2_10policy_hubILb1EN4cuda3std3__45tupleIJN6thrust24THRUST_300001_SM_1000_NS17counting_iteratorIjNSA_11use_defaultESC_SC_EEEEEE10policy1000El13initRandomPrgNSA_6detail15normal_iteratorINSA_10device_ptrI4BodyEEEEJSD_EEEvT0_iT1_T2_DpNS2_10kernel_argIT3_EE,@function
        .size           _ZN3cub18CUB_300001_SM_10006detail9transform16transform_kernelINS2_10policy_hubILb1EN4cuda3std3__45tupleIJN6thrust24THRUST_300001_SM_1000_NS17counting_iteratorIjNSA_11use_defaultESC_SC_EEEEEE10policy1000El13initRandomPrgNSA_6detail15normal_iteratorINSA_10device_ptrI4BodyEEEEJSD_EEEvT0_iT1_T2_DpNS2_10kernel_argIT3_EE,(.L_x_263 - _ZN3cub18CUB_300001_SM_10006detail9transform16transform_kernelINS2_10policy_hubILb1EN4cuda3std3__45tupleIJN6thrust24THRUST_300001_SM_1000_NS17counting_iteratorIjNSA_11use_defaultESC_SC_EEEEEE10policy1000El13initRandomPrgNSA_6detail15normal_iteratorINSA_10device_ptrI4BodyEEEEJSD_EEEvT0_iT1_T2_DpNS2_10kernel_argIT3_EE)
        .other          _ZN3cub18CUB_300001_SM_10006detail9transform16transform_kernelINS2_10policy_hubILb1EN4cuda3std3__45tupleIJN6thrust24THRUST_300001_SM_1000_NS17counting_iteratorIjNSA_11use_defaultESC_SC_EEEEEE10policy1000El13initRandomPrgNSA_6detail15normal_iteratorINSA_10device_ptrI4BodyEEEEJSD_EEEvT0_iT1_T2_DpNS2_10kernel_argIT3_EE,@"STO_CUDA_ENTRY STV_DEFAULT"
_ZN3cub18CUB_300001_SM_10006detail9transform16transform_kernelINS2_10policy_hubILb1EN4cuda3std3__45tupleIJN6thrust24THRUST_300001_SM_1000_NS17counting_iteratorIjNSA_11use_defaultESC_SC_EEEEEE10policy1000El13initRandomPrgNSA_6detail15normal_iteratorINSA_10device_ptrI4BodyEEEEJSD_EEEvT0_iT1_T2_DpNS2_10kernel_argIT3_EE:
.text._ZN3cub18CUB_300001_SM_10006detail9transform16transform_kernelINS2_10policy_hubILb1EN4cuda3std3__45tupleIJN6thrust24THRUST_300001_SM_1000_NS17counting_iteratorIjNSA_11use_defaultESC_SC_EEEEEE10policy1000El13initRandomPrgNSA_6detail15normal_iteratorINSA_10device_ptrI4BodyEEEEJSD_EEEvT0_iT1_T2_DpNS2_10kernel_argIT3_EE:
[----:B------:R-:W-:Y:S08]  /*0000*/  LDC R1, c[0x0][0x37c] ;  /* 0x0000df00ff017b82 */ /* 0x000ff00000000800 */
[----:B------:R-:W0:Y:S01]  /*0010*/  LDC R4, c[0x0][0x388] ;  /* 0x0000e200ff047b82 */ /* 0x000e220000000800 */
[----:B------:R-:W1:Y:S07]  /*0020*/  LDCU.64 UR6, c[0x0][0x380] ;  /* 0x00007000ff0677ac */ /* 0x000e6e0008000a00 */
[----:B------:R-:W2:Y:S08]  /*0030*/  S2UR UR4, SR_CTAID.X ;  /* 0x00000000000479c3 */ /* 0x000eb00000002500 */
[----:B------:R-:W3:Y:S01]  /*0040*/  LDC.64 R10, c[0x0][0x398] ;  /* 0x0000e600ff0a7b82 */ /* 0x000ee20000000a00 */
[----:B0-----:R-:W-:-:S04]  /*0050*/  SHF.L.U32 R3, R4, 0x7, RZ ;  /* 0x0000000704037819 */ /* 0x001fc800000006ff */
[----:B------:R-:W-:Y:S01]  /*0060*/  SHF.R.S32.HI R0, RZ, 0x1f, R3 ;  /* 0x0000001fff007819 */ /* 0x000fe20000011403 */
[----:B--2---:R-:W-:-:S04]  /*0070*/  IMAD.WIDE.U32 R22, R3, UR4, RZ ;  /* 0x0000000403167c25 */ /* 0x004fc8000f8e00ff */
[----:B------:R-:W-:Y:S01]  /*0080*/  IMAD R5, R0, UR4, RZ ;  /* 0x0000000400057c24 */ /* 0x000fe2000f8e02ff */
[C---:B-1----:R-:W-:Y:S01]  /*0090*/  IADD3 R24, P0, PT, -R22.reuse, UR6, RZ ;  /* 0x0000000616187c10 */ /* 0x042fe2000ff1e1ff */
[----:B------:R-:W0:Y:S01]  /*00a0*/  LDCU UR6, c[0x0][0x3a0] ;  /* 0x00007400ff0677ac */ /* 0x000e220008000800 */
[----:B---3--:R-:W-:Y:S02]  /*00b0*/  LEA R10, P1, R22, R10, 0x4 ;  /* 0x0000000a160a7211 */ /* 0x008fe400078220ff */
[----:B------:R-:W-:Y:S01]  /*00c0*/  IADD3 R2, PT, PT, R23, R5, RZ ;  /* 0x0000000517027210 */ /* 0x000fe20007ffe0ff */
[----:B------:R-:W1:Y:S03]  /*00d0*/  LDCU.64 UR4, c[0x0][0x358] ;  /* 0x00006b00ff0477ac */ /* 0x000e660008000a00 */
[----:B------:R-:W-:Y:S02]  /*00e0*/  IADD3.X R5, PT, PT, ~R2, UR7, RZ, P0, !PT ;  /* 0x0000000702057c10 */ /* 0x000fe400087fe5ff */
[----:B------:R-:W-:-:S02]  /*00f0*/  ISETP.LT.U32.AND P0, PT, R24, R3, PT ;  /* 0x000000031800720c */ /* 0x000fc40003f01070 */
[----:B------:R-:W-:Y:S02]  /*0100*/  LEA.HI.X R11, R22, R11, R2, 0x4, P1 ;  /* 0x0000000b160b7211 */ /* 0x000fe400008f2402 */
[----:B------:R-:W-:-:S04]  /*0110*/  ISETP.LT.AND.EX P0, PT, R5, R0, PT, P0 ;  /* 0x000000000500720c */ /* 0x000fc80003f01300 */
[----:B------:R-:W-:Y:S01]  /*0120*/  SEL R24, R24, R3, P0 ;  /* 0x0000000318187207 */ /* 0x000fe20000000000 */
[----:B0-----:R-:W-:-:S03]  /*0130*/  VIADD R22, R22, UR6 ;  /* 0x0000000616167c36 */ /* 0x001fc60008000000 */
[----:B------:R-:W-:-:S13]  /*0140*/  ISETP.NE.AND P0, PT, R3, R24, PT ;  /* 0x000000180300720c */ /* 0x000fda0003f05270 */
[----:B-1----:R-:W-:Y:S05]  /*0150*/  @!P0 BRA `(.L_x_46) ;  /* 0x0000000800388947 */ /* 0x002fea0003800000 */
[----:B------:R-:W-:-:S13]  /*0160*/  ISETP.GE.AND P0, PT, R4, 0x1, PT ;  /* 0x000000010400780c */ /* 0x000fda0003f06270 */
[----:B------:R-:W-:Y:S05]  /*0170*/  @!P0 EXIT ;  /* 0x000000000000894d */ /* 0x000fea0003800000 */
[----:B------:R-:W0:Y:S01]  /*0180*/  LDC R8, c[0x0][0x38c] ;  /* 0x0000e300ff087b82 */ /* 0x000e220000000800 */
[----:B------:R-:W1:Y:S01]  /*0190*/  S2R R20, SR_TID.X ;  /* 0x0000000000147919 */ /* 0x000e620000002100 */
[----:B------:R-:W0:Y:S01]  /*01a0*/  LDCU UR6, c[0x0][0x390] ;  /* 0x00007200ff0677ac */ /* 0x000e220008000800 */
[----:B------:R-:W-:Y:S02]  /*01b0*/  HFMA2 R9, -RZ, RZ, 0, 0 ;  /* 0x00000000ff097431 */ /* 0x000fe400000001ff */
[----:B01----:R-:W-:-:S07]  /*01c0*/  FADD R8, -R8, UR6 ;  /* 0x0000000608087e21 */ /* 0x003fce0008000100 */
.L_x_55:
[----:B0-----:R-:W0:Y:S01]  /*01d0*/  LDCU UR6, c[0x0][0x388] ;  /* 0x00007100ff0677ac */ /* 0x001e220008000800 */
[C---:B------:R-:W-:Y:S01]  /*01e0*/  IMAD R7, R9.reuse, 0x80, R20 ;  /* 0x0000008009077824 */ /* 0x040fe200078e0214 */
[----:B------:R-:W-:Y:S01]  /*01f0*/  IADD3 R9, PT, PT, R9, 0x1, RZ ;  /* 0x0000000109097810 */ /* 0x000fe20007ffe0ff */
[----:B------:R-:W-:Y:S03]  /*0200*/  BSSY.RECONVERGENT B0, `(.L_x_47) ;  /* 0x0000081000007945 */ /* 0x000fe60003800200 */
[----:B------:R-:W-:Y:S02]  /*0210*/  ISETP.GE.AND P0, PT, R7, R24, PT ;  /* 0x000000180700720c */ /* 0x000fe40003f06270 */
[----:B0-----:R-:W-:-:S11]  /*0220*/  ISETP.NE.AND P2, PT, R9, UR6, PT ;  /* 0x0000000609007c0c */ /* 0x001fd6000bf45270 */
[----:B------:R-:W-:Y:S05]  /*0230*/  @P0 BRA `(.L_x_48) ;  /* 0x0000000400f40947 */ /* 0x000fea0003800000 */
[----:B------:R-:W-:Y:S01]  /*0240*/  IMAD.IADD R6, R22, 0x1, R7 ;  /* 0x0000000116067824 */ /* 0x000fe200078e0207 */
[----:B------:R-:W-:Y:S01]  /*0250*/  BSSY.RECONVERGENT B1, `(.L_x_49) ;  /* 0x0000042000017945 */ /* 0x000fe20003800200 */
[----:B------:R-:W-:-:S03]  /*0260*/  MOV R2, 0x1 ;  /* 0x0000000100027802 */ /* 0x000fc60000000f00 */
[----:B------:R-:W-:-:S13]  /*0270*/  ISETP.NE.AND P0, PT, R6, RZ, PT ;  /* 0x000000ff0600720c */ /* 0x000fda0003f05270 */
[----:B------:R-:W-:Y:S05]  /*0280*/  @!P0 BRA `(.L_x_50) ;  /* 0x0000000000f88947 */ /* 0x000fea0003800000 */
[----:B------:R-:W-:Y:S01]  /*0290*/  HFMA2 R4, -RZ, RZ, 0, -1.1396484375 ;  /* 0x0000bc8fff047431 */ /* 0x000fe200000001ff */
[----:B------:R-:W-:Y:S01]  /*02a0*/  BSSY.RECONVERGENT B2, `(.L_x_51) ;  /* 0x0000037000027945 */ /* 0x000fe20003800200 */
[----:B------:R-:W-:Y:S01]  /*02b0*/  IMAD.MOV.U32 R5, RZ, RZ, RZ ;  /* 0x000000ffff057224 */ /* 0x000fe200078e00ff */
[----:B------:R-:W-:Y:S01]  /*02c0*/  MOV R2, 0x1 ;  /* 0x0000000100027802 */ /* 0x000fe20000000f00 */
[----:B------:R-:W-:Y:S02]  /*02d0*/  IMAD.MOV.U32 R3, RZ, RZ, RZ ;  /* 0x000000ffff037224 */ /* 0x000fe400078e00ff */
[----:B------:R-:W-:-:S07]  /*02e0*/  IMAD.MOV.U32 R0, RZ, RZ, RZ ;  /* 0x000000ffff007224 */ /* 0x000fce00078e00ff */
.L_x_54:
[-C--:B------:R-:W-:Y:S01]  /*02f0*/  IMAD R12, R3, R4.reuse, RZ ;  /* 0x00000004030c7224 */ /* 0x080fe200078e02ff */
[----:B------:R-:W-:Y:S01]  /*0300*/  BSSY.RECONVERGENT B3, `(.L_x_52) ;  /* 0x000002a000037945 */ /* 0x000fe20003800200 */
[----:B------:R-:W-:-:S04]  /*0310*/  IMAD.WIDE.U32 R18, R4, R4, RZ ;  /* 0x0000000404127225 */ /* 0x000fc800078e00ff */
[----:B------:R-:W-:Y:S02]  /*0320*/  IMAD R13, R4, R3, R12 ;  /* 0x00000003040d7224 */ /* 0x000fe400078e020c */
[----:B------:R-:W-:Y:S01]  /*0330*/  IMAD.WIDE.U32 R14, R18, 0x3, RZ ;  /* 0x00000003120e7825 */ /* 0x000fe200078e00ff */
[----:B------:R-:W-:Y:S02]  /*0340*/  LOP3.LUT R14, R6, 0x1, RZ, 0xc0, !PT ;  /* 0x00000001060e7812 */ /* 0x000fe400078ec0ff */
[----:B------:R-:W-:Y:S02]  /*0350*/  IADD3 R19, PT, PT, R19, R13, RZ ;  /* 0x0000000d13137210 */ /* 0x000fe40007ffe0ff */
[----:B------:R-:W-:-:S03]  /*0360*/  ISETP.NE.U32.AND P1, PT, R14, 0x1, PT ;  /* 0x000000010e00780c */ /* 0x000fc60003f25070 */
[----:B------:R-:W-:Y:S01]  /*0370*/  IMAD.WIDE.U32 R12, R19, 0x3, RZ ;  /* 0x00000003130c7825 */ /* 0x000fe200078e00ff */
[----:B------:R-:W-:-:S03]  /*0380*/  ISETP.NE.U32.AND.EX P1, PT, RZ, RZ, PT, P1 ;  /* 0x000000ffff00720c */ /* 0x000fc60003f25110 */
[----:B------:R-:W-:-:S04]  /*0390*/  IMAD.WIDE.U32 R12, P0, R18, -0x7fffffff, R12 ;  /* 0x80000001120c7825 */ /* 0x000fc8000780000c */
[----:B------:R-:W-:Y:S01]  /*03a0*/  IMAD.X R17, RZ, RZ, RZ, P0 ;  /* 0x000000ffff117224 */ /* 0x000fe200000e06ff */
[----:B------:R-:W-:Y:S02]  /*03b0*/  IADD3 RZ, P0, PT, R15, R12, RZ ;  /* 0x0000000c0fff7210 */ /* 0x000fe40007f1e0ff */
[----:B------:R-:W-:-:S05]  /*03c0*/  MOV R16, R13 ;  /* 0x0000000d00107202 */ /* 0x000fca0000000f00 */
[----:B------:R-:W-:Y:S01]  /*03d0*/  IMAD.WIDE.U32.X R16, R19, -0x7fffffff, R16, P0 ;  /* 0x8000000113107825 */ /* 0x000fe200000e0410 */
[----:B------:R-:W-:-:S04]  /*03e0*/  ISETP.GT.U32.AND P0, PT, R6, 0x1, PT ;  /* 0x000000010600780c */ /* 0x000fc80003f04070 */
[--C-:B------:R-:W-:Y:S02]  /*03f0*/  SHF.R.U64 R13, R16, 0x1e, R17.reuse ;  /* 0x0000001e100d7819 */ /* 0x100fe40000001211 */
[----:B------:R-:W-:-:S03]  /*0400*/  SHF.R.U32.HI R12, RZ, 0x1e, R17 ;  /* 0x0000001eff0c7819 */ /* 0x000fc60000011611 */
[----:B------:R-:W-:-:S04]  /*0410*/  IMAD.WIDE.U32 R18, R13, -0x7fffffff, R18 ;  /* 0x800000010d127825 */ /* 0x000fc800078e0012 */
[----:B------:R-:W-:Y:S01]  /*0420*/  IMAD R12, R12, -0x7fffffff, RZ ;  /* 0x800000010c0c7824 */ /* 0x000fe200078e02ff */
[----:B------:R-:W-:Y:S06]  /*0430*/  @P1 BRA `(.L_x_53) ;  /* 0x0000000000581947 */ /* 0x000fec0003800000 */
[-C--:B------:R-:W-:Y:S02]  /*0440*/  IMAD R0, R0, R4.reuse, RZ ;  /* 0x0000000400007224 */ /* 0x080fe400078e02ff */
[----:B------:R-:W-:-:S04]  /*0450*/  IMAD.WIDE.U32 R14, R2, R4, RZ ;  /* 0x00000004020e7225 */ /* 0x000fc800078e00ff */
[----:B------:R-:W-:Y:S02]  /*0460*/  IMAD R3, R3, R2, R0 ;  /* 0x0000000203037224 */ /* 0x000fe400078e0200 */
[----:B------:R-:W-:-:S04]  /*0470*/  IMAD.WIDE.U32 R26, R14, 0x5, RZ ;  /* 0x000000050e1a7825 */ /* 0x000fc800078e00ff */
[----:B------:R-:W-:-:S04]  /*0480*/  IMAD.IADD R15, R15, 0x1, R3 ;  /* 0x000000010f0f7824 */ /* 0x000fc800078e0203 */
[----:B------:R-:W-:-:S04]  /*0490*/  IMAD.WIDE.U32 R2, R15, 0x5, RZ ;  /* 0x000000050f027825 */ /* 0x000fc800078e00ff */
[----:B------:R-:W-:-:S04]  /*04a0*/  IMAD.WIDE.U32 R2, P1, R14, 0x2, R2 ;  /* 0x000000020e027825 */ /* 0x000fc80007820002 */
[----:B------:R-:W-:Y:S01]  /*04b0*/  IMAD.MOV.U32 R16, RZ, RZ, R3 ;  /* 0x000000ffff107224 */ /* 0x000fe200078e0003 */
[----:B------:R-:W-:Y:S02]  /*04c0*/  IADD3.X R17, PT, PT, RZ, RZ, RZ, P1, !PT ;  /* 0x000000ffff117210 */ /* 0x000fe40000ffe4ff */
[----:B------:R-:W-:-:S05]  /*04d0*/  IADD3 RZ, P1, PT, R27, R2, RZ ;  /* 0x000000021bff7210 */ /* 0x000fca0007f3e0ff */
[----:B------:R-:W-:-:S03]  /*04e0*/  IMAD.WIDE.U32.X R16, R15, 0x2, R16, P1 ;  /* 0x000000020f107825 */ /* 0x000fc600008e0410 */
[----:B------:R-:W-:-:S04]  /*04f0*/  IADD3 R3, P1, PT, R14, -R16, RZ ;  /* 0x800000100e037210 */ /* 0x000fc80007f3e0ff */
[----:B------:R-:W-:-:S04]  /*0500*/  IADD3.X R0, PT, PT, R15, ~R17, RZ, P1, !PT ;  /* 0x800000110f007210 */ /* 0x000fc80000ffe4ff */
[--C-:B------:R-:W-:Y:S02]  /*0510*/  SHF.R.U64 R3, R3, 0x1, R0.reuse ;  /* 0x0000000103037819 */ /* 0x100fe40000001200 */
[----:B------:R-:W-:Y:S02]  /*0520*/  SHF.R.U32.HI R21, RZ, 0x1, R0 ;  /* 0x00000001ff157819 */ /* 0x000fe40000011600 */
[----:B------:R-:W-:-:S05]  /*0530*/  IADD3 R0, P1, PT, R3, R16, RZ ;  /* 0x0000001003007210 */ /* 0x000fca0007f3e0ff */
[----:B------:R-:W-:-:S05]  /*0540*/  IMAD.X R3, R21, 0x1, R17, P1 ;  /* 0x0000000115037824 */ /* 0x000fca00008e0611 */
[--C-:B------:R-:W-:Y:S02]  /*0550*/  SHF.R.U64 R17, R0, 0x1e, R3.reuse ;  /* 0x0000001e00117819 */ /* 0x100fe40000001203 */
[----:B------:R-:W-:-:S03]  /*0560*/  SHF.R.U32.HI R0, RZ, 0x1e, R3 ;  /* 0x0000001eff007819 */ /* 0x000fc60000011603 */
[----:B------:R-:W-:-:S04]  /*0570*/  IMAD.WIDE.U32 R2, R17, -0x7fffffff, R14 ;  /* 0x8000000111027825 */ /* 0x000fc800078e000e */
[----:B------:R-:W-:-:S05]  /*0580*/  IMAD R0, R0, -0x7fffffff, RZ ;  /* 0x8000000100007824 */ /* 0x000fca00078e02ff */
[----:B------:R-:W-:-:S07]  /*0590*/  IADD3 R0, PT, PT, R3, -R17, R0 ;  /* 0x8000001103007210 */ /* 0x000fce0007ffe000 */
.L_x_53:
[----:B------:R-:W-:Y:S05]  /*05a0*/  BSYNC.RECONVERGENT B3 ;  /* 0x0000000000037941 */ /* 0x000fea0003800200 */
.L_x_52:
[----:B------:R-:W-:Y:S02]  /*05b0*/  ISETP.GT.U32.AND.EX P0, PT, R5, RZ, PT, P0 ;  /* 0x000000ff0500720c */ /* 0x000fe40003f04100 */
[--C-:B------:R-:W-:Y:S02]  /*05c0*/  SHF.R.U64 R6, R6, 0x1, R5.reuse ;  /* 0x0000000106067819 */ /* 0x100fe40000001205 */
[----:B------:R-:W-:Y:S02]  /*05d0*/  SHF.R.U32.HI R5, RZ, 0x1, R5 ;  /* 0x00000001ff057819 */ /* 0x000fe40000011605 */
[----:B------:R-:W-:Y:S02]  /*05e0*/  IADD3 R3, PT, PT, R19, -R13, R12 ;  /* 0x8000000d13037210 */ /* 0x000fe40007ffe00c */
[----:B------:R-:W-:-:S05]  /*05f0*/  MOV R4, R18 ;  /* 0x0000001200047202 */ /* 0x000fca0000000f00 */
[----:B------:R-:W-:Y:S05]  /*0600*/  @P0 BRA `(.L_x_54) ;  /* 0xfffffffc00380947 */ /* 0x000fea000383ffff */
[----:B------:R-:W-:Y:S05]  /*0610*/  BSYNC.RECONVERGENT B2 ;  /* 0x0000000000027941 */ /* 0x000fea0003800200 */
.L_x_51:
[----:B------:R-:W-:-:S04]  /*0620*/  IMAD.HI.U32 R3, R2, 0x3, RZ ;  /* 0x0000000302037827 */ /* 0x000fc800078e00ff */
[----:B------:R-:W-:-:S05]  /*0630*/  IMAD.IADD R0, R2, 0x1, -R3 ;  /* 0x0000000102007824 */ /* 0x000fca00078e0a03 */
[----:B------:R-:W-:-:S04]  /*0640*/  LEA.HI R0, R0, R3, RZ, 0x1f ;  /* 0x0000000300007211 */ /* 0x000fc800078ff8ff */
[----:B------:R-:W-:-:S05]  /*0650*/  SHF.R.U32.HI R3, RZ, 0x1e, R0 ;  /* 0x0000001eff037819 */ /* 0x000fca0000011600 */
[----:B------:R-:W-:-:S07]  /*0660*/  IMAD R2, R3, -0x7fffffff, R2 ;  /* 0x8000000103027824 */ /* 0x000fce00078e0202 */
.L_x_50:
[----:B------:R-:W-:Y:S05]  /*0670*/  BSYNC.RECONVERGENT B1 ;  /* 0x0000000000017941 */ /* 0x000fea0003800200 */
.L_x_49:
[----:B------:R-:W-:Y:S01]  /*0680*/  IMAD.HI.U32 R0, R2, -0x4370ec6f, RZ ;  /* 0xbc8f139102007827 */ /* 0x000fe200078e00ff */
[----:B------:R-:W0:Y:S04]  /*0690*/  LDCU UR6, c[0x0][0x38c] ;  /* 0x00007180ff0677ac */ /* 0x000e280008000800 */
[----:B------:R-:W-:-:S05]  /*06a0*/  SHF.R.U32.HI R3, RZ, 0xf, R0 ;  /* 0x0000000fff037819 */ /* 0x000fca0000011600 */
[C---:B------:R-:W-:Y:S02]  /*06b0*/  IMAD R2, R3.reuse, -0xadc8, R2 ;  /* 0xffff523803027824 */ /* 0x040fe400078e0202 */
[----:B------:R-:W-:Y:S02]  /*06c0*/  IMAD R3, R3, 0xd47, RZ ;  /* 0x00000d4703037824 */ /* 0x000fe400078e02ff */
[----:B------:R-:W-:-:S03]  /*06d0*/  IMAD R2, R2, 0xbc8f, RZ ;  /* 0x0000bc8f02027824 */ /* 0x000fc600078e02ff */
[----:B------:R-:W-:Y:S02]  /*06e0*/  LOP3.LUT R5, R3, 0x7fffffff, RZ, 0x3c, !PT ;  /* 0x7fffffff03057812 */ /* 0x000fe400078e3cff */
[----:B------:R-:W-:-:S13]  /*06f0*/  ISETP.GE.U32.AND P0, PT, R2, R3, PT ;  /* 0x000000030200720c */ /* 0x000fda0003f06070 */
[----:B------:R-:W-:-:S05]  /*0700*/  @P0 IADD3 R5, PT, PT, -R3, RZ, RZ ;  /* 0x000000ff03050210 */ /* 0x000fca0007ffe1ff */
[----:B------:R-:W-:-:S04]  /*0710*/  IMAD.IADD R5, R2, 0x1, R5 ;  /* 0x0000000102057824 */ /* 0x000fc800078e0205 */
[----:B------:R-:W-:-:S05]  /*0720*/  IMAD.HI.U32 R0, R5, -0x4370ec6f, RZ ;  /* 0xbc8f139105007827 */ /* 0x000fca00078e00ff */
[----:B------:R-:W-:-:S05]  /*0730*/  SHF.R.U32.HI R0, RZ, 0xf, R0 ;  /* 0x0000000fff007819 */ /* 0x000fca0000011600 */
[C---:B------:R-:W-:Y:S02]  /*0740*/  IMAD R2, R0.reuse, -0xadc8, R5 ;  /* 0xffff523800027824 */ /* 0x040fe400078e0205 */
[----:B------:R-:W-:Y:S02]  /*0750*/  IMAD R3, R0, 0xd47, RZ ;  /* 0x00000d4700037824 */ /* 0x000fe400078e02ff */
[----:B------:R-:W-:Y:S02]  /*0760*/  IMAD R2, R2, 0xbc8f, RZ ;  /* 0x0000bc8f02027824 */ /* 0x000fe400078e02ff */
[----:B------:R-:W-:Y:S01]  /*0770*/  VIADD R5, R5, 0xffffffff ;  /* 0xffffffff05057836 */ /* 0x000fe20000000000 */
[----:B------:R-:W-:Y:S02]  /*0780*/  LOP3.LUT R13, R3, 0x7fffffff, RZ, 0x3c, !PT ;  /* 0x7fffffff030d7812 */ /* 0x000fe400078e3cff */
[----:B------:R-:W-:Y:S02]  /*0790*/  ISETP.GE.U32.AND P0, PT, R2, R3, PT ;  /* 0x000000030200720c */ /* 0x000fe40003f06070 */
[----:B------:R-:W-:-:S05]  /*07a0*/  I2FP.F32.U32 R5, R5 ;  /* 0x0000000500057245 */ /* 0x000fca0000201000 */
[----:B------:R-:W-:-:S04]  /*07b0*/  FMUL R5, R5, 4.6566128730773925781e-10 ;  /* 0x3000000005057820 */ /* 0x000fc80000400000 */
[----:B0-----:R-:W-:Y:S02]  /*07c0*/  FFMA R5, R8, R5, UR6 ;  /* 0x0000000608057e23 */ /* 0x001fe40008000005 */
[----:B------:R-:W-:-:S05]  /*07d0*/  @P0 IADD3 R13, PT, PT, -R3, RZ, RZ ;  /* 0x000000ff030d0210 */ /* 0x000fca0007ffe1ff */
[----:B------:R-:W-:-:S04]  /*07e0*/  IMAD.IADD R13, R2, 0x1, R13 ;  /* 0x00000001020d7824 */ /* 0x000fc800078e020d */
[----:B------:R-:W-:-:S05]  /*07f0*/  IMAD.HI.U32 R0, R13, -0x4370ec6f, RZ ;  /* 0xbc8f13910d007827 */ /* 0x000fca00078e00ff */
[----:B------:R-:W-:-:S05]  /*0800*/  SHF.R.U32.HI R0, RZ, 0xf, R0 ;  /* 0x0000000fff007819 */ /* 0x000fca0000011600 */
[C---:B------:R-:W-:Y:S01]  /*0810*/  IMAD R2, R0.reuse, -0xadc8, R13 ;  /* 0xffff523800027824 */ /* 0x040fe200078e020d */
[----:B------:R-:W-:Y:S01]  /*0820*/  IADD3 R13, PT, PT, R13, -0x1, RZ ;  /* 0xffffffff0d0d7810 */ /* 0x000fe20007ffe0ff */
[----:B------:R-:W-:Y:S02]  /*0830*/  IMAD R3, R0, 0xd47, RZ ;  /* 0x00000d4700037824 */ /* 0x000fe400078e02ff */
[----:B------:R-:W-:Y:S01]  /*0840*/  IMAD R2, R2, 0xbc8f, RZ ;  /* 0x0000bc8f02027824 */ /* 0x000fe200078e02ff */
[----:B------:R-:W-:Y:S02]  /*0850*/  I2FP.F32.U32 R13, R13 ;  /* 0x0000000d000d7245 */ /* 0x000fe40000201000 */
[----:B------:R-:W-:Y:S02]  /*0860*/  LOP3.LUT R15, R3, 0x7fffffff, RZ, 0x3c, !PT ;  /* 0x7fffffff030f7812 */ /* 0x000fe400078e3cff */
[----:B------:R-:W-:Y:S01]  /*0870*/  ISETP.GE.U32.AND P0, PT, R2, R3, PT ;  /* 0x000000030200720c */ /* 0x000fe20003f06070 */
[----:B------:R-:W-:-:S04]  /*0880*/  FMUL R13, R13, 4.6566128730773925781e-10 ;  /* 0x300000000d0d7820 */ /* 0x000fc80000400000 */
[----:B------:R-:W-:-:S08]  /*0890*/  FFMA R13, R8, R13, UR6 ;  /* 0x00000006080d7e23 */ /* 0x000fd0000800000d */
        /* <DEDUP_REMOVED lines=12> */
[----:B------:R-:W-:Y:S02]  /*0960*/  FFMA R15, R8, R15, UR6 ;  /* 0x00000006080f7e23 */ /* 0x000fe4000800000f */
[----:B------:R-:W-:-:S04]  /*0970*/  @P0 IADD3 R17, PT, PT, -R3, RZ, RZ ;  /* 0x000000ff03110210 */ /* 0x000fc80007ffe1ff */
[----:B------:R-:W-:Y:S01]  /*0980*/  IADD3 R17, PT, PT, R2, -0x1, R17 ;  /* 0xffffffff02117810 */ /* 0x000fe20007ffe011 */
[----:B------:R-:W-:-:S03]  /*0990*/  IMAD.WIDE R2, R7, 0x10, R10 ;  /* 0x0000001007027825 */ /* 0x000fc600078e020a */
[----:B------:R-:W-:Y:S02]  /*09a0*/  I2FP.F32.U32 R17, R17 ;  /* 0x0000001100117245 */ /* 0x000fe40000201000 */
[----:B------:R0:W-:Y:S03]  /*09b0*/  STG.E desc[UR4][R2.64], R5 ;  /* 0x0000000502007986 */ /* 0x0001e6000c101904 */
[----:B------:R-:W-:Y:S01]  /*09c0*/  FMUL R17, R17, 4.6566128730773925781e-10 ;  /* 0x3000000011117820 */ /* 0x000fe20000400000 */
[----:B------:R0:W-:Y:S03]  /*09d0*/  STG.E desc[UR4][R2.64+0x4], R13 ;  /* 0x0000040d02007986 */ /* 0x0001e6000c101904 */
[----:B------:R-:W-:Y:S01]  /*09e0*/  FFMA R17, R8, R17, UR6 ;  /* 0x0000000608117e23 */ /* 0x000fe20008000011 */
[----:B------:R0:W-:Y:S04]  /*09f0*/  STG.E desc[UR4][R2.64+0x8], R15 ;  /* 0x0000080f02007986 */ /* 0x0001e8000c101904 */
[----:B------:R0:W-:Y:S02]  /*0a00*/  STG.E desc[UR4][R2.64+0xc], R17 ;  /* 0x00000c1102007986 */ /* 0x0001e4000c101904 */
.L_x_48:
[----:B------:R-:W-:Y:S05]  /*0a10*/  BSYNC.RECONVERGENT B0 ;  /* 0x0000000000007941 */ /* 0x000fea0003800200 */
.L_x_47:
[----:B------:R-:W-:Y:S05]  /*0a20*/  @P2 BRA `(.L_x_55) ;  /* 0xfffffff400e82947 */ /* 0x000fea000383ffff */
[----:B------:R-:W-:Y:S05]  /*0a30*/  EXIT ;  /* 0x000000000000794d */ /* 0x000fea0003800000 */
.L_x_46:
[----:B------:R-:W-:-:S13]  /*0a40*/  ISETP.GE.AND P0, PT, R4, 0x1, PT ;  /* 0x000000010400780c */ /* 0x000fda0003f06270 */
[----:B------:R-:W-:Y:S05]  /*0a50*/  @!P0 EXIT ;  /* 0x000000000000894d */ /* 0x000fea0003800000 */
[----:B------:R-:W0:Y:S01]  /*0a60*/  LDC R12, c[0x0][0x38c] ;  /* 0x0000e300ff0c7b82 */ /* 0x000e220000000800 */
[----:B------:R-:W1:Y:S01]  /*0a70*/  S2R R0, SR_TID.X ;  /* 0x0000000000007919 */ /* 0x000e620000002100 */
[----:B------:R-:W0:Y:S01]  /*0a80*/  LDCU UR6, c[0x0][0x390] ;  /* 0x00007200ff0677ac */ /* 0x000e220008000800 */
[----:B------:R-:W-:Y:S02]  /*0a90*/  HFMA2 R13, -RZ, RZ, 0, 0 ;  /* 0x00000000ff0d7431 */ /* 0x000fe400000001ff */
[----:B01----:R-:W-:-:S07]  /*0aa0*/  FADD R12, -R12, UR6 ;  /* 0x000000060c0c7e21 */ /* 0x003fce0008000100 */
.L_x_62:
[----:B0-----:R-:W-:Y:S01]  /*0ab0*/  IMAD R15, R13, 0x80, R0 ;  /* 0x000000800d0f7824 */ /* 0x001fe200078e0200 */
[----:B------:R-:W-:Y:S01]  /*0ac0*/  BSSY.RECONVERGENT B0, `(.L_x_56) ;  /* 0x0000042000007945 */ /* 0x000fe20003800200 */
[----:B------:R-:W-:-:S03]  /*0ad0*/  IMAD.MOV.U32 R18, RZ, RZ, 0x1 ;  /* 0x00000001ff127424 */ /* 0x000fc600078e00ff */
[----:B------:R-:W-:-:S04]  /*0ae0*/  IADD3 R14, PT, PT, R22, R15, RZ ;  /* 0x0000000f160e7210 */ /* 0x000fc80007ffe0ff */
[----:B------:R-:W-:-:S13]  /*0af0*/  ISETP.NE.AND P0, PT, R14, RZ, PT ;  /* 0x000000ff0e00720c */ /* 0x000fda0003f05270 */
[----:B------:R-:W-:Y:S05]  /*0b00*/  @!P0 BRA `(.L_x_57) ;  /* 0x0000000000f48947 */ /* 0x000fea0003800000 */
[----:B------:R-:W-:Y:S01]  /*0b10*/  HFMA2 R19, -RZ, RZ, 0, 0 ;  /* 0x00000000ff137431 */ /* 0x000fe200000001ff */
[----:B------:R-:W-:Y:S01]  /*0b20*/  BSSY.RECONVERGENT B1, `(.L_x_58) ;  /* 0x0000036000017945 */ /* 0x000fe20003800200 */
[----:B------:R-:W-:Y:S02]  /*0b30*/  CS2R R16, SRZ ;  /* 0x0000000000107805 */ /* 0x000fe4000001ff00 */
[----:B------:R-:W-:Y:S01]  /*0b40*/  MOV R21, 0xbc8f ;  /* 0x0000bc8f00157802 */ /* 0x000fe20000000f00 */
[----:B------:R-:W-:-:S07]  /*0b50*/  IMAD.MOV.U32 R18, RZ, RZ, 0x1 ;  /* 0x00000001ff127424 */ /* 0x000fce00078e00ff */
.L_x_61:
[-C--:B------:R-:W-:Y:S01]  /*0b60*/  IMAD R4, R16, R21.reuse, RZ ;  /* 0x0000001510047224 */ /* 0x080fe200078e02ff */
[----:B------:R-:W-:Y:S01]  /*0b70*/  BSSY.RECONVERGENT B2, `(.L_x_59) ;  /* 0x000002a000027945 */ /* 0x000fe20003800200 */
[----:B------:R-:W-:-:S04]  /*0b80*/  IMAD.WIDE.U32 R2, R21, R21, RZ ;  /* 0x0000001515027225 */ /* 0x000fc800078e00ff */
[----:B------:R-:W-:Y:S02]  /*0b90*/  IMAD R5, R21, R16, R4 ;  /* 0x0000001015057224 */ /* 0x000fe400078e0204 */
[----:B------:R-:W-:Y:S01]  /*0ba0*/  IMAD.WIDE.U32 R6, R2, 0x3, RZ ;  /* 0x0000000302067825 */ /* 0x000fe200078e00ff */
[----:B------:R-:W-:-:S03]  /*0bb0*/  LOP3.LUT R6, R14, 0x1, RZ, 0xc0, !PT ;  /* 0x000000010e067812 */ /* 0x000fc600078ec0ff */
[----:B------:R-:W-:Y:S01]  /*0bc0*/  IMAD.IADD R3, R3, 0x1, R5 ;  /* 0x0000000103037824 */ /* 0x000fe200078e0205 */
[----:B------:R-:W-:-:S03]  /*0bd0*/  ISETP.NE.U32.AND P1, PT, R6, 0x1, PT ;  /* 0x000000010600780c */ /* 0x000fc60003f25070 */
[----:B------:R-:W-:Y:S01]  /*0be0*/  IMAD.WIDE.U32 R4, R3, 0x3, RZ ;  /* 0x0000000303047825 */ /* 0x000fe200078e00ff */
[----:B------:R-:W-:-:S03]  /*0bf0*/  ISETP.NE.U32.AND.EX P1, PT, RZ, RZ, PT, P1 ;  /* 0x000000ffff00720c */ /* 0x000fc60003f25110 */
[----:B------:R-:W-:-:S04]  /*0c00*/  IMAD.WIDE.U32 R4, P0, R2, -0x7fffffff, R4 ;  /* 0x8000000102047825 */ /* 0x000fc80007800004 */
[----:B------:R-:W-:Y:S01]  /*0c10*/  IMAD.MOV.U32 R8, RZ, RZ, R5 ;  /* 0x000000ffff087224 */ /* 0x000fe200078e0005 */
[----:B------:R-:W-:Y:S02]  /*0c20*/  IADD3.X R9, PT, PT, RZ, RZ, RZ, P0, !PT ;  /* 0x000000ffff097210 */ /* 0x000fe400007fe4ff */
[----:B------:R-:W-:-:S05]  /*0c30*/  IADD3 RZ, P0, PT, R7, R4, RZ ;  /* 0x0000000407ff7210 */ /* 0x000fca0007f1e0ff */
        /* <DEDUP_REMOVED lines=9> */
[----:B------:R-:W-:-:S05]  /*0cd0*/  IMAD R19, R16, R18, R19 ;  /* 0x0000001210137224 */ /* 0x000fca00078e0213 */
[----:B------:R-:W-:Y:S01]  /*0ce0*/  IADD3 R5, PT, PT, R5, R19, RZ ;  /* 0x0000001305057210 */ /* 0x000fe20007ffe0ff */
[----:B------:R-:W-:-:S04]  /*0cf0*/  IMAD.WIDE.U32 R18, R4, 0x5, RZ ;  /* 0x0000000504127825 */ /* 0x000fc800078e00ff */
[----:B------:R-:W-:-:S04]  /*0d00*/  IMAD.WIDE.U32 R8, R5, 0x5, RZ ;  /* 0x0000000505087825 */ /* 0x000fc800078e00ff */
[----:B------:R-:W-:-:S04]  /*0d10*/  IMAD.WIDE.U32 R8, P1, R4, 0x2, R8 ;  /* 0x0000000204087825 */ /* 0x000fc80007820008 */
[----:B------:R-:W-:Y:S01]  /*0d20*/  IMAD.X R21, RZ, RZ, RZ, P1 ;  /* 0x000000ffff157224 */ /* 0x000fe200008e06ff */
[----:B------:R-:W-:Y:S02]  /*0d30*/  IADD3 RZ, P1, PT, R19, R8, RZ ;  /* 0x0000000813ff7210 */ /* 0x000fe40007f3e0ff */
[----:B------:R-:W-:-:S05]  /*0d40*/  MOV R20, R9 ;  /* 0x0000000900147202 */ /* 0x000fca0000000f00 */
[----:B------:R-:W-:-:S03]  /*0d50*/  IMAD.WIDE.U32.X R20, R5, 0x2, R20, P1 ;  /* 0x0000000205147825 */ /* 0x000fc600008e0414 */
[----:B------:R-:W-:-:S05]  /*0d60*/  IADD3 R9, P1, PT, R4, -R20, RZ ;  /* 0x8000001404097210 */ /* 0x000fca0007f3e0ff */
[----:B------:R-:W-:-:S05]  /*0d70*/  IMAD.X R8, R5, 0x1, ~R21, P1 ;  /* 0x0000000105087824 */ /* 0x000fca00008e0e15 */
[--C-:B------:R-:W-:Y:S02]  /*0d80*/  SHF.R.U64 R9, R9, 0x1, R8.reuse ;  /* 0x0000000109097819 */ /* 0x100fe40000001208 */
[----:B------:R-:W-:Y:S02]  /*0d90*/  SHF.R.U32.HI R19, RZ, 0x1, R8 ;  /* 0x00000001ff137819 */ /* 0x000fe40000011608 */
[----:B------:R-:W-:-:S04]  /*0da0*/  IADD3 R9, P1, PT, R9, R20, RZ ;  /* 0x0000001409097210 */ /* 0x000fc80007f3e0ff */
[----:B------:R-:W-:-:S04]  /*0db0*/  IADD3.X R8, PT, PT, R19, R21, RZ, P1, !PT ;  /* 0x0000001513087210 */ /* 0x000fc80000ffe4ff */
[--C-:B------:R-:W-:Y:S02]  /*0dc0*/  SHF.R.U64 R9, R9, 0x1e, R8.reuse ;  /* 0x0000001e09097819 */ /* 0x100fe40000001208 */
[----:B------:R-:W-:-:S03]  /*0dd0*/  SHF.R.U32.HI R8, RZ, 0x1e, R8 ;  /* 0x0000001eff087819 */ /* 0x000fc60000011608 */
[----:B------:R-:W-:-:S04]  /*0de0*/  IMAD.WIDE.U32 R18, R9, -0x7fffffff, R4 ;  /* 0x8000000109127825 */ /* 0x000fc800078e0004 */
[----:B------:R-:W-:-:S05]  /*0df0*/  IMAD R8, R8, -0x7fffffff, RZ ;  /* 0x8000000108087824 */ /* 0x000fca00078e02ff */
[----:B------:R-:W-:-:S07]  /*0e00*/  IADD3 R19, PT, PT, R19, -R9, R8 ;  /* 0x8000000913137210 */ /* 0x000fce0007ffe008 */
.L_x_60:
[----:B------:R-:W-:Y:S05]  /*0e10*/  BSYNC.RECONVERGENT B2 ;  /* 0x0000000000027941 */ /* 0x000fea0003800200 */
.L_x_59:
[----:B------:R-:W-:Y:S01]  /*0e20*/  ISETP.GT.U32.AND.EX P0, PT, R17, RZ, PT, P0 ;  /* 0x000000ff1100720c */ /* 0x000fe20003f04100 */
[----:B------:R-:W-:Y:S01]  /*0e30*/  IMAD.MOV.U32 R21, RZ, RZ, R2 ;  /* 0x000000ffff157224 */ /* 0x000fe200078e0002 */
[--C-:B------:R-:W-:Y:S02]  /*0e40*/  SHF.R.U64 R14, R14, 0x1, R17.reuse ;  /* 0x000000010e0e7819 */ /* 0x100fe40000001211 */
[----:B------:R-:W-:Y:S02]  /*0e50*/  SHF.R.U32.HI R17, RZ, 0x1, R17 ;  /* 0x00000001ff117819 */ /* 0x000fe40000011611 */
[----:B------:R-:W-:-:S07]  /*0e60*/  IADD3 R16, PT, PT, R3, -R7, R6 ;  /* 0x8000000703107210 */ /* 0x000fce0007ffe006 */
[----:B------:R-:W-:Y:S05]  /*0e70*/  @P0 BRA `(.L_x_61) ;  /* 0xfffffffc00380947 */ /* 0x000fea000383ffff */
[----:B------:R-:W-:Y:S05]  /*0e80*/  BSYNC.RECONVERGENT B1 ;  /* 0x0000000000017941 */ /* 0x000fea0003800200 */
.L_x_58:
[----:B------:R-:W-:-:S05]  /*0e90*/  IMAD.HI.U32 R3, R18, 0x3, RZ ;  /* 0x0000000312037827 */ /* 0x000fca00078e00ff */
[----:B------:R-:W-:-:S04]  /*0ea0*/  IADD3 R2, PT, PT, -R3, R18, RZ ;  /* 0x0000001203027210 */ /* 0x000fc80007ffe1ff */
[----:B------:R-:W-:-:S04]  /*0eb0*/  LEA.HI R2, R2, R3, RZ, 0x1f ;  /* 0x0000000302027211 */ /* 0x000fc800078ff8ff */
[----:B------:R-:W-:-:S05]  /*0ec0*/  SHF.R.U32.HI R3, RZ, 0x1e, R2 ;  /* 0x0000001eff037819 */ /* 0x000fca0000011602 */
[----:B------:R-:W-:-:S07]  /*0ed0*/  IMAD R18, R3, -0x7fffffff, R18 ;  /* 0x8000000103127824 */ /* 0x000fce00078e0212 */
.L_x_57:
[----:B------:R-:W-:Y:S05]  /*0ee0*/  BSYNC.RECONVERGENT B0 ;  /* 0x0000000000007941 */ /* 0x000fea0003800200 */
.L_x_56:
[----:B------:R-:W-:Y:S01]  /*0ef0*/  IMAD.HI.U32 R2, R18, -0x4370ec6f, RZ ;  /* 0xbc8f139112027827 */ /* 0x000fe200078e00ff */
[----:B------:R-:W0:Y:S03]  /*0f00*/  LDCU.64 UR6, c[0x0][0x388] ;  /* 0x00007100ff0677ac */ /* 0x000e260008000a00 */
[----:B------:R-:W-:Y:S01]  /*0f10*/  VIADD R13, R13, 0x1 ;  /* 0x000000010d0d7836 */ /* 0x000fe20000000000 */
[----:B------:R-:W-:-:S05]  /*0f20*/  SHF.R.U32.HI R3, RZ, 0xf, R2 ;  /* 0x0000000fff037819 */ /* 0x000fca0000011602 */
[C---:B------:R-:W-:Y:S02]  /*0f30*/  IMAD R18, R3.reuse, -0xadc8, R18 ;  /* 0xffff523803127824 */ /* 0x040fe400078e0212 */
[----:B------:R-:W-:Y:S02]  /*0f40*/  IMAD R3, R3, 0xd47, RZ ;  /* 0x00000d4703037824 */ /* 0x000fe400078e02ff */
[----:B------:R-:W-:-:S03]  /*0f50*/  IMAD R18, R18, 0xbc8f, RZ ;  /* 0x0000bc8f12127824 */ /* 0x000fc600078e02ff */
[----:B------:R-:W-:Y:S02]  /*0f60*/  LOP3.LUT R5, R3, 0x7fffffff, RZ, 0x3c, !PT ;  /* 0x7fffffff03057812 */ /* 0x000fe400078e3cff */
[----:B------:R-:W-:-:S13]  /*0f70*/  ISETP.GE.U32.AND P0, PT, R18, R3, PT ;  /* 0x000000031200720c */ /* 0x000fda0003f06070 */
[----:B------:R-:W-:-:S05]  /*0f80*/  @P0 IMAD.MOV R5, RZ, RZ, -R3 ;  /* 0x000000ffff050224 */ /* 0x000fca00078e0a03 */
[----:B------:R-:W-:-:S05]  /*0f90*/  IADD3 R5, PT, PT, R18, R5, RZ ;  /* 0x0000000512057210 */ /* 0x000fca0007ffe0ff */
        /* <DEDUP_REMOVED lines=10> */
[----:B0-----:R-:W-:-:S08]  /*1040*/  FFMA R5, R12, R5, UR7 ;  /* 0x000000070c057e23 */ /* 0x001fd00008000005 */
[----:B------:R-:W-:-:S05]  /*1050*/  @P0 IMAD.MOV R4, RZ, RZ, -R2 ;  /* 0x000000ffff040224 */ /* 0x000fca00078e0a02 */
[----:B------:R-:W-:-:S05]  /*1060*/  IADD3 R4, PT, PT, R3, R4, RZ ;  /* 0x0000000403047210 */ /* 0x000fca0007ffe0ff */
        /* <DEDUP_REMOVED lines=8> */
[----:B------:R-:W-:-:S11]  /*10f0*/  I2FP.F32.U32 R4, R4 ;  /* 0x0000000400047245 */ /* 0x000fd60000201000 */
[----:B------:R-:W-:-:S05]  /*1100*/  @P0 IMAD.MOV R7, RZ, RZ, -R3 ;  /* 0x000000ffff070224 */ /* 0x000fca00078e0a03 */
[----:B------:R-:W-:-:S05]  /*1110*/  IADD3 R7, PT, PT, R2, R7, RZ ;  /* 0x0000000702077210 */ /* 0x000fca0007ffe0ff */
[----:B------:R-:W-:-:S05]  /*1120*/  IMAD.HI.U32 R2, R7, -0x4370ec6f, RZ ;  /* 0xbc8f139107027827 */ /* 0x000fca00078e00ff */
[----:B------:R-:W-:-:S05]  /*1130*/  SHF.R.U32.HI R2, RZ, 0xf, R2 ;  /* 0x0000000fff027819 */ /* 0x000fca0000011602 */
[C---:B------:R-:W-:Y:S01]  /*1140*/  IMAD R3, R2.reuse, -0xadc8, R7 ;  /* 0xffff523802037824 */ /* 0x040fe200078e0207 */
[----:B------:R-:W-:Y:S01]  /*1150*/  IADD3 R7, PT, PT, R7, -0x1, RZ ;  /* 0xffffffff07077810 */ /* 0x000fe20007ffe0ff */
[----:B------:R-:W-:Y:S02]  /*1160*/  IMAD R2, R2, 0xd47, RZ ;  /* 0x00000d4702027824 */ /* 0x000fe400078e02ff */
[----:B------:R-:W-:-:S03]  /*1170*/  IMAD R3, R3, 0xbc8f, RZ ;  /* 0x0000bc8f03037824 */ /* 0x000fc600078e02ff */
[----:B------:R-:W-:Y:S02]  /*1180*/  LOP3.LUT R6, R2, 0x7fffffff, RZ, 0x3c, !PT ;  /* 0x7fffffff02067812 */ /* 0x000fe400078e3cff */
[----:B------:R-:W-:-:S13]  /*1190*/  ISETP.GE.U32.AND P0, PT, R3, R2, PT ;  /* 0x000000020300720c */ /* 0x000fda0003f06070 */
[----:B------:R-:W-:Y:S01]  /*11a0*/  @P0 IMAD.MOV R6, RZ, RZ, -R2 ;  /* 0x000000ffff060224 */ /* 0x000fe200078e0a02 */
[----:B------:R-:W-:-:S04]  /*11b0*/  ISETP.NE.AND P0, PT, R13, UR6, PT ;  /* 0x000000060d007c0c */ /* 0x000fc8000bf05270 */
[----:B------:R-:W-:Y:S02]  /*11c0*/  IADD3 R3, PT, PT, R3, -0x1, R6 ;  /* 0xffffffff03037810 */ /* 0x000fe40007ffe006 */
[----:B------:R-:W-:Y:S01]  /*11d0*/  I2FP.F32.U32 R6, R7 ;  /* 0x0000000700067245 */ /* 0x000fe20000201000 */
[----:B------:R-:W-:Y:S01]  /*11e0*/  FMUL R7, R4, 4.6566128730773925781e-10 ;  /* 0x3000000004077820 */ /* 0x000fe20000400000 */
[----:B------:R-:W-:Y:S01]  /*11f0*/  I2FP.F32.U32 R8, R3 ;  /* 0x0000000300087245 */ /* 0x000fe20000201000 */
[----:B------:R-:W-:-:S04]  /*1200*/  IMAD.WIDE R2, R15, 0x10, R10 ;  /* 0x000000100f027825 */ /* 0x000fc800078e020a */
[----:B------:R-:W-:Y:S01]  /*1210*/  FMUL R9, R6, 4.6566128730773925781e-10 ;  /* 0x3000000006097820 */ /* 0x000fe20000400000 */
[----:B------:R-:W-:Y:S01]  /*1220*/  FFMA R7, R12, R7, UR7 ;  /* 0x000000070c077e23 */ /* 0x000fe20008000007 */
[----:B------:R-:W-:Y:S01]  /*1230*/  FMUL R15, R8, 4.6566128730773925781e-10 ;  /* 0x30000000080f7820 */ /* 0x000fe20000400000 */
[----:B------:R0:W-:Y:S01]  /*1240*/  STG.E desc[UR4][R2.64], R5 ;  /* 0x0000000502007986 */ /* 0x0001e2000c101904 */
[C---:B------:R-:W-:Y:S02]  /*1250*/  FFMA R9, R12.reuse, R9, UR7 ;  /* 0x000000070c097e23 */ /* 0x040fe40008000009 */
[----:B------:R-:W-:Y:S01]  /*1260*/  FFMA R15, R12, R15, UR7 ;  /* 0x000000070c0f7e23 */ /* 0x000fe2000800000f */
[----:B------:R0:W-:Y:S04]  /*1270*/  STG.E desc[UR4][R2.64+0x4], R7 ;  /* 0x0000040702007986 */ /* 0x0001e8000c101904 */
[----:B------:R0:W-:Y:S04]  /*1280*/  STG.E desc[UR4][R2.64+0x8], R9 ;  /* 0x0000080902007986 */ /* 0x0001e8000c101904 */
[----:B------:R0:W-:Y:S01]  /*1290*/  STG.E desc[UR4][R2.64+0xc], R15 ;  /* 0x00000c0f02007986 */ /* 0x0001e2000c101904 */
[----:B------:R-:W-:Y:S05]  /*12a0*/  @!P0 EXIT ;  /* 0x000000000000894d */ /* 0x000fea0003800000 */
[----:B------:R-:W-:Y:S05]  /*12b0*/  BRA `(.L_x_62) ;  /* 0xfffffff400fc7947 */ /* 0x000fea000383ffff */
.L_x_63:
        /* <DEDUP_REMOVED lines=12> */
.L_x_263:


//--------------------- .text._ZN3cub18CUB_300001_SM_10006detail9transform16transform_kernelINS2_10policy_hubILb1EN4cuda3std3__45tupleIJPK4BodyEEEE10policy1000ElNS7_10__identityEN6thrust24THRUST_300001_SM_1000_NS10device_ptrIS9_EEJSB_EEEvT0_iT1_T2_DpNS2_10kernel_argIT3_EE --------------------------
	.section	.text._ZN3cub18CUB_300001_SM_10006detail9transform16transform_kernelINS2_10policy_hubILb1EN4cuda3std3__45tupleIJPK4BodyEEEE10policy1000ElNS7_10__identityEN6thrust24THRUST_300001_SM_1000_NS10device_ptrIS9_EEJSB_EEEvT0_iT1_T2_DpNS2_10kernel_argIT3_EE,"ax",@progbits
	.align	128
        .global         _ZN3cub18CUB_300001_SM_10006detail9transform16transform_kernelINS2_10policy_hubILb1EN4cuda3std3__45tupleIJPK4BodyEEEE10policy1000ElNS7_10__identityEN6thrust24THRUST_300001_SM_1000_NS10device_ptrIS9_EEJSB_EEEvT0_iT1_T2_DpNS2_10kernel_argIT3_EE
        .type           _ZN3cub18CUB_300001_SM_10006detail9transform16transform_kernelINS2_10policy_hubILb1EN4cuda3std3__45tupleIJPK4BodyEEEE10policy1000ElNS7_10__identityEN6thrust24THRUST_300001_SM_1000_NS10device_ptrIS9_EEJSB_EEEvT0_iT1_T2_DpNS2_10kernel_argIT3_EE,@function
        .size           _ZN3cub18CUB_300001_SM_10006detail9transform16transform_kernelINS2_10policy_hubILb1EN4cuda3std3__45tupleIJPK4BodyEEEE10policy1000ElNS7_10__identityEN6thrust24THRUST_300001_SM_1000_NS10device_ptrIS9_EEJSB_EEEvT0_iT1_T2_DpNS2_10kernel_argIT3_EE,(.L_x_264 - _ZN3cub18CUB_300001_SM_10006detail9transform16transform_kernelINS2_10policy_hubILb1EN4cuda3std3__45tupleIJPK4BodyEEEE10policy1000ElNS7_10__identityEN6thrust24THRUST_300001_SM_1000_NS10device_ptrIS9_EEJSB_EEEvT0_iT1_T2_DpNS2_10kernel_argIT3_EE)
        .other          _ZN3cub18CUB_300001_SM_10006detail9transform16transform_kernelINS2_10policy_hubILb1EN4cuda3std3__45tupleIJPK4BodyEEEE10policy1000ElNS7_10__identityEN6thrust24THRUST_300001_SM_1000_NS10device_ptrIS9_EEJSB_EEEvT0_iT1_T2_DpNS2_10kernel_argIT3_EE,@"STO_CUDA_ENTRY STV_DEFAULT"
_ZN3cub18CUB_300001_SM_10006detail9transform16transform_kernelINS2_10policy_hubILb1EN4cuda3std3__45tupleIJPK4BodyEEEE10policy1000ElNS7_10__identityEN6thrust24THRUST_300001_SM_1000_NS10device_ptrIS9_EEJSB_EEEvT0_iT1_T2_DpNS2_10kernel_argIT3_EE:
.text._ZN3cub18CUB_300001_SM_10006detail9transform16transform_kernelINS2_10policy_hubILb1EN4cuda3std3__45tupleIJPK4BodyEEEE10policy1000ElNS7_10__identityEN6thrust24THRUST_300001_SM_1000_NS10device_ptrIS9_EEJSB_EEEvT0_iT1_T2_DpNS2_10kernel_argIT3_EE:
[----:B------:R-:W-:Y:S08]  /*0000*/  LDC R1, c[0x0][0x37c] ;  /* 0x0000df00ff017b82 */ /* 0x000ff00000000800 */
[----:B------:R-:W0:Y:S01]  /*0010*/  LDC R0, c[0x0][0x388] ;  /* 0x0000e200ff007b82 */ /* 0x000e220000000800 */
[----:B------:R-:W1:Y:S01]  /*0020*/  LDCU.64 UR6, c[0x0][0x380] ;  /* 0x00007000ff0677ac */ /* 0x000e620008000a00 */
[----:B------:R-:W2:Y:S01]  /*0030*/  S2R R7, SR_TID.X ;  /* 0x0000000000077919 */ /* 0x000ea20000002100 */
[----:B------:R-:W-:Y:S05]  /*0040*/  BSSY.RECONVERGENT B0, `(.L_x_64) ;  /* 0x000001a000007945 */ /* 0x000fea0003800200 */
[----:B------:R-:W3:Y:S01]  /*0050*/  S2UR UR4, SR_CTAID.X ;  /* 0x00000000000479c3 */ /* 0x000ee20000002500 */
[----:B0-----:R-:W-:-:S05]  /*0060*/  IMAD.SHL.U32 R5, R0, 0x80, RZ ;  /* 0x0000008000057824 */ /* 0x001fca00078e00ff */
[----:B------:R-:W-:Y:S01]  /*0070*/  SHF.R.S32.HI R4, RZ, 0x1f, R5 ;  /* 0x0000001fff047819 */ /* 0x000fe20000011405 */
[----:B---3--:R-:W-:-:S04]  /*0080*/  IMAD.WIDE.U32 R2, R5, UR4, RZ ;  /* 0x0000000405027c25 */ /* 0x008fc8000f8e00ff */
[----:B------:R-:W-:Y:S01]  /*0090*/  IMAD R13, R4, UR4, RZ ;  /* 0x00000004040d7c24 */ /* 0x000fe2000f8e02ff */
[----:B-1----:R-:W-:Y:S01]  /*00a0*/  IADD3 R6, P1, PT, -R2, UR6, RZ ;  /* 0x0000000602067c10 */ /* 0x002fe2000ff3e1ff */
[----:B--2---:R-:W-:Y:S02]  /*00b0*/  IMAD.SHL.U32 R11, R7, 0x80, RZ ;  /* 0x00000080070b7824 */ /* 0x004fe400078e00ff */
[----:B------:R-:W-:Y:S01]  /*00c0*/  IMAD.IADD R13, R3, 0x1, R13 ;  /* 0x00000001030d7824 */ /* 0x000fe200078e020d */
[----:B------:R-:W-:-:S04]  /*00d0*/  ISETP.LT.U32.AND P0, PT, R6, R5, PT ;  /* 0x000000050600720c */ /* 0x000fc80003f01070 */
[----:B------:R-:W-:-:S04]  /*00e0*/  IADD3.X R9, PT, PT, ~R13, UR7, RZ, P1, !PT ;  /* 0x000000070d097c10 */ /* 0x000fc80008ffe5ff */
[----:B------:R-:W-:-:S04]  /*00f0*/  ISETP.LT.AND.EX P0, PT, R9, R4, PT, P0 ;  /* 0x000000040900720c */ /* 0x000fc80003f01300 */
[----:B------:R-:W-:-:S05]  /*0100*/  SEL R6, R6, R5, P0 ;  /* 0x0000000506067207 */ /* 0x000fca0000000000 */
[----:B------:R-:W-:-:S05]  /*0110*/  IMAD.SHL.U32 R4, R6, 0x10, RZ ;  /* 0x0000001006047824 */ /* 0x000fca00078e00ff */
[----:B------:R-:W-:-:S13]  /*0120*/  ISETP.GE.AND P0, PT, R11, R4, PT ;  /* 0x000000040b00720c */ /* 0x000fda0003f06270 */
[----:B------:R-:W-:Y:S05]  /*0130*/  @P0 BRA `(.L_x_65) ;  /* 0x0000000000280947 */ /* 0x000fea0003800000 */
[----:B------:R-:W0:Y:S02]  /*0140*/  LDC.64 R8, c[0x0][0x398] ;  /* 0x0000e600ff087b82 */ /* 0x000e240000000a00 */
[----:B0-----:R-:W-:-:S04]  /*0150*/  LEA R8, P0, R2, R8, 0x4 ;  /* 0x0000000802087211 */ /* 0x001fc800078020ff */
[----:B------:R-:W-:-:S03]  /*0160*/  LEA.HI.X R9, R2, R9, R13, 0x4, P0 ;  /* 0x0000000902097211 */ /* 0x000fc600000f240d */
[----:B------:R-:W-:-:S07]  /*0170*/  IMAD.WIDE.U32 R8, R7, 0x80, R8 ;  /* 0x0000008007087825 */ /* 0x000fce00078e0008 */
.L_x_66:
[----:B------:R-:W-:Y:S01]  /*0180*/  VIADD R11, R11, 0x4000 ;  /* 0x000040000b0b7836 */ /* 0x000fe20000000000 */
[----:B------:R0:W-:Y:S04]  /*0190*/  CCTL.E.PF2 [R8] ;  /* 0x000000000800798f */ /* 0x0001e80000800100 */
[----:B------:R-:W-:Y:S02]  /*01a0*/  ISETP.GE.AND P0, PT, R11, R4, PT ;  /* 0x000000040b00720c */ /* 0x000fe40003f06270 */
[----:B0-----:R-:W-:-:S05]  /*01b0*/  IADD3 R8, P1, PT, R8, 0x4000, RZ ;  /* 0x0000400008087810 */ /* 0x001fca0007f3e0ff */
[----:B------:R-:W-:-:S06]  /*01c0*/  IMAD.X R9, RZ, RZ, R9, P1 ;  /* 0x000000ffff097224 */ /* 0x000fcc00008e0609 */
[----:B------:R-:W-:Y:S05]  /*01d0*/  @!P0 BRA `(.L_x_66) ;  /* 0xfffffffc00e88947 */ /* 0x000fea000383ffff */
.L_x_65:
[----:B------:R-:W-:Y:S05]  /*01e0*/  BSYNC.RECONVERGENT B0 ;  /* 0x0000000000007941 */ /* 0x000fea0003800200 */
.L_x_64:
[----:B------:R-:W0:Y:S01]  /*01f0*/  LDCU.128 UR8, c[0x0][0x390] ;  /* 0x00007200ff0877ac */ /* 0x000e220008000c00 */
[----:B------:R-:W-:Y:S01]  /*0200*/  ISETP.NE.AND P0, PT, R5, R6, PT ;  /* 0x000000060500720c */ /* 0x000fe20003f05270 */
[C---:B------:R-:W-:Y:S01]  /*0210*/  IMAD.SHL.U32 R8, R2.reuse, 0x10, RZ ;  /* 0x0000001002087824 */ /* 0x040fe200078e00ff */
[----:B------:R-:W-:Y:S01]  /*0220*/  SHF.L.U64.HI R9, R2, 0x4, R13 ;  /* 0x0000000402097819 */ /* 0x000fe2000001020d */
[----:B------:R-:W1:Y:S03]  /*0230*/  LDCU.64 UR4, c[0x0][0x358] ;  /* 0x00006b00ff0477ac */ /* 0x000e660008000a00 */
[C---:B0-----:R-:W-:Y:S02]  /*0240*/  IADD3 R2, P1, PT, R8.reuse, UR10, RZ ;  /* 0x0000000a08027c10 */ /* 0x041fe4000ff3e0ff */
[----:B------:R-:W-:Y:S02]  /*0250*/  IADD3 R4, P2, PT, R8, UR8, RZ ;  /* 0x0000000808047c10 */ /* 0x000fe4000ff5e0ff */
[----:B------:R-:W-:-:S02]  /*0260*/  IADD3.X R3, PT, PT, R9, UR11, RZ, P1, !PT ;  /* 0x0000000b09037c10 */ /* 0x000fc40008ffe4ff */
[----:B------:R-:W-:Y:S01]  /*0270*/  IADD3.X R5, PT, PT, R9, UR9, RZ, P2, !PT ;  /* 0x0000000909057c10 */ /* 0x000fe200097fe4ff */
[----:B-1----:R-:W-:Y:S08]  /*0280*/  @!P0 BRA `(.L_x_67) ;  /* 0x0000001000b88947 */ /* 0x002ff00003800000 */
[----:B------:R-:W-:-:S13]  /*0290*/  ISETP.GE.AND P0, PT, R0, 0x1, PT ;  /* 0x000000010000780c */ /* 0x000fda0003f06270 */
[----:B------:R-:W-:Y:S05]  /*02a0*/  @!P0 EXIT ;  /* 0x000000000000894d */ /* 0x000fea0003800000 */
[C---:B------:R-:W-:Y:S01]  /*02b0*/  ISETP.GE.U32.AND P0, PT, R0.reuse, 0x8, PT ;  /* 0x000000080000780c */ /* 0x040fe20003f06070 */
[----:B------:R-:W-:Y:S01]  /*02c0*/  IMAD.MOV.U32 R8, RZ, RZ, RZ ;  /* 0x000000ffff087224 */ /* 0x000fe200078e00ff */
[----:B------:R-:W-:-:S11]  /*02d0*/  LOP3.LUT R16, R0, 0x7, RZ, 0xc0, !PT ;  /* 0x0000000700107812 */ /* 0x000fd600078ec0ff */
[----:B------:R-:W-:Y:S05]  /*02e0*/  @!P0 BRA `(.L_x_68) ;  /* 0x0000000c000c8947 */ /* 0x000fea0003800000 */
[----:B------:R-:W-:-:S13]  /*02f0*/  ISETP.GE.AND P1, PT, R7, R6, PT ;  /* 0x000000060700720c */ /* 0x000fda0003f26270 */
[----:B------:R-:W-:-:S05]  /*0300*/  @!P1 IMAD.WIDE.U32 R8, R7, 0x10, R2 ;  /* 0x0000001007089825 */ /* 0x000fca00078e0002 */
[----:B------:R-:W2:Y:S04]  /*0310*/  @!P1 LDG.E R15, desc[UR4][R8.64] ;  /* 0x00000004080f9981 */ /* 0x000ea8000c1e1900 */
[----:B------:R-:W3:Y:S04]  /*0320*/  @!P1 LDG.E R17, desc[UR4][R8.64+0x4] ;  /* 0x0000040408119981 */ /* 0x000ee8000c1e1900 */
[----:B------:R-:W4:Y:S04]  /*0330*/  @!P1 LDG.E R19, desc[UR4][R8.64+0x8] ;  /* 0x0000080408139981 */ /* 0x000f28000c1e1900 */
[----:B------:R-:W5:Y:S01]  /*0340*/  @!P1 LDG.E R21, desc[UR4][R8.64+0xc] ;  /* 0x00000c0408159981 */ /* 0x000f62000c1e1900 */
[----:B------:R-:W-:-:S02]  /*0350*/  VIADD R23, R7, 0x80 ;  /* 0x0000008007177836 */ /* 0x000fc40000000000 */
[----:B------:R-:W-:-:S03]  /*0360*/  @!P1 IMAD.WIDE.U32 R12, R7, 0x10, R4 ;  /* 0x00000010070c9825 */ /* 0x000fc600078e0004 */
[C---:B------:R-:W-:Y:S01]  /*0370*/  ISETP.GE.AND P0, PT, R23.reuse, R6, PT ;  /* 0x000000061700720c */ /* 0x040fe20003f06270 */
[----:B------:R-:W-:Y:S01]  /*0380*/  IMAD.WIDE R10, R23, 0x10, R2 ;  /* 0x00000010170a7825 */ /* 0x000fe200078e0202 */
[----:B--2---:R-:W-:Y:S04]  /*0390*/  @!P1 STG.E desc[UR4][R12.64], R15 ;  /* 0x0000000f0c009986 */ /* 0x004fe8000c101904 */
[----:B---3--:R-:W-:Y:S04]  /*03a0*/  @!P1 STG.E desc[UR4][R12.64+0x4], R17 ;  /* 0x000004110c009986 */ /* 0x008fe8000c101904 */
[----:B----4-:R-:W-:Y:S04]  /*03b0*/  @!P1 STG.E desc[UR4][R12.64+0x8], R19 ;  /* 0x000008130c009986 */ /* 0x010fe8000c101904 */
[----:B-----5:R0:W-:Y:S04]  /*03c0*/  @!P1 STG.E desc[UR4][R12.64+0xc], R21 ;  /* 0x00000c150c009986 */ /* 0x0201e8000c101904 */
[----:B------:R-:W2:Y:S04]  /*03d0*/  @!P0 LDG.E R25, desc[UR4][R10.64] ;  /* 0x000000040a198981 */ /* 0x000ea8000c1e1900 */
[----:B------:R-:W3:Y:S04]  /*03e0*/  @!P0 LDG.E R27, desc[UR4][R10.64+0x4] ;  /* 0x000004040a1b8981 */ /* 0x000ee8000c1e1900 */
[----:B------:R-:W4:Y:S04]  /*03f0*/  @!P0 LDG.E R9, desc[UR4][R10.64+0x8] ;  /* 0x000008040a098981 */ /* 0x000f28000c1e1900 */
[----:B------:R-:W5:Y:S01]  /*0400*/  @!P0 LDG.E R29, desc[UR4][R10.64+0xc] ;  /* 0x00000c040a1d8981 */ /* 0x000f62000c1e1900 */
[----:B------:R-:W-:Y:S01]  /*0410*/  VIADD R8, R7, 0x100 ;  /* 0x0000010007087836 */ /* 0x000fe20000000000 */
[----:B------:R-:W-:Y:S01]  /*0420*/  BSSY.RECONVERGENT B0, `(.L_x_69) ;  /* 0x000001c000007945 */ /* 0x000fe20003800200 */
[----:B0-----:R-:W-:-:S03]  /*0430*/  IMAD.WIDE R12, R23, 0x10, R4 ;  /* 0x00000010170c7825 */ /* 0x001fc600078e0204 */
[-C--:B------:R-:W-:Y:S01]  /*0440*/  ISETP.GE.AND P6, PT, R8, R6.reuse, PT ;  /* 0x000000060800720c */ /* 0x080fe20003fc6270 */
[C---:B------:R-:W-:Y:S01]  /*0450*/  VIADD R14, R7.reuse, 0x180 ;  /* 0x00000180070e7836 */ /* 0x040fe20000000000 */
[----:B------:R-:W-:Y:S01]  /*0460*/  LOP3.LUT R8, R0, 0x7ffffff8, RZ, 0xc0, !PT ;  /* 0x7ffffff800087812 */ /* 0x000fe200078ec0ff */
[C---:B------:R-:W-:Y:S02]  /*0470*/  VIADD R15, R7.reuse, 0x200 ;  /* 0x00000200070f7836 */ /* 0x040fe40000000000 */
[C---:B------:R-:W-:Y:S01]  /*0480*/  VIADD R17, R7.reuse, 0x280 ;  /* 0x0000028007117836 */ /* 0x040fe20000000000 */
[-C--:B------:R-:W-:Y:S01]  /*0490*/  ISETP.GE.AND P5, PT, R14, R6.reuse, PT ;  /* 0x000000060e00720c */ /* 0x080fe20003fa6270 */
[----:B------:R-:W-:Y:S01]  /*04a0*/  VIADD R19, R7, 0x300 ;  /* 0x0000030007137836 */ /* 0x000fe20000000000 */
[-C--:B------:R-:W-:Y:S01]  /*04b0*/  ISETP.GE.AND P4, PT, R15, R6.reuse, PT ;  /* 0x000000060f00720c */ /* 0x080fe20003f86270 */
[----:B------:R-:W-:Y:S01]  /*04c0*/  VIADD R21, R7, 0x380 ;  /* 0x0000038007157836 */ /* 0x000fe20000000000 */
[----:B------:R-:W-:-:S02]  /*04d0*/  ISETP.GE.AND P3, PT, R17, R6, PT ;  /* 0x000000061100720c */ /* 0x000fc40003f66270 */
[-C--:B------:R-:W-:Y:S02]  /*04e0*/  ISETP.GE.AND P2, PT, R19, R6.reuse, PT ;  /* 0x000000061300720c */ /* 0x080fe40003f46270 */
[----:B------:R-:W-:Y:S01]  /*04f0*/  ISETP.GE.AND P1, PT, R21, R6, PT ;  /* 0x000000061500720c */ /* 0x000fe20003f26270 */
[----:B--2---:R0:W-:Y:S04]  /*0500*/  @!P0 STG.E desc[UR4][R12.64], R25 ;  /* 0x000000190c008986 */ /* 0x0041e8000c101904 */
[----:B---3--:R0:W-:Y:S04]  /*0510*/  @!P0 STG.E desc[UR4][R12.64+0x4], R27 ;  /* 0x0000041b0c008986 */ /* 0x0081e8000c101904 */
[----:B----4-:R0:W-:Y:S04]  /*0520*/  @!P0 STG.E desc[UR4][R12.64+0x8], R9 ;  /* 0x000008090c008986 */ /* 0x0101e8000c101904 */
[----:B-----5:R0:W-:Y:S01]  /*0530*/  @!P0 STG.E desc[UR4][R12.64+0xc], R29 ;  /* 0x00000c1d0c008986 */ /* 0x0201e2000c101904 */
[----:B------:R-:W-:Y:S01]  /*0540*/  ISETP.NE.AND P0, PT, R8, 0x8, PT ;  /* 0x000000080800780c */ /* 0x000fe20003f05270 */
[----:B------:R-:W-:-:S12]  /*0550*/  @P6 BRA `(.L_x_70) ;  /* 0x0000000000206947 */ /* 0x000fd80003800000 */
[----:B0-----:R-:W2:Y:S04]  /*0560*/  LDG.E R9, desc[UR4][R10.64+0x800] ;  /* 0x000800040a097981 */ /* 0x001ea8000c1e1900 */
[----:B------:R-:W3:Y:S04]  /*0570*/  LDG.E R15, desc[UR4][R10.64+0x804] ;  /* 0x000804040a0f7981 */ /* 0x000ee8000c1e1900 */
[----:B------:R-:W4:Y:S04]  /*0580*/  LDG.E R17, desc[UR4][R10.64+0x808] ;  /* 0x000808040a117981 */ /* 0x000f28000c1e1900 */
[----:B------:R-:W5:Y:S04]  /*0590*/  LDG.E R19, desc[UR4][R10.64+0x80c] ;  /* 0x00080c040a137981 */ /* 0x000f68000c1e1900 */
[----:B--2---:R1:W-:Y:S04]  /*05a0*/  STG.E desc[UR4][R12.64+0x800], R9 ;  /* 0x000800090c007986 */ /* 0x0043e8000c101904 */
[----:B---3--:R1:W-:Y:S04]  /*05b0*/  STG.E desc[UR4][R12.64+0x804], R15 ;  /* 0x0008040f0c007986 */ /* 0x0083e8000c101904 */
[----:B----4-:R1:W-:Y:S04]  /*05c0*/  STG.E desc[UR4][R12.64+0x808], R17 ;  /* 0x000808110c007986 */ /* 0x0103e8000c101904 */
[----:B-----5:R1:W-:Y:S02]  /*05d0*/  STG.E desc[UR4][R12.64+0x80c], R19 ;  /* 0x00080c130c007986 */ /* 0x0203e4000c101904 */
.L_x_70:
[----:B------:R-:W-:Y:S05]  /*05e0*/  BSYNC.RECONVERGENT B0 ;  /* 0x0000000000007941 */ /* 0x000fea0003800200 */
.L_x_69:
[----:B------:R-:W-:Y:S04]  /*05f0*/  BSSY.RECONVERGENT B0, `(.L_x_71) ;  /* 0x000000a000007945 */ /* 0x000fe80003800200 */
[----:B------:R-:W-:Y:S05]  /*0600*/  @P5 BRA `(.L_x_72) ;  /* 0x0000000000205947 */ /* 0x000fea0003800000 */
[----:B01----:R-:W2:Y:S04]  /*0610*/  LDG.E R9, desc[UR4][R10.64+0x1000] ;  /* 0x001000040a097981 */ /* 0x003ea8000c1e1900 */
[----:B------:R-:W3:Y:S04]  /*0620*/  LDG.E R15, desc[UR4][R10.64+0x1004] ;  /* 0x001004040a0f7981 */ /* 0x000ee8000c1e1900 */
[----:B------:R-:W4:Y:S04]  /*0630*/  LDG.E R17, desc[UR4][R10.64+0x1008] ;  /* 0x001008040a117981 */ /* 0x000f28000c1e1900 */
[----:B------:R-:W5:Y:S04]  /*0640*/  LDG.E R19, desc[UR4][R10.64+0x100c] ;  /* 0x00100c040a137981 */ /* 0x000f68000c1e1900 */
[----:B--2---:R2:W-:Y:S04]  /*0650*/  STG.E desc[UR4][R12.64+0x1000], R9 ;  /* 0x001000090c007986 */ /* 0x0045e8000c101904 */
[----:B---3--:R2:W-:Y:S04]  /*0660*/  STG.E desc[UR4][R12.64+0x1004], R15 ;  /* 0x0010040f0c007986 */ /* 0x0085e8000c101904 */
[----:B----4-:R2:W-:Y:S04]  /*0670*/  STG.E desc[UR4][R12.64+0x1008], R17 ;  /* 0x001008110c007986 */ /* 0x0105e8000c101904 */
[----:B-----5:R2:W-:Y:S02]  /*0680*/  STG.E desc[UR4][R12.64+0x100c], R19 ;  /* 0x00100c130c007986 */ /* 0x0205e4000c101904 */
.L_x_72:
[----:B------:R-:W-:Y:S05]  /*0690*/  BSYNC.RECONVERGENT B0 ;  /* 0x0000000000007941 */ /* 0x000fea0003800200 */
.L_x_71:
[----:B------:R-:W-:Y:S04]  /*06a0*/  BSSY.RECONVERGENT B0, `(.L_x_73) ;  /* 0x000000a000007945 */ /* 0x000fe80003800200 */
[----:B------:R-:W-:Y:S05]  /*06b0*/  @P4 BRA `(.L_x_74) ;  /* 0x0000000000204947 */ /* 0x000fea0003800000 */
[----:B012---:R-:W2:Y:S04]  /*06c0*/  LDG.E R9, desc[UR4][R10.64+0x1800] ;  /* 0x001800040a097981 */ /* 0x007ea8000c1e1900 */
[----:B------:R-:W3:Y:S04]  /*06d0*/  LDG.E R15, desc[UR4][R10.64+0x1804] ;  /* 0x001804040a0f7981 */ /* 0x000ee8000c1e1900 */
[----:B------:R-:W4:Y:S04]  /*06e0*/  LDG.E R17, desc[UR4][R10.64+0x1808] ;  /* 0x001808040a117981 */ /* 0x000f28000c1e1900 */
[----:B------:R-:W5:Y:S04]  /*06f0*/  LDG.E R19, desc[UR4][R10.64+0x180c] ;  /* 0x00180c040a137981 */ /* 0x000f68000c1e1900 */
[----:B--2---:R0:W-:Y:S04]  /*0700*/  STG.E desc[UR4][R12.64+0x1800], R9 ;  /* 0x001800090c007986 */ /* 0x0041e8000c101904 */
[----:B---3--:R0:W-:Y:S04]  /*0710*/  STG.E desc[UR4][R12.64+0x1804], R15 ;  /* 0x0018040f0c007986 */ /* 0x0081e8000c101904 */
[----:B----4-:R0:W-:Y:S04]  /*0720*/  STG.E desc[UR4][R12.64+0x1808], R17 ;  /* 0x001808110c007986 */ /* 0x0101e8000c101904 */
[----:B-----5:R0:W-:Y:S02]  /*0730*/  STG.E desc[UR4][R12.64+0x180c], R19 ;  /* 0x00180c130c007986 */ /* 0x0201e4000c101904 */
.L_x_74:
[----:B------:R-:W-:Y:S05]  /*0740*/  BSYNC.RECONVERGENT B0 ;  /* 0x0000000000007941 */ /* 0x000fea0003800200 */
.L_x_73:
        /* <DEDUP_REMOVED lines=10> */
.L_x_76:
[----:B------:R-:W-:Y:S05]  /*07f0*/  BSYNC.RECONVERGENT B0 ;  /* 0x0000000000007941 */ /* 0x000fea0003800200 */
.L_x_75:
        /* <DEDUP_REMOVED lines=10> */
.L_x_78:
[----:B------:R-:W-:Y:S05]  /*08a0*/  BSYNC.RECONVERGENT B0 ;  /* 0x0000000000007941 */ /* 0x000fea0003800200 */
.L_x_77:
        /* <DEDUP_REMOVED lines=10> */
.L_x_80:
[----:B------:R-:W-:Y:S05]  /*0950*/  BSYNC.RECONVERGENT B0 ;  /* 0x0000000000007941 */ /* 0x000fea0003800200 */
.L_x_79:
[----:B------:R-:W-:Y:S05]  /*0960*/  @!P0 BRA `(.L_x_68) ;  /* 0x00000004006c8947 */ /* 0x000fea0003800000 */
[----:B------:R-:W-:-:S07]  /*0970*/  HFMA2 R0, -RZ, RZ, 0, 4.76837158203125e-07 ;  /* 0x00000008ff007431 */ /* 0x000fce00000001ff */
.L_x_83:
[----:B012---:R-:W-:-:S05]  /*0980*/  IMAD R9, R0, 0x80, R7 ;  /* 0x0000008000097824 */ /* 0x007fca00078e0207 */
        /* <DEDUP_REMOVED lines=10> */
[----:B--2---:R0:W-:Y:S04]  /*0a30*/  @!P0 STG.E desc[UR4][R14.64], R19 ;  /* 0x000000130e008986 */ /* 0x0041e8000c101904 */
[----:B---3--:R1:W-:Y:S04]  /*0a40*/  @!P0 STG.E desc[UR4][R14.64+0x4], R21 ;  /* 0x000004150e008986 */ /* 0x0083e8000c101904 */
[----:B----4-:R-:W-:Y:S04]  /*0a50*/  @!P0 STG.E desc[UR4][R14.64+0x8], R18 ;  /* 0x000008120e008986 */ /* 0x010fe8000c101904 */
[----:B-----5:R2:W-:Y:S04]  /*0a60*/  @!P0 STG.E desc[UR4][R14.64+0xc], R20 ;  /* 0x00000c140e008986 */ /* 0x0205e8000c101904 */
[----:B------:R-:W3:Y:S04]  /*0a70*/  @!P1 LDG.E R23, desc[UR4][R10.64] ;  /* 0x000000040a179981 */ /* 0x000ee8000c1e1900 */
[----:B------:R-:W4:Y:S04]  /*0a80*/  @!P1 LDG.E R25, desc[UR4][R10.64+0x4] ;  /* 0x000004040a199981 */ /* 0x000f28000c1e1900 */
[----:B------:R-:W5:Y:S04]  /*0a90*/  @!P1 LDG.E R27, desc[UR4][R10.64+0x8] ;  /* 0x000008040a1b9981 */ /* 0x000f68000c1e1900 */
[----:B------:R-:W2:Y:S01]  /*0aa0*/  @!P1 LDG.E R29, desc[UR4][R10.64+0xc] ;  /* 0x00000c040a1d9981 */ /* 0x000ea2000c1e1900 */
[----:B------:R-:W-:-:S05]  /*0ab0*/  VIADD R13, R9, 0x100 ;  /* 0x00000100090d7836 */ /* 0x000fca0000000000 */
[----:B------:R-:W-:Y:S01]  /*0ac0*/  ISETP.GE.AND P0, PT, R13, R6, PT ;  /* 0x000000060d00720c */ /* 0x000fe20003f06270 */
[----:B------:R-:W-:-:S05]  /*0ad0*/  IMAD.WIDE R12, R17, 0x10, R4 ;  /* 0x00000010110c7825 */ /* 0x000fca00078e0204 */
[----:B---3--:R3:W-:Y:S04]  /*0ae0*/  @!P1 STG.E desc[UR4][R12.64], R23 ;  /* 0x000000170c009986 */ /* 0x0087e8000c101904 */
[----:B----4-:R4:W-:Y:S04]  /*0af0*/  @!P1 STG.E desc[UR4][R12.64+0x4], R25 ;  /* 0x000004190c009986 */ /* 0x0109e8000c101904 */
[----:B-----5:R5:W-:Y:S04]  /*0b00*/  @!P1 STG.E desc[UR4][R12.64+0x8], R27 ;  /* 0x0000081b0c009986 */ /* 0x020be8000c101904 */
[----:B--2---:R2:W-:Y:S04]  /*0b10*/  @!P1 STG.E desc[UR4][R12.64+0xc], R29 ;  /* 0x00000c1d0c009986 */ /* 0x0045e8000c101904 */
[----:B------:R-:W3:Y:S04]  /*0b20*/  @!P0 LDG.E R17, desc[UR4][R10.64+0x800] ;  /* 0x000800040a118981 */ /* 0x000ee8000c1e1900 */
[----:B0-----:R-:W4:Y:S04]  /*0b30*/  @!P0 LDG.E R19, desc[UR4][R10.64+0x804] ;  /* 0x000804040a138981 */ /* 0x001f28000c1e1900 */
[----:B-1----:R-:W5:Y:S04]  /*0b40*/  @!P0 LDG.E R21, desc[UR4][R10.64+0x808] ;  /* 0x000808040a158981 */ /* 0x002f68000c1e1900 */
[----:B------:R-:W2:Y:S01]  /*0b50*/  @!P0 LDG.E R14, desc[UR4][R10.64+0x80c] ;  /* 0x00080c040a0e8981 */ /* 0x000ea2000c1e1900 */
[----:B------:R-:W-:-:S05]  /*0b60*/  VIADD R15, R9, 0x180 ;  /* 0x00000180090f7836 */ /* 0x000fca0000000000 */
[----:B------:R-:W-:Y:S01]  /*0b70*/  ISETP.GE.AND P1, PT, R15, R6, PT ;  /* 0x000000060f00720c */ /* 0x000fe20003f26270 */
[----:B---3--:R0:W-:Y:S04]  /*0b80*/  @!P0 STG.E desc[UR4][R12.64+0x800], R17 ;  /* 0x000800110c008986 */ /* 0x0081e8000c101904 */
[----:B----4-:R1:W-:Y:S04]  /*0b90*/  @!P0 STG.E desc[UR4][R12.64+0x804], R19 ;  /* 0x000804130c008986 */ /* 0x0103e8000c101904 */
[----:B-----5:R3:W-:Y:S04]  /*0ba0*/  @!P0 STG.E desc[UR4][R12.64+0x808], R21 ;  /* 0x000808150c008986 */ /* 0x0207e8000c101904 */
[----:B--2---:R2:W-:Y:S04]  /*0bb0*/  @!P0 STG.E desc[UR4][R12.64+0x80c], R14 ;  /* 0x00080c0e0c008986 */ /* 0x0045e8000c101904 */
[----:B------:R-:W4:Y:S04]  /*0bc0*/  @!P1 LDG.E R23, desc[UR4][R10.64+0x1000] ;  /* 0x001000040a179981 */ /* 0x000f28000c1e1900 */
[----:B------:R-:W5:Y:S04]  /*0bd0*/  @!P1 LDG.E R25, desc[UR4][R10.64+0x1004] ;  /* 0x001004040a199981 */ /* 0x000f68000c1e1900 */
[----:B------:R-:W3:Y:S04]  /*0be0*/  @!P1 LDG.E R27, desc[UR4][R10.64+0x1008] ;  /* 0x001008040a1b9981 */ /* 0x000ee8000c1e1900 */
[----:B------:R-:W2:Y:S01]  /*0bf0*/  @!P1 LDG.E R29, desc[UR4][R10.64+0x100c] ;  /* 0x00100c040a1d9981 */ /* 0x000ea2000c1e1900 */
[----:B------:R-:W-:-:S05]  /*0c00*/  VIADD R15, R9, 0x200 ;  /* 0x00000200090f7836 */ /* 0x000fca0000000000 */
[----:B------:R-:W-:Y:S01]  /*0c10*/  ISETP.GE.AND P0, PT, R15, R6, PT ;  /* 0x000000060f00720c */ /* 0x000fe20003f06270 */
[----:B----4-:R4:W-:Y:S04]  /*0c20*/  @!P1 STG.E desc[UR4][R12.64+0x1000], R23 ;  /* 0x001000170c009986 */ /* 0x0109e8000c101904 */
[----:B-----5:R5:W-:Y:S04]  /*0c30*/  @!P1 STG.E desc[UR4][R12.64+0x1004], R25 ;  /* 0x001004190c009986 */ /* 0x020be8000c101904 */
[----:B---3--:R3:W-:Y:S04]  /*0c40*/  @!P1 STG.E desc[UR4][R12.64+0x1008], R27 ;  /* 0x0010081b0c009986 */ /* 0x0087e8000c101904 */
[----:B--2---:R2:W-:Y:S04]  /*0c50*/  @!P1 STG.E desc[UR4][R12.64+0x100c], R29 ;  /* 0x00100c1d0c009986 */ /* 0x0045e8000c101904 */
[----:B0-----:R-:W4:Y:S04]  /*0c60*/  @!P0 LDG.E R17, desc[UR4][R10.64+0x1800] ;  /* 0x001800040a118981 */ /* 0x001f28000c1e1900 */
[----:B-1----:R-:W5:Y:S04]  /*0c70*/  @!P0 LDG.E R19, desc[UR4][R10.64+0x1804] ;  /* 0x001804040a138981 */ /* 0x002f68000c1e1900 */
        /* <DEDUP_REMOVED lines=18> */
[----:B------:R-:W2:Y:S04]  /*0da0*/  @!P0 LDG.E R15, desc[UR4][R10.64+0x2800] ;  /* 0x002800040a0f8981 */ /* 0x000ea8000c1e1900 */
[----:B0-----:R-:W3:Y:S04]  /*0db0*/  @!P0 LDG.E R17, desc[UR4][R10.64+0x2804] ;  /* 0x002804040a118981 */ /* 0x001ee8000c1e1900 */
[----:B-1----:R-:W5:Y:S04]  /*0dc0*/  @!P0 LDG.E R19, desc[UR4][R10.64+0x2808] ;  /* 0x002808040a138981 */ /* 0x002f68000c1e1900 */
[----:B------:R-:W4:Y:S01]  /*0dd0*/  @!P0 LDG.E R21, desc[UR4][R10.64+0x280c] ;  /* 0x00280c040a158981 */ /* 0x000f22000c1e1900 */
[----:B------:R-:W-:Y:S01]  /*0de0*/  VIADD R9, R9, 0x380 ;  /* 0x0000038009097836 */ /* 0x000fe20000000000 */
[----:B------:R-:W-:Y:S01]  /*0df0*/  BSSY.RECONVERGENT B0, `(.L_x_81) ;  /* 0x0000011000007945 */ /* 0x000fe20003800200 */
[----:B------:R-:W-:-:S05]  /*0e00*/  VIADD R0, R0, 0x8 ;  /* 0x0000000800007836 */ /* 0x000fca0000000000 */
[----:B------:R-:W-:Y:S01]  /*0e10*/  ISETP.NE.AND P1, PT, R0, R8, PT ;  /* 0x000000080000720c */ /* 0x000fe20003f25270 */
[----:B--2---:R0:W-:Y:S04]  /*0e20*/  @!P0 STG.E desc[UR4][R12.64+0x2800], R15 ;  /* 0x0028000f0c008986 */ /* 0x0041e8000c101904 */
[----:B---3--:R0:W-:Y:S04]  /*0e30*/  @!P0 STG.E desc[UR4][R12.64+0x2804], R17 ;  /* 0x002804110c008986 */ /* 0x0081e8000c101904 */
[----:B-----5:R0:W-:Y:S04]  /*0e40*/  @!P0 STG.E desc[UR4][R12.64+0x2808], R19 ;  /* 0x002808130c008986 */ /* 0x0201e8000c101904 */
[----:B----4-:R0:W-:Y:S01]  /*0e50*/  @!P0 STG.E desc[UR4][R12.64+0x280c], R21 ;  /* 0x00280c150c008986 */ /* 0x0101e2000c101904 */
[----:B------:R-:W-:-:S13]  /*0e60*/  ISETP.GE.AND P0, PT, R9, R6, PT ;  /* 0x000000060900720c */ /* 0x000fda0003f06270 */
[----:B0-----:R-:W-:Y:S05]  /*0e70*/  @P0 BRA `(.L_x_82) ;  /* 0x0000000000200947 */ /* 0x001fea0003800000 */
[----:B------:R-:W2:Y:S04]  /*0e80*/  LDG.E R9, desc[UR4][R10.64+0x3000] ;  /* 0x003000040a097981 */ /* 0x000ea8000c1e1900 */
[----:B------:R-:W3:Y:S04]  /*0e90*/  LDG.E R15, desc[UR4][R10.64+0x3004] ;  /* 0x003004040a0f7981 */ /* 0x000ee8000c1e1900 */
[----:B------:R-:W4:Y:S04]  /*0ea0*/  LDG.E R17, desc[UR4][R10.64+0x3008] ;  /* 0x003008040a117981 */ /* 0x000f28000c1e1900 */
[----:B------:R-:W5:Y:S04]  /*0eb0*/  LDG.E R19, desc[UR4][R10.64+0x300c] ;  /* 0x00300c040a137981 */ /* 0x000f68000c1e1900 */
[----:B--2---:R0:W-:Y:S04]  /*0ec0*/  STG.E desc[UR4][R12.64+0x3000], R9 ;  /* 0x003000090c007986 */ /* 0x0041e8000c101904 */
[----:B---3--:R0:W-:Y:S04]  /*0ed0*/  STG.E desc[UR4][R12.64+0x3004], R15 ;  /* 0x0030040f0c007986 */ /* 0x0081e8000c101904 */
[----:B----4-:R0:W-:Y:S04]  /*0ee0*/  STG.E desc[UR4][R12.64+0x3008], R17 ;  /* 0x003008110c007986 */ /* 0x0101e8000c101904 */
[----:B-----5:R0:W-:Y:S02]  /*0ef0*/  STG.E desc[UR4][R12.64+0x300c], R19 ;  /* 0x00300c130c007986 */ /* 0x0201e4000c101904 */
.L_x_82:
[----:B------:R-:W-:Y:S05]  /*0f00*/  BSYNC.RECONVERGENT B0 ;  /* 0x0000000000007941 */ /* 0x000fea0003800200 */
.L_x_81:
[----:B------:R-:W-:Y:S05]  /*0f10*/  @P1 BRA `(.L_x_83) ;  /* 0xfffffff800981947 */ /* 0x000fea000383ffff */
.L_x_68:
[----:B------:R-:W-:-:S13]  /*0f20*/  ISETP.NE.AND P0, PT, R16, RZ, PT ;  /* 0x000000ff1000720c */ /* 0x000fda0003f05270 */
[----:B------:R-:W-:Y:S05]  /*0f30*/  @!P0 EXIT ;  /* 0x000000000000894d */ /* 0x000fea0003800000 */
[----:B------:R-:W3:Y:S01]  /*0f40*/  LDC R0, c[0x0][0x388] ;  /* 0x0000e200ff007b82 */ /* 0x000ee20000000800 */
[----:B------:R-:W-:Y:S02]  /*0f50*/  ISETP.GE.U32.AND P0, PT, R16, 0x4, PT ;  /* 0x000000041000780c */ /* 0x000fe40003f06070 */
[----:B---3--:R-:W-:-:S04]  /*0f60*/  LOP3.LUT R18, R0, 0x3, RZ, 0xc0, !PT ;  /* 0x0000000300127812 */ /* 0x008fc800078ec0ff */
[----:B------:R-:W-:-:S07]  /*0f70*/  ISETP.NE.AND P2, PT, R18, RZ, PT ;  /* 0x000000ff1200720c */ /* 0x000fce0003f45270 */
[----:B------:R-:W-:Y:S06]  /*0f80*/  @!P0 BRA `(.L_x_84) ;  /* 0x0000000000c48947 */ /* 0x000fec0003800000 */
[----:B012---:R-:W-:-:S05]  /*0f90*/  IMAD R9, R8, 0x80, R7 ;  /* 0x0000008008097824 */ /* 0x007fca00078e0207 */
[----:B------:R-:W-:-:S13]  /*0fa0*/  ISETP.GE.AND P0, PT, R9, R6, PT ;  /* 0x000000060900720c */ /* 0x000fda0003f06270 */
[----:B------:R-:W-:-:S05]  /*0fb0*/  @!P0 IMAD.WIDE R12, R9, 0x10, R2 ;  /* 0x00000010090c8825 */ /* 0x000fca00078e0202 */
[----:B------:R-:W2:Y:S04]  /*0fc0*/  @!P0 LDG.E R19, desc[UR4][R12.64] ;  /* 0x000000040c138981 */ /* 0x000ea8000c1e1900 */
[----:B------:R-:W3:Y:S04]  /*0fd0*/  @!P0 LDG.E R21, desc[UR4][R12.64+0x4] ;  /* 0x000004040c158981 */ /* 0x000ee8000c1e1900 */
[----:B------:R-:W4:Y:S04]  /*0fe0*/  @!P0 LDG.E R23, desc[UR4][R12.64+0x8] ;  /* 0x000008040c178981 */ /* 0x000f28000c1e1900 */
[----:B------:R-:W5:Y:S01]  /*0ff0*/  @!P0 LDG.E R25, desc[UR4][R12.64+0xc] ;  /* 0x00000c040c198981 */ /* 0x000f62000c1e1900 */
[C---:B------:R-:W-:Y:S01]  /*1000*/  IADD3 R17, PT, PT, R9.reuse, 0x80, RZ ;  /* 0x0000008009117810 */ /* 0x040fe20007ffe0ff */
[----:B------:R-:W-:-:S03]  /*1010*/  @!P0 IMAD.WIDE R14, R9, 0x10, R4 ;  /* 0x00000010090e8825 */ /* 0x000fc600078e0204 */
[----:B------:R-:W-:-:S13]  /*1020*/  ISETP.GE.AND P1, PT, R17, R6, PT ;  /* 0x000000061100720c */ /* 0x000fda0003f26270 */
[----:B------:R-:W-:Y:S01]  /*1030*/  @!P1 IMAD.WIDE R10, R17, 0x10, R2 ;  /* 0x00000010110a9825 */ /* 0x000fe200078e0202 */
[----:B--2---:R0:W-:Y:S04]  /*1040*/  @!P0 STG.E desc[UR4][R14.64], R19 ;  /* 0x000000130e008986 */ /* 0x0041e8000c101904 */
[----:B---3--:R1:W-:Y:S04]  /*1050*/  @!P0 STG.E desc[UR4][R14.64+0x4], R21 ;  /* 0x000004150e008986 */ /* 0x0083e8000c101904 */
[----:B----4-:R2:W-:Y:S04]  /*1060*/  @!P0 STG.E desc[UR4][R14.64+0x8], R23 ;  /* 0x000008170e008986 */ /* 0x0105e8000c101904 */
[----:B-----5:R3:W-:Y:S04]  /*1070*/  @!P0 STG.E desc[UR4][R14.64+0xc], R25 ;  /* 0x00000c190e008986 */ /* 0x0207e8000c101904 */
[----:B------:R-:W4:Y:S04]  /*1080*/  @!P1 LDG.E R27, desc[UR4][R10.64] ;  /* 0x000000040a1b9981 */ /* 0x000f28000c1e1900 */
[----:B------:R-:W5:Y:S04]  /*1090*/  @!P1 LDG.E R29, desc[UR4][R10.64+0x4] ;  /* 0x000004040a1d9981 */ /* 0x000f68000c1e1900 */
[----:B------:R-:W2:Y:S04]  /*10a0*/  @!P1 LDG.E R20, desc[UR4][R10.64+0x8] ;  /* 0x000008040a149981 */ /* 0x000ea8000c1e1900 */
[----:B------:R-:W3:Y:S01]  /*10b0*/  @!P1 LDG.E R22, desc[UR4][R10.64+0xc] ;  /* 0x00000c040a169981 */ /* 0x000ee2000c1e1900 */
[----:B------:R-:W-:-:S02]  /*10c0*/  VIADD R24, R9, 0x100 ;  /* 0x0000010009187836 */ /* 0x000fc40000000000 */
[----:B------:R-:W-:-:S03]  /*10d0*/  @!P1 IMAD.WIDE R16, R17, 0x10, R4 ;  /* 0x0000001011109825 */ /* 0x000fc600078e0204 */
[----:B------:R-:W-:-:S13]  /*10e0*/  ISETP.GE.AND P0, PT, R24, R6, PT ;  /* 0x000000061800720c */ /* 0x000fda0003f06270 */
[----:B------:R-:W-:Y:S01]  /*10f0*/  @!P0 IMAD.WIDE R12, R24, 0x10, R2 ;  /* 0x00000010180c8825 */ /* 0x000fe200078e0202 */
[----:B----4-:R-:W-:Y:S04]  /*1100*/  @!P1 STG.E desc[UR4][R16.64], R27 ;  /* 0x0000001b10009986 */ /* 0x010fe8000c101904 */
[----:B-----5:R-:W-:Y:S04]  /*1110*/  @!P1 STG.E desc[UR4][R16.64+0x4], R29 ;  /* 0x0000041d10009986 */ /* 0x020fe8000c101904 */
[----:B--2---:R-:W-:Y:S04]  /*1120*/  @!P1 STG.E desc[UR4][R16.64+0x8], R20 ;  /* 0x0000081410009986 */ /* 0x004fe8000c101904 */
[----:B---3--:R2:W-:Y:S04]  /*1130*/  @!P1 STG.E desc[UR4][R16.64+0xc], R22 ;  /* 0x00000c1610009986 */ /* 0x0085e8000c101904 */
[----:B0-----:R-:W3:Y:S04]  /*1140*/  @!P0 LDG.E R19, desc[UR4][R12.64] ;  /* 0x000000040c138981 */ /* 0x001ee8000c1e1900 */
[----:B-1----:R-:W4:Y:S04]  /*1150*/  @!P0 LDG.E R21, desc[UR4][R12.64+0x4] ;  /* 0x000004040c158981 */ /* 0x002f28000c1e1900 */
[----:B------:R-:W5:Y:S04]  /*1160*/  @!P0 LDG.E R23, desc[UR4][R12.64+0x8] ;  /* 0x000008040c178981 */ /* 0x000f68000c1e1900 */
[----:B------:R-:W2:Y:S01]  /*1170*/  @!P0 LDG.E R25, desc[UR4][R12.64+0xc] ;  /* 0x00000c040c198981 */ /* 0x000ea2000c1e1900 */
[----:B------:R-:W-:-:S02]  /*1180*/  VIADD R26, R9, 0x180 ;  /* 0x00000180091a7836 */ /* 0x000fc40000000000 */
[----:B------:R-:W-:-:S03]  /*1190*/  @!P0 IMAD.WIDE R14, R24, 0x10, R4 ;  /* 0x00000010180e8825 */ /* 0x000fc600078e0204 */
[----:B------:R-:W-:-:S13]  /*11a0*/  ISETP.GE.AND P1, PT, R26, R6, PT ;  /* 0x000000061a00720c */ /* 0x000fda0003f26270 */
[C---:B------:R-:W-:Y:S01]  /*11b0*/  @!P1 IMAD.WIDE R10, R26.reuse, 0x10, R2 ;  /* 0x000000101a0a9825 */ /* 0x040fe200078e0202 */
[----:B---3--:R3:W-:Y:S04]  /*11c0*/  @!P0 STG.E desc[UR4][R14.64], R19 ;  /* 0x000000130e008986 */ /* 0x0087e8000c101904 */
[----:B----4-:R3:W-:Y:S04]  /*11d0*/  @!P0 STG.E desc[UR4][R14.64+0x4], R21 ;  /* 0x000004150e008986 */ /* 0x0107e8000c101904 */
[----:B-----5:R3:W-:Y:S04]  /*11e0*/  @!P0 STG.E desc[UR4][R14.64+0x8], R23 ;  /* 0x000008170e008986 */ /* 0x0207e8000c101904 */
[----:B--2---:R3:W-:Y:S04]  /*11f0*/  @!P0 STG.E desc[UR4][R14.64+0xc], R25 ;  /* 0x00000c190e008986 */ /* 0x0047e8000c101904 */
[----:B------:R-:W2:Y:S04]  /*1200*/  @!P1 LDG.E R9, desc[UR4][R10.64] ;  /* 0x000000040a099981 */ /* 0x000ea8000c1e1900 */
[----:B------:R-:W4:Y:S04]  /*1210*/  @!P1 LDG.E R17, desc[UR4][R10.64+0x4] ;  /* 0x000004040a119981 */ /* 0x000f28000c1e1900 */
[----:B------:R-:W5:Y:S04]  /*1220*/  @!P1 LDG.E R27, desc[UR4][R10.64+0x8] ;  /* 0x000008040a1b9981 */ /* 0x000f68000c1e1900 */
[----:B------:R-:W3:Y:S01]  /*1230*/  @!P1 LDG.E R29, desc[UR4][R10.64+0xc] ;  /* 0x00000c040a1d9981 */ /* 0x000ee2000c1e1900 */
[----:B------:R-:W-:-:S04]  /*1240*/  @!P1 IMAD.WIDE R12, R26, 0x10, R4 ;  /* 0x000000101a0c9825 */ /* 0x000fc800078e0204 */
[----:B------:R-:W-:Y:S01]  /*1250*/  VIADD R8, R8, 0x4 ;  /* 0x0000000408087836 */ /* 0x000fe20000000000 */
[----:B--2---:R0:W-:Y:S04]  /*1260*/  @!P1 STG.E desc[UR4][R12.64], R9 ;  /* 0x000000090c009986 */ /* 0x0041e8000c101904 */
[----:B----4-:R0:W-:Y:S04]  /*1270*/  @!P1 STG.E desc[UR4][R12.64+0x4], R17 ;  /* 0x000004110c009986 */ /* 0x0101e8000c101904 */
[----:B-----5:R0:W-:Y:S04]  /*1280*/  @!P1 STG.E desc[UR4][R12.64+0x8], R27 ;  /* 0x0000081b0c009986 */ /* 0x0201e8000c101904 */
[----:B---3--:R0:W-:Y:S02]  /*1290*/  @!P1 STG.E desc[UR4][R12.64+0xc], R29 ;  /* 0x00000c1d0c009986 */ /* 0x0081e4000c101904 */
.L_x_84:
[----:B------:R-:W-:Y:S05]  /*12a0*/  @!P2 EXIT ;  /* 0x000000000000a94d */ /* 0x000fea0003800000 */
[----:B------:R-:W-:Y:S02]  /*12b0*/  ISETP.NE.AND P0, PT, R18, 0x1, PT ;  /* 0x000000011200780c */ /* 0x000fe40003f05270 */
[----:B------:R-:W-:-:S04]  /*12c0*/  LOP3.LUT R0, R0, 0x1, RZ, 0xc0, !PT ;  /* 0x0000000100007812 */ /* 0x000fc800078ec0ff */
[----:B------:R-:W-:-:S07]  /*12d0*/  ISETP.NE.U32.AND P2, PT, R0, 0x1, PT ;  /* 0x000000010000780c */ /* 0x000fce0003f45070 */
        /* <DEDUP_REMOVED lines=8> */
[----:B------:R-:W-:-:S02]  /*1360*/  VIADD R0, R15, 0x80 ;  /* 0x000000800f007836 */ /* 0x000fc40000000000 */
[----:B------:R-:W-:-:S03]  /*1370*/  @!P0 IMAD.WIDE R14, R15, 0x10, R4 ;  /* 0x000000100f0e8825 */ /* 0x000fc600078e0204 */
[----:B------:R-:W-:-:S13]  /*1380*/  ISETP.GE.AND P1, PT, R0, R6, PT ;  /* 0x000000060000720c */ /* 0x000fda0003f26270 */
[C---:B------:R-:W-:Y:S01]  /*1390*/  @!P1 IMAD.WIDE R10, R0.reuse, 0x10, R2 ;  /* 0x00000010000a9825 */ /* 0x040fe200078e0202 */
[----:B--2---:R0:W-:Y:S04]  /*13a0*/  @!P0 STG.E desc[UR4][R14.64], R9 ;  /* 0x000000090e008986 */ /* 0x0041e8000c101904 */
[----:B---3--:R0:W-:Y:S04]  /*13b0*/  @!P0 STG.E desc[UR4][R14.64+0x4], R17 ;  /* 0x000004110e008986 */ /* 0x0081e8000c101904 */
[----:B----4-:R0:W-:Y:S04]  /*13c0*/  @!P0 STG.E desc[UR4][R14.64+0x8], R19 ;  /* 0x000008130e008986 */ /* 0x0101e8000c101904 */
[----:B-----5:R0:W-:Y:S04]  /*13d0*/  @!P0 STG.E desc[UR4][R14.64+0xc], R21 ;  /* 0x00000c150e008986 */ /* 0x0201e8000c101904 */
[----:B------:R-:W2:Y:S04]  /*13e0*/  @!P1 LDG.E R23, desc[UR4][R10.64] ;  /* 0x000000040a179981 */ /* 0x000ea8000c1e1900 */
[----:B------:R-:W3:Y:S04]  /*13f0*/  @!P1 LDG.E R25, desc[UR4][R10.64+0x4] ;  /* 0x000004040a199981 */ /* 0x000ee8000c1e1900 */
[----:B------:R-:W4:Y:S04]  /*1400*/  @!P1 LDG.E R27, desc[UR4][R10.64+0x8] ;  /* 0x000008040a1b9981 */ /* 0x000f28000c1e1900 */
[----:B------:R-:W5:Y:S01]  /*1410*/  @!P1 LDG.E R29, desc[UR4][R10.64+0xc] ;  /* 0x00000c040a1d9981 */ /* 0x000f62000c1e1900 */
[----:B------:R-:W-:-:S04]  /*1420*/  @!P1 IMAD.WIDE R12, R0, 0x10, R4 ;  /* 0x00000010000c9825 */ /* 0x000fc800078e0204 */
[----:B------:R-:W-:Y:S01]  /*1430*/  VIADD R8, R8, 0x2 ;  /* 0x0000000208087836 */ /* 0x000fe20000000000 */
[----:B--2---:R0:W-:Y:S04]  /*1440*/  @!P1 STG.E desc[UR4][R12.64], R23 ;  /* 0x000000170c009986 */ /* 0x0041e8000c101904 */
[----:B---3--:R0:W-:Y:S04]  /*1450*/  @!P1 STG.E desc[UR4][R12.64+0x4], R25 ;  /* 0x000004190c009986 */ /* 0x0081e8000c101904 */
[----:B----4-:R0:W-:Y:S04]  /*1460*/  @!P1 STG.E desc[UR4][R12.64+0x8], R27 ;  /* 0x0000081b0c009986 */ /* 0x0101e8000c101904 */
[----:B-----5:R0:W-:Y:S02]  /*1470*/  @!P1 STG.E desc[UR4][R12.64+0xc], R29 ;  /* 0x00000c1d0c009986 */ /* 0x0201e4000c101904 */
.L_x_85:
[----:B------:R-:W-:Y:S05]  /*1480*/  @P2 EXIT ;  /* 0x000000000000294d */ /* 0x000fea0003800000 */
[----:B012---:R-:W-:-:S05]  /*1490*/  IMAD R15, R8, 0x80, R7 ;  /* 0x00000080080f7824 */ /* 0x007fca00078e0207 */
[----:B------:R-:W-:-:S13]  /*14a0*/  ISETP.GE.AND P0, PT, R15, R6, PT ;  /* 0x000000060f00720c */ /* 0x000fda0003f06270 */
[----:B------:R-:W-:Y:S05]  /*14b0*/  @P0 EXIT ;  /* 0x000000000000094d */ /* 0x000fea0003800000 */
[----:B------:R-:W-:-:S05]  /*14c0*/  IMAD.WIDE R2, R15, 0x10, R2 ;  /* 0x000000100f027825 */ /* 0x000fca00078e0202 */
[----:B------:R-:W2:Y:S04]  /*14d0*/  LDG.E R7, desc[UR4][R2.64] ;  /* 0x0000000402077981 */ /* 0x000ea8000c1e1900 */
[----:B------:R-:W3:Y:S04]  /*14e0*/  LDG.E R9, desc[UR4][R2.64+0x4] ;  /* 0x0000040402097981 */ /* 0x000ee8000c1e1900 */
[----:B------:R-:W4:Y:S04]  /*14f0*/  LDG.E R11, desc[UR4][R2.64+0x8] ;  /* 0x00000804020b7981 */ /* 0x000f28000c1e1900 */
[----:B------:R-:W5:Y:S01]  /*1500*/  LDG.E R13, desc[UR4][R2.64+0xc] ;  /* 0x00000c04020d7981 */ /* 0x000f62000c1e1900 */
[----:B------:R-:W-:-:S05]  /*1510*/  IMAD.WIDE R4, R15, 0x10, R4 ;  /* 0x000000100f047825 */ /* 0x000fca00078e0204 */
[----:B--2---:R-:W-:Y:S04]  /*1520*/  STG.E desc[UR4][R4.64], R7 ;  /* 0x0000000704007986 */ /* 0x004fe8000c101904 */
[----:B---3--:R-:W-:Y:S04]  /*1530*/  STG.E desc[UR4][R4.64+0x4], R9 ;  /* 0x0000040904007986 */ /* 0x008fe8000c101904 */
[----:B----4-:R-:W-:Y:S04]  /*1540*/  STG.E desc[UR4][R4.64+0x8], R11 ;  /* 0x0000080b04007986 */ /* 0x010fe8000c101904 */
[----:B-----5:R-:W-:Y:S01]  /*1550*/  STG.E desc[UR4][R4.64+0xc], R13 ;  /* 0x00000c0d04007986 */ /* 0x020fe2000c101904 */
[----:B------:R-:W-:Y:S05]  /*1560*/  EXIT ;  /* 0x000000000000794d */ /* 0x000fea0003800000 */
.L_x_67:
[----:B------:R-:W-:-:S13]  /*1570*/  ISETP.GE.AND P0, PT, R0, 0x1, PT ;  /* 0x000000010000780c */ /* 0x000fda0003f06270 */
[----:B------:R-:W-:Y:S05]  /*1580*/  @!P0 EXIT ;  /* 0x000000000000894d */ /* 0x000fea0003800000 */
[C---:B------:R-:W-:Y:S01]  /*1590*/  ISETP.GE.U32.AND P1, PT, R0.reuse, 0x8, PT ;  /* 0x000000080000780c */ /* 0x040fe20003f26070 */
[----:B------:R-:W-:Y:S01]  /*15a0*/  IMAD.MOV.U32 R6, RZ, RZ, RZ ;  /* 0x000000ffff067224 */ /* 0x000fe200078e00ff */
[----:B------:R-:W-:-:S04]  /*15b0*/  LOP3.LUT R22, R0, 0x7, RZ, 0xc0, !PT ;  /* 0x0000000700167812 */ /* 0x000fc800078ec0ff */
[----:B------:R-:W-:-:S07]  /*15c0*/  ISETP.NE.AND P0, PT, R22, RZ, PT ;  /* 0x000000ff1600720c */ /* 0x000fce0003f05270 */
[----:B------:R-:W-:Y:S06]  /*15d0*/  @!P1 BRA `(.L_x_86) ;  /* 0x0000000400509947 */ /* 0x000fec0003800000 */
[----:B------:R-:W-:Y:S01]  /*15e0*/  IMAD.WIDE.U32 R20, R7, 0x10, R8 ;  /* 0x0000001007147825 */ /* 0x000fe200078e0008 */
[----:B------:R-:W-:-:S03]  /*15f0*/  LOP3.LUT R6, R0, 0x7ffffff8, RZ, 0xc0, !PT ;  /* 0x7ffffff800067812 */ /* 0x000fc600078ec0ff */
[----:B------:R-:W-:Y:S01]  /*1600*/  VIADD R19, R7, 0x80 ;  /* 0x0000008007137836 */ /* 0x000fe20000000000 */
[----:B------:R-:W-:Y:S02]  /*1610*/  LOP3.LUT R18, R20, 0xc, RZ, 0xfc, !PT ;  /* 0x0000000c14127812 */ /* 0x000fe400078efcff */
[----:B------:R-:W-:-:S07]  /*1620*/  IADD3 R20, PT, PT, -R6, RZ, RZ ;  /* 0x000000ff06147210 */ /* 0x000fce0007ffe1ff */
.L_x_87:
[----:B0-----:R-:W-:-:S04]  /*1630*/  IADD3 R16, P1, PT, R18, UR10, RZ ;  /* 0x0000000a12107c10 */ /* 0x001fc8000ff3e0ff */
[----:B------:R-:W-:-:S05]  /*1640*/  IADD3.X R17, PT, PT, R21, UR11, RZ, P1, !PT ;  /* 0x0000000b15117c10 */ /* 0x000fca0008ffe4ff */
[----:B------:R-:W2:Y:S04]  /*1650*/  LDG.E R23, desc[UR4][R16.64+-0xc] ;  /* 0xfffff40410177981 */ /* 0x000ea8000c1e1900 */
[----:B------:R-:W3:Y:S04]  /*1660*/  LDG.E R25, desc[UR4][R16.64+-0x8] ;  /* 0xfffff80410197981 */ /* 0x000ee8000c1e1900 */
[----:B------:R-:W4:Y:S04]  /*1670*/  LDG.E R27, desc[UR4][R16.64+-0x4] ;  /* 0xfffffc04101b7981 */ /* 0x000f28000c1e1900 */
[----:B------:R-:W5:Y:S01]  /*1680*/  LDG.E R29, desc[UR4][R16.64] ;  /* 0x00000004101d7981 */ /* 0x000f62000c1e1900 */
[----:B------:R-:W-:Y:S01]  /*1690*/  IADD3 R12, P1, PT, R18, UR8, RZ ;  /* 0x00000008120c7c10 */ /* 0x000fe2000ff3e0ff */
[----:B------:R-:W-:-:S03]  /*16a0*/  IMAD.WIDE R14, R19, 0x10, R8 ;  /* 0x00000010130e7825 */ /* 0x000fc600078e0208 */
[----:B------:R-:W-:Y:S02]  /*16b0*/  IADD3.X R13, PT, PT, R21, UR9, RZ, P1, !PT ;  /* 0x00000009150d7c10 */ /* 0x000fe40008ffe4ff */
[----:B------:R-:W-:-:S04]  /*16c0*/  IADD3 R10, P1, PT, R14, UR10, RZ ;  /* 0x0000000a0e0a7c10 */ /* 0x000fc8000ff3e0ff */
[----:B------:R-:W-:Y:S01]  /*16d0*/  IADD3.X R11, PT, PT, R15, UR11, RZ, P1, !PT ;  /* 0x0000000b0f0b7c10 */ /* 0x000fe20008ffe4ff */
[----:B--2---:R-:W-:Y:S04]  /*16e0*/  STG.E desc[UR4][R12.64+-0xc], R23 ;  /* 0xfffff4170c007986 */ /* 0x004fe8000c101904 */
[----:B---3--:R-:W-:Y:S04]  /*16f0*/  STG.E desc[UR4][R12.64+-0x8], R25 ;  /* 0xfffff8190c007986 */ /* 0x008fe8000c101904 */
[----:B----4-:R-:W-:Y:S04]  /*1700*/  STG.E desc[UR4][R12.64+-0x4], R27 ;  /* 0xfffffc1b0c007986 */ /* 0x010fe8000c101904 */
[----:B-----5:R0:W-:Y:S04]  /*1710*/  STG.E desc[UR4][R12.64], R29 ;  /* 0x0000001d0c007986 */ /* 0x0201e8000c101904 */
[----:B------:R-:W2:Y:S04]  /*1720*/  LDG.E R24, desc[UR4][R10.64] ;  /* 0x000000040a187981 */ /* 0x000ea8000c1e1900 */
[----:B------:R-:W3:Y:S04]  /*1730*/  LDG.E R17, desc[UR4][R10.64+0x4] ;  /* 0x000004040a117981 */ /* 0x000ee8000c1e1900 */
[----:B------:R-:W4:Y:S04]  /*1740*/  LDG.E R16, desc[UR4][R10.64+0x8] ;  /* 0x000008040a107981 */ /* 0x000f28000c1e1900 */
[----:B------:R-:W5:Y:S01]  /*1750*/  LDG.E R26, desc[UR4][R10.64+0xc] ;  /* 0x00000c040a1a7981 */ /* 0x000f62000c1e1900 */
[----:B------:R-:W-:-:S04]  /*1760*/  IADD3 R14, P1, PT, R14, UR8, RZ ;  /* 0x000000080e0e7c10 */ /* 0x000fc8000ff3e0ff */
[----:B------:R-:W-:-:S05]  /*1770*/  IADD3.X R15, PT, PT, R15, UR9, RZ, P1, !PT ;  /* 0x000000090f0f7c10 */ /* 0x000fca0008ffe4ff */
[----:B--2---:R-:W-:Y:S04]  /*1780*/  STG.E desc[UR4][R14.64], R24 ;  /* 0x000000180e007986 */ /* 0x004fe8000c101904 */
[----:B---3--:R1:W-:Y:S04]  /*1790*/  STG.E desc[UR4][R14.64+0x4], R17 ;  /* 0x000004110e007986 */ /* 0x0083e8000c101904 */
[----:B----4-:R2:W-:Y:S04]  /*17a0*/  STG.E desc[UR4][R14.64+0x8], R16 ;  /* 0x000008100e007986 */ /* 0x0105e8000c101904 */
[----:B-----5:R-:W-:Y:S04]  /*17b0*/  STG.E desc[UR4][R14.64+0xc], R26 ;  /* 0x00000c1a0e007986 */ /* 0x020fe8000c101904 */
[----:B0-----:R-:W3:Y:S04]  /*17c0*/  LDG.E R13, desc[UR4][R10.64+0x800] ;  /* 0x000800040a0d7981 */ /* 0x001ee8000c1e1900 */
[----:B------:R-:W4:Y:S04]  /*17d0*/  LDG.E R23, desc[UR4][R10.64+0x804] ;  /* 0x000804040a177981 */ /* 0x000f28000c1e1900 */
[----:B------:R-:W5:Y:S04]  /*17e0*/  LDG.E R25, desc[UR4][R10.64+0x808] ;  /* 0x000808040a197981 */ /* 0x000f68000c1e1900 */
[----:B------:R-:W2:Y:S04]  /*17f0*/  LDG.E R27, desc[UR4][R10.64+0x80c] ;  /* 0x00080c040a1b7981 */ /* 0x000ea8000c1e1900 */
[----:B---3--:R0:W-:Y:S04]  /*1800*/  STG.E desc[UR4][R14.64+0x800], R13 ;  /* 0x0008000d0e007986 */ /* 0x0081e8000c101904 */
[----:B----4-:R3:W-:Y:S04]  /*1810*/  STG.E desc[UR4][R14.64+0x804], R23 ;  /* 0x000804170e007986 */ /* 0x0107e8000c101904 */
[----:B-----5:R4:W-:Y:S04]  /*1820*/  STG.E desc[UR4][R14.64+0x808], R25 ;  /* 0x000808190e007986 */ /* 0x0209e8000c101904 */
[----:B--2---:R2:W-:Y:S04]  /*1830*/  STG.E desc[UR4][R14.64+0x80c], R27 ;  /* 0x00080c1b0e007986 */ /* 0x0045e8000c101904 */
[----:B-1----:R-:W5:Y:S04]  /*1840*/  LDG.E R17, desc[UR4][R10.64+0x1000] ;  /* 0x001000040a117981 */ /* 0x002f68000c1e1900 */
[----:B------:R-:W3:Y:S04]  /*1850*/  LDG.E R29, desc[UR4][R10.64+0x1004] ;  /* 0x001004040a1d7981 */ /* 0x000ee8000c1e1900 */
[----:B------:R-:W4:Y:S04]  /*1860*/  LDG.E R12, desc[UR4][R10.64+0x1008] ;  /* 0x001008040a0c7981 */ /* 0x000f28000c1e1900 */
[----:B------:R-:W2:Y:S04]  /*1870*/  LDG.E R16, desc[UR4][R10.64+0x100c] ;  /* 0x00100c040a107981 */ /* 0x000ea8000c1e1900 */
[----:B-----5:R1:W-:Y:S04]  /*1880*/  STG.E desc[UR4][R14.64+0x1000], R17 ;  /* 0x001000110e007986 */ /* 0x0203e8000c101904 */
[----:B---3--:R3:W-:Y:S04]  /*1890*/  STG.E desc[UR4][R14.64+0x1004], R29 ;  /* 0x0010041d0e007986 */ /* 0x0087e8000c101904 */
[----:B----4-:R4:W-:Y:S04]  /*18a0*/  STG.E desc[UR4][R14.64+0x1008], R12 ;  /* 0x0010080c0e007986 */ /* 0x0109e8000c101904 */
[----:B--2---:R2:W-:Y:S04]  /*18b0*/  STG.E desc[UR4][R14.64+0x100c], R16 ;  /* 0x00100c100e007986 */ /* 0x0045e8000c101904 */
[----:B0-----:R-:W5:Y:S04]  /*18c0*/  LDG.E R13, desc[UR4][R10.64+0x1800] ;  /* 0x001800040a0d7981 */ /* 0x001f68000c1e1900 */
[----:B------:R-:W3:Y:S04]  /*18d0*/  LDG.E R23, desc[UR4][R10.64+0x1804] ;  /* 0x001804040a177981 */ /* 0x000ee8000c1e1900 */
[----:B------:R-:W4:Y:S04]  /*18e0*/  LDG.E R25, desc[UR4][R10.64+0x1808] ;  /* 0x001808040a197981 */ /* 0x000f28000c1e1900 */
[----:B------:R-:W2:Y:S04]  /*18f0*/  LDG.E R27, desc[UR4][R10.64+0x180c] ;  /* 0x00180c040a1b7981 */ /* 0x000ea8000c1e1900 */
[----:B-----5:R0:W-:Y:S04]  /*1900*/  STG.E desc[UR4][R14.64+0x1800], R13 ;  /* 0x0018000d0e007986 */ /* 0x0201e8000c101904 */
[----:B---3--:R3:W-:Y:S04]  /*1910*/  STG.E desc[UR4][R14.64+0x1804], R23 ;  /* 0x001804170e007986 */ /* 0x0087e8000c101904 */
[----:B----4-:R4:W-:Y:S04]  /*1920*/  STG.E desc[UR4][R14.64+0x1808], R25 ;  /* 0x001808190e007986 */ /* 0x0109e8000c101904 */
        /* <DEDUP_REMOVED lines=17> */
[----:B-1----:R-:W2:Y:S04]  /*1a40*/  LDG.E R17, desc[UR4][R10.64+0x3000] ;  /* 0x003000040a117981 */ /* 0x002ea8000c1e1900 */
[----:B------:R-:W3:Y:S04]  /*1a50*/  LDG.E R29, desc[UR4][R10.64+0x3004] ;  /* 0x003004040a1d7981 */ /* 0x000ee8000c1e1900 */
[----:B------:R-:W4:Y:S04]  /*1a60*/  LDG.E R12, desc[UR4][R10.64+0x3008] ;  /* 0x003008040a0c7981 */ /* 0x000f28000c1e1900 */
[----:B------:R-:W5:Y:S01]  /*1a70*/  LDG.E R16, desc[UR4][R10.64+0x300c] ;  /* 0x00300c040a107981 */ /* 0x000f62000c1e1900 */
[----:B------:R-:W-:Y:S01]  /*1a80*/  VIADD R20, R20, 0x8 ;  /* 0x0000000814147836 */ /* 0x000fe20000000000 */
[----:B------:R-:W-:Y:S01]  /*1a90*/  IADD3 R18, P2, PT, R18, 0x4000, RZ ;  /* 0x0000400012127810 */ /* 0x000fe20007f5e0ff */
[----:B------:R-:W-:-:S03]  /*1aa0*/  VIADD R19, R19, 0x400 ;  /* 0x0000040013137836 */ /* 0x000fc60000000000 */
[----:B------:R-:W-:Y:S01]  /*1ab0*/  ISETP.NE.AND P1, PT, R20, RZ, PT ;  /* 0x000000ff1400720c */ /* 0x000fe20003f25270 */
[----:B------:R-:W-:Y:S01]  /*1ac0*/  IMAD.X R21, RZ, RZ, R21, P2 ;  /* 0x000000ffff157224 */ /* 0x000fe200010e0615 */
[----:B--2---:R0:W-:Y:S04]  /*1ad0*/  STG.E desc[UR4][R14.64+0x3000], R17 ;  /* 0x003000110e007986 */ /* 0x0041e8000c101904 */
[----:B---3--:R0:W-:Y:S04]  /*1ae0*/  STG.E desc[UR4][R14.64+0x3004], R29 ;  /* 0x0030041d0e007986 */ /* 0x0081e8000c101904 */
[----:B----4-:R0:W-:Y:S04]  /*1af0*/  STG.E desc[UR4][R14.64+0x3008], R12 ;  /* 0x0030080c0e007986 */ /* 0x0101e8000c101904 */
[----:B-----5:R0:W-:Y:S01]  /*1b00*/  STG.E desc[UR4][R14.64+0x300c], R16 ;  /* 0x00300c100e007986 */ /* 0x0201e2000c101904 */
[----:B------:R-:W-:Y:S05]  /*1b10*/  @P1 BRA `(.L_x_87) ;  /* 0xfffffff800c41947 */ /* 0x000fea000383ffff */
.L_x_86:
[----:B------:R-:W-:Y:S05]  /*1b20*/  @!P0 EXIT ;  /* 0x000000000000894d */ /* 0x000fea0003800000 */
[----:B------:R-:W-:Y:S02]  /*1b30*/  ISETP.GE.U32.AND P0, PT, R22, 0x4, PT ;  /* 0x000000041600780c */ /* 0x000fe40003f06070 */
[----:B0-----:R-:W-:-:S04]  /*1b40*/  LOP3.LUT R12, R0, 0x3, RZ, 0xc0, !PT ;  /* 0x00000003000c7812 */ /* 0x001fc800078ec0ff */
[----:B------:R-:W-:-:S07]  /*1b50*/  ISETP.NE.AND P1, PT, R12, RZ, PT ;  /* 0x000000ff0c00720c */ /* 0x000fce0003f25270 */
[----:B------:R-:W-:Y:S06]  /*1b60*/  @!P0 BRA `(.L_x_88) ;  /* 0x0000000000908947 */ /* 0x000fec0003800000 */
[----:B------:R-:W-:-:S04]  /*1b70*/  IMAD R11, R6, 0x80, R7 ;  /* 0x00000080060b7824 */ /* 0x000fc800078e0207 */
[----:B------:R-:W-:-:S05]  /*1b80*/  IMAD.WIDE R8, R11, 0x10, R2 ;  /* 0x000000100b087825 */ /* 0x000fca00078e0202 */
[----:B------:R-:W2:Y:S04]  /*1b90*/  LDG.E R13, desc[UR4][R8.64] ;  /* 0x00000004080d7981 */ /* 0x000ea8000c1e1900 */
[----:B------:R-:W3:Y:S04]  /*1ba0*/  LDG.E R15, desc[UR4][R8.64+0x4] ;  /* 0x00000404080f7981 */ /* 0x000ee8000c1e1900 */
[----:B------:R-:W4:Y:S04]  /*1bb0*/  LDG.E R17, desc[UR4][R8.64+0x8] ;  /* 0x0000080408117981 */ /* 0x000f28000c1e1900 */
[----:B------:R-:W5:Y:S01]  /*1bc0*/  LDG.E R19, desc[UR4][R8.64+0xc] ;  /* 0x00000c0408137981 */ /* 0x000f62000c1e1900 */
[----:B------:R-:W-:-:S05]  /*1bd0*/  IMAD.WIDE R10, R11, 0x10, R4 ;  /* 0x000000100b0a7825 */ /* 0x000fca00078e0204 */
[----:B--2---:R0:W-:Y:S04]  /*1be0*/  STG.E desc[UR4][R10.64], R13 ;  /* 0x0000000d0a007986 */ /* 0x0041e8000c101904 */
[----:B---3--:R1:W-:Y:S04]  /*1bf0*/  STG.E desc[UR4][R10.64+0x4], R15 ;  /* 0x0000040f0a007986 */ /* 0x0083e8000c101904 */
[----:B----4-:R2:W-:Y:S04]  /*1c00*/  STG.E desc[UR4][R10.64+0x8], R17 ;  /* 0x000008110a007986 */ /* 0x0105e8000c101904 */
[----:B-----5:R3:W-:Y:S04]  /*1c10*/  STG.E desc[UR4][R10.64+0xc], R19 ;  /* 0x00000c130a007986 */ /* 0x0207e8000c101904 */
[----:B------:R-:W4:Y:S04]  /*1c20*/  LDG.E R21, desc[UR4][R8.64+0x800] ;  /* 0x0008000408157981 */ /* 0x000f28000c1e1900 */
[----:B------:R-:W5:Y:S04]  /*1c30*/  LDG.E R23, desc[UR4][R8.64+0x804] ;  /* 0x0008040408177981 */ /* 0x000f68000c1e1900 */
[----:B------:R-:W2:Y:S04]  /*1c40*/  LDG.E R25, desc[UR4][R8.64+0x808] ;  /* 0x0008080408197981 */ /* 0x000ea8000c1e1900 */
[----:B------:R-:W3:Y:S04]  /*1c50*/  LDG.E R27, desc[UR4][R8.64+0x80c] ;  /* 0x00080c04081b7981 */ /* 0x000ee8000c1e1900 */
[----:B----4-:R4:W-:Y:S04]  /*1c60*/  STG.E desc[UR4][R10.64+0x800], R21 ;  /* 0x000800150a007986 */ /* 0x0109e8000c101904 */
[----:B-----5:R5:W-:Y:S04]  /*1c70*/  STG.E desc[UR4][R10.64+0x804], R23 ;  /* 0x000804170a007986 */ /* 0x020be8000c101904 */
[----:B--2---:R2:W-:Y:S04]  /*1c80*/  STG.E desc[UR4][R10.64+0x808], R25 ;  /* 0x000808190a007986 */ /* 0x0045e8000c101904 */
[----:B---3--:R3:W-:Y:S04]  /*1c90*/  STG.E desc[UR4][R10.64+0x80c], R27 ;  /* 0x00080c1b0a007986 */ /* 0x0087e8000c101904 */
[----:B0-----:R-:W4:Y:S04]  /*1ca0*/  LDG.E R13, desc[UR4][R8.64+0x1000] ;  /* 0x00100004080d7981 */ /* 0x001f28000c1e1900 */
[----:B-1----:R-:W5:Y:S04]  /*1cb0*/  LDG.E R15, desc[UR4][R8.64+0x1004] ;  /* 0x00100404080f7981 */ /* 0x002f68000c1e1900 */
[----:B------:R-:W2:Y:S04]  /*1cc0*/  LDG.E R17, desc[UR4][R8.64+0x1008] ;  /* 0x0010080408117981 */ /* 0x000ea8000c1e1900 */
[----:B------:R-:W3:Y:S04]  /*1cd0*/  LDG.E R19, desc[UR4][R8.64+0x100c] ;  /* 0x00100c0408137981 */ /* 0x000ee8000c1e1900 */
[----:B----4-:R0:W-:Y:S04]  /*1ce0*/  STG.E desc[UR4][R10.64+0x1000], R13 ;  /* 0x0010000d0a007986 */ /* 0x0101e8000c101904 */
[----:B-----5:R0:W-:Y:S04]  /*1cf0*/  STG.E desc[UR4][R10.64+0x1004], R15 ;  /* 0x0010040f0a007986 */ /* 0x0201e8000c101904 */
[----:B--2---:R0:W-:Y:S04]  /*1d00*/  STG.E desc[UR4][R10.64+0x1008], R17 ;  /* 0x001008110a007986 */ /* 0x0041e8000c101904 */
[----:B---3--:R0:W-:Y:S04]  /*1d10*/  STG.E desc[UR4][R10.64+0x100c], R19 ;  /* 0x00100c130a007986 */ /* 0x0081e8000c101904 */
[----:B------:R-:W2:Y:S04]  /*1d20*/  LDG.E R21, desc[UR4][R8.64+0x1800] ;  /* 0x0018000408157981 */ /* 0x000ea8000c1e1900 */
[----:B------:R-:W3:Y:S04]  /*1d30*/  LDG.E R23, desc[UR4][R8.64+0x1804] ;  /* 0x0018040408177981 */ /* 0x000ee8000c1e1900 */
[----:B------:R-:W4:Y:S04]  /*1d40*/  LDG.E R25, desc[UR4][R8.64+0x1808] ;  /* 0x0018080408197981 */ /* 0x000f28000c1e1900 */
[----:B------:R-:W5:Y:S01]  /*1d50*/  LDG.E R27, desc[UR4][R8.64+0x180c] ;  /* 0x00180c04081b7981 */ /* 0x000f62000c1e1900 */
[----:B------:R-:W-:-:S03]  /*1d60*/  VIADD R6, R6, 0x4 ;  /* 0x0000000406067836 */ /* 0x000fc60000000000 */
[----:B--2---:R0:W-:Y:S04]  /*1d70*/  STG.E desc[UR4][R10.64+0x1800], R21 ;  /* 0x001800150a007986 */ /* 0x0041e8000c101904 */
[----:B---3--:R0:W-:Y:S04]  /*1d80*/  STG.E desc[UR4][R10.64+0x1804], R23 ;  /* 0x001804170a007986 */ /* 0x0081e8000c101904 */
[----:B----4-:R0:W-:Y:S04]  /*1d90*/  STG.E desc[UR4][R10.64+0x1808], R25 ;  /* 0x001808190a007986 */ /* 0x0101e8000c101904 */
[----:B-----5:R0:W-:Y:S02]  /*1da0*/  STG.E desc[UR4][R10.64+0x180c], R27 ;  /* 0x00180c1b0a007986 */ /* 0x0201e4000c101904 */
.L_x_88:
[----:B------:R-:W-:Y:S05]  /*1db0*/  @!P1 EXIT ;  /* 0x000000000000994d */ /* 0x000fea0003800000 */
[----:B------:R-:W-:Y:S02]  /*1dc0*/  ISETP.NE.AND P0, PT, R12, 0x1, PT ;  /* 0x000000010c00780c */ /* 0x000fe40003f05270 */
[----:B------:R-:W-:-:S04]  /*1dd0*/  LOP3.LUT R0, R0, 0x1, RZ, 0xc0, !PT ;  /* 0x0000000100007812 */ /* 0x000fc800078ec0ff */
[----:B------:R-:W-:-:S07]  /*1de0*/  ISETP.NE.U32.AND P1, PT, R0, 0x1, PT ;  /* 0x000000010000780c */ /* 0x000fce0003f25070 */
[----:B------:R-:W-:Y:S06]  /*1df0*/  @!P0 BRA `(.L_x_89) ;  /* 0x0000000000508947 */ /* 0x000fec0003800000 */
[----:B0-----:R-:W-:-:S04]  /*1e00*/  IMAD R11, R6, 0x80, R7 ;  /* 0x00000080060b7824 */ /* 0x001fc800078e0207 */
        /* <DEDUP_REMOVED lines=19> */
.L_x_89:
[----:B------:R-:W-:Y:S05]  /*1f40*/  @P1 EXIT ;  /* 0x000000000000194d */ /* 0x000fea0003800000 */
[----:B------:R-:W-:-:S04]  /*1f50*/  IMAD R7, R6, 0x80, R7 ;  /* 0x0000008006077824 */ /* 0x000fc800078e0207 */
[----:B------:R-:W-:-:S05]  /*1f60*/  IMAD.WIDE R2, R7, 0x10, R2 ;  /* 0x0000001007027825 */ /* 0x000fca00078e0202 */
[----:B------:R-:W2:Y:S04]  /*1f70*/  LDG.E R9, desc[UR4][R2.64] ;  /* 0x0000000402097981 */ /* 0x000ea8000c1e1900 */
[----:B01----:R-:W3:Y:S04]  /*1f80*/  LDG.E R11, desc[UR4][R2.64+0x4] ;  /* 0x00000404020b7981 */ /* 0x003ee8000c1e1900 */
        /* <DEDUP_REMOVED lines=8> */
.L_x_90:
        /* <DEDUP_REMOVED lines=15> */
.L_x_264:


//--------------------- .text._ZN3cub18CUB_300001_SM_10006detail9transform16transform_kernelINS2_10policy_hubILb1EN4cuda3std3__45tupleIJPK4BodyEEEE10policy1000EiNS7_10__identityEN6thrust24THRUST_300001_SM_1000_NS10device_ptrIS9_EEJSB_EEEvT0_iT1_T2_DpNS2_10kernel_argIT3_EE --------------------------
	.section	.text._ZN3cub18CUB_300001_SM_10006detail9transform16transform_kernelINS2_10policy_hubILb1EN4cuda3std3__45tupleIJPK4BodyEEEE10policy1000EiNS7_10__identityEN6thrust24THRUST_300001_SM_1000_NS10device_ptrIS9_EEJSB_EEEvT0_iT1_T2_DpNS2_10kernel_argIT3_EE,"ax",@progbits
	.align	128
        .global         _ZN3cub18CUB_300001_SM_10006detail9transform16transform_kernelINS2_10policy_hubILb1EN4cuda3std3__45tupleIJPK4BodyEEEE10policy1000EiNS7_10__identityEN6thrust24THRUST_300001_SM_1000_NS10device_ptrIS9_EEJSB_EEEvT0_iT1_T2_DpNS2_10kernel_argIT3_EE
        .type           _ZN3cub18CUB_300001_SM_10006detail9transform16transform_kernelINS2_10policy_hubILb1EN4cuda3std3__45tupleIJPK4BodyEEEE10policy1000EiNS7_10__identityEN6thrust24THRUST_300001_SM_1000_NS10device_ptrIS9_EEJSB_EEEvT0_iT1_T2_DpNS2_10kernel_argIT3_EE,@function
        .size           _ZN3cub18CUB_300001_SM_10006detail9transform16transform_kernelINS2_10policy_hubILb1EN4cuda3std3__45tupleIJPK4BodyEEEE10policy1000EiNS7_10__identityEN6thrust24THRUST_300001_SM_1000_NS10device_ptrIS9_EEJSB_EEEvT0_iT1_T2_DpNS2_10kernel_argIT3_EE,(.L_x_265 - _ZN3cub18CUB_300001_SM_10006detail9transform16transform_kernelINS2_10policy_hubILb1EN4cuda3std3__45tupleIJPK4BodyEEEE10policy1000EiNS7_10__identityEN6thrust24THRUST_300001_SM_1000_NS10device_ptrIS9_EEJSB_EEEvT0_iT1_T2_DpNS2_10kernel_argIT3_EE)
        .other          _ZN3cub18CUB_300001_SM_10006detail9transform16transform_kernelINS2_10policy_hubILb1EN4cuda3std3__45tupleIJPK4BodyEEEE10policy1000EiNS7_10__identityEN6thrust24THRUST_300001_SM_1000_NS10device_ptrIS9_EEJSB_EEEvT0_iT1_T2_DpNS2_10kernel_argIT3_EE,@"STO_CUDA_ENTRY STV_DEFAULT"
_ZN3cub18CUB_300001_SM_10006detail9transform16transform_kernelINS2_10policy_hubILb1EN4cuda3std3__45tupleIJPK4BodyEEEE10policy1000EiNS7_10__identityEN6thrust24THRUST_300001_SM_1000_NS10device_ptrIS9_EEJSB_EEEvT0_iT1_T2_DpNS2_10kernel_argIT3_EE:
.text._ZN3cub18CUB_300001_SM_10006detail9transform16transform_kernelINS2_10policy_hubILb1EN4cuda3std3__45tupleIJPK4BodyEEEE10policy1000EiNS7_10__identityEN6thrust24THRUST_300001_SM_1000_NS10device_ptrIS9_EEJSB_EEEvT0_iT1_T2_DpNS2_10kernel_argIT3_EE:
[----:B------:R-:W-:Y:S08]  /*0000*/  LDC R1, c[0x0][0x37c] ;  /* 0x0000df00ff017b82 */ /* 0x000ff00000000800 */
[----:B------:R-:W0:Y:S01]  /*0010*/  LDC.64 R10, c[0x0][0x380] ;  /* 0x0000e000ff0a7b82 */ /* 0x000e220000000a00 */
[----:B------:R-:W1:Y:S01]  /*0020*/  S2R R9, SR_TID.X ;  /* 0x0000000000097919 */ /* 0x000e620000002100 */
[----:B------:R-:W-:Y:S06]  /*0030*/  BSSY.RECONVERGENT B0, `(.L_x_91) ;  /* 0x0000013000007945 */ /* 0x000fec0003800200 */
[----:B------:R-:W2:Y:S01]  /*0040*/  S2UR UR4, SR_CTAID.X ;  /* 0x00000000000479c3 */ /* 0x000ea20000002500 */
[----:B0-----:R-:W-:-:S04]  /*0050*/  IMAD.SHL.U32 R5, R11, 0x80, RZ ;  /* 0x000000800b057824 */ /* 0x001fc800078e00ff */
[----:B--2---:R-:W-:Y:S02]  /*0060*/  IMAD R7, R5, UR4, RZ ;  /* 0x0000000405077c24 */ /* 0x004fe4000f8e02ff */
[----:B-1----:R-:W-:Y:S02]  /*0070*/  IMAD.SHL.U32 R13, R9, 0x80, RZ ;  /* 0x00000080090d7824 */ /* 0x002fe400078e00ff */
[----:B------:R-:W-:-:S05]  /*0080*/  IMAD.IADD R10, R10, 0x1, -R7 ;  /* 0x000000010a0a7824 */ /* 0x000fca00078e0a07 */
[----:B------:R-:W-:-:S05]  /*0090*/  VIMNMX R0, PT, PT, R5, R10, PT ;  /* 0x0000000a05007248 */ /* 0x000fca0003fe0100 */
[----:B------:R-:W-:-:S05]  /*00a0*/  IMAD.SHL.U32 R4, R0, 0x10, RZ ;  /* 0x0000001000047824 */ /* 0x000fca00078e00ff */
[----:B------:R-:W-:-:S13]  /*00b0*/  ISETP.GE.AND P0, PT, R13, R4, PT ;  /* 0x000000040d00720c */ /* 0x000fda0003f06270 */
[----:B------:R-:W-:Y:S05]  /*00c0*/  @P0 BRA `(.L_x_92) ;  /* 0x0000000000240947 */ /* 0x000fea0003800000 */
[----:B------:R-:W0:Y:S02]  /*00d0*/  LDC.64 R2, c[0x0][0x398] ;  /* 0x0000e600ff027b82 */ /* 0x000e240000000a00 */
[----:B0-----:R-:W-:-:S04]  /*00e0*/  IMAD.WIDE.U32 R2, R9, 0x80, R2 ;  /* 0x0000008009027825 */ /* 0x001fc800078e0002 */
[----:B------:R-:W-:-:S07]  /*00f0*/  IMAD.WIDE R2, R7, 0x10, R2 ;  /* 0x0000001007027825 */ /* 0x000fce00078e0202 */
.L_x_93:
[----:B------:R-:W-:Y:S01]  /*0100*/  VIADD R13, R13, 0x4000 ;  /* 0x000040000d0d7836 */ /* 0x000fe20000000000 */
[----:B------:R0:W-:Y:S04]  /*0110*/  CCTL.E.PF2 [R2] ;  /* 0x000000000200798f */ /* 0x0001e80000800100 */
[----:B------:R-:W-:Y:S02]  /*0120*/  ISETP.GE.AND P0, PT, R13, R4, PT ;  /* 0x000000040d00720c */ /* 0x000fe40003f06270 */
[----:B0-----:R-:W-:-:S05]  /*0130*/  IADD3 R2, P1, PT, R2, 0x4000, RZ ;  /* 0x0000400002027810 */ /* 0x001fca0007f3e0ff */
[----:B------:R-:W-:-:S06]  /*0140*/  IMAD.X R3, RZ, RZ, R3, P1 ;  /* 0x000000ffff037224 */ /* 0x000fcc00008e0603 */
[----:B------:R-:W-:Y:S05]  /*0150*/  @!P0 BRA `(.L_x_93) ;  /* 0xfffffffc00e88947 */ /* 0x000fea000383ffff */
.L_x_92:
[----:B------:R-:W-:Y:S05]  /*0160*/  BSYNC.RECONVERGENT B0 ;  /* 0x0000000000007941 */ /* 0x000fea0003800200 */
.L_x_91:
[----:B------:R-:W0:Y:S01]  /*0170*/  LDCU.128 UR8, c[0x0][0x390] ;  /* 0x00007200ff0877ac */ /* 0x000e220008000c00 */
[----:B------:R-:W-:Y:S01]  /*0180*/  ISETP.GT.AND P0, PT, R5, R10, PT ;  /* 0x0000000a0500720c */ /* 0x000fe20003f04270 */
[----:B------:R-:W-:Y:S01]  /*0190*/  IMAD.WIDE R6, R7, 0x10, RZ ;  /* 0x0000001007067825 */ /* 0x000fe200078e02ff */
[----:B------:R-:W1:Y:S02]  /*01a0*/  LDCU.64 UR4, c[0x0][0x358] ;  /* 0x00006b00ff0477ac */ /* 0x000e640008000a00 */
[C---:B0-----:R-:W-:Y:S02]  /*01b0*/  IADD3 R4, P1, PT, R6.reuse, UR10, RZ ;  /* 0x0000000a06047c10 */ /* 0x041fe4000ff3e0ff */
[----:B------:R-:W-:Y:S02]  /*01c0*/  IADD3 R2, P2, PT, R6, UR8, RZ ;  /* 0x0000000806027c10 */ /* 0x000fe4000ff5e0ff */
[C---:B------:R-:W-:Y:S02]  /*01d0*/  IADD3.X R5, PT, PT, R7.reuse, UR11, RZ, P1, !PT ;  /* 0x0000000b07057c10 */ /* 0x040fe40008ffe4ff */
[----:B------:R-:W-:-:S03]  /*01e0*/  IADD3.X R3, PT, PT, R7, UR9, RZ, P2, !PT ;  /* 0x0000000907037c10 */ /* 0x000fc600097fe4ff */
[----:B-1----:R-:W-:Y:S06]  /*01f0*/  @P0 BRA `(.L_x_94) ;  /* 0x0000000800b00947 */ /* 0x002fec0003800000 */
[----:B------:R-:W-:-:S13]  /*0200*/  ISETP.GE.AND P0, PT, R11, 0x1, PT ;  /* 0x000000010b00780c */ /* 0x000fda0003f06270 */
[----:B------:R-:W-:Y:S05]  /*0210*/  @!P0 EXIT ;  /* 0x000000000000894d */ /* 0x000fea0003800000 */
[C---:B------:R-:W-:Y:S01]  /*0220*/  ISETP.GE.U32.AND P1, PT, R11.reuse, 0x8, PT ;  /* 0x000000080b00780c */ /* 0x040fe20003f26070 */
[----:B------:R-:W-:Y:S01]  /*0230*/  HFMA2 R0, -RZ, RZ, 0, 0 ;  /* 0x00000000ff007431 */ /* 0x000fe200000001ff */
[----:B------:R-:W-:-:S04]  /*0240*/  LOP3.LUT R22, R11, 0x7, RZ, 0xc0, !PT ;  /* 0x000000070b167812 */ /* 0x000fc800078ec0ff */
[----:B------:R-:W-:-:S07]  /*0250*/  ISETP.NE.AND P0, PT, R22, RZ, PT ;  /* 0x000000ff1600720c */ /* 0x000fce0003f05270 */
[----:B------:R-:W-:Y:S06]  /*0260*/  @!P1 BRA `(.L_x_95) ;  /* 0x0000000400549947 */ /* 0x000fec0003800000 */
[----:B------:R-:W-:Y:S01]  /*0270*/  IMAD.WIDE.U32 R18, R9, 0x10, R6 ;  /* 0x0000001009127825 */ /* 0x000fe200078e0006 */
[----:B------:R-:W-:Y:S01]  /*0280*/  LOP3.LUT R0, R11, 0x7ffffff8, RZ, 0xc0, !PT ;  /* 0x7ffffff80b007812 */ /* 0x000fe200078ec0ff */
[----:B------:R-:W0:Y:S02]  /*0290*/  LDCU.128 UR8, c[0x0][0x390] ;  /* 0x00007200ff0877ac */ /* 0x000e240008000c00 */
[----:B------:R-:W-:Y:S01]  /*02a0*/  VIADD R17, R9, 0x80 ;  /* 0x0000008009117836 */ /* 0x000fe20000000000 */
[----:B------:R-:W-:Y:S01]  /*02b0*/  LOP3.LUT R8, R18, 0xc, RZ, 0xfc, !PT ;  /* 0x0000000c12087812 */ /* 0x000fe200078efcff */
[----:B------:R-:W-:-:S07]  /*02c0*/  IMAD.MOV R16, RZ, RZ, -R0 ;  /* 0x000000ffff107224 */ /* 0x000fce00078e0a00 */
.L_x_96:
        /* <DEDUP_REMOVED lines=23> */
[----:B----4-:R-:W-:Y:S04]  /*0440*/  STG.E desc[UR4][R14.64+0x8], R20 ;  /* 0x000008140e007986 */ /* 0x010fe8000c101904 */
[----:B-----5:R-:W-:Y:S04]  /*0450*/  STG.E desc[UR4][R14.64+0xc], R24 ;  /* 0x00000c180e007986 */ /* 0x020fe8000c101904 */
[----:B0-----:R-:W2:Y:S04]  /*0460*/  LDG.E R13, desc[UR4][R10.64+0x800] ;  /* 0x000800040a0d7981 */ /* 0x001ea8000c1e1900 */
[----:B------:R-:W3:Y:S04]  /*0470*/  LDG.E R23, desc[UR4][R10.64+0x804] ;  /* 0x000804040a177981 */ /* 0x000ee8000c1e1900 */
[----:B------:R-:W4:Y:S04]  /*0480*/  LDG.E R25, desc[UR4][R10.64+0x808] ;  /* 0x000808040a197981 */ /* 0x000f28000c1e1900 */
[----:B------:R-:W5:Y:S04]  /*0490*/  LDG.E R27, desc[UR4][R10.64+0x80c] ;  /* 0x00080c040a1b7981 */ /* 0x000f68000c1e1900 */
[----:B--2---:R0:W-:Y:S04]  /*04a0*/  STG.E desc[UR4][R14.64+0x800], R13 ;  /* 0x0008000d0e007986 */ /* 0x0041e8000c101904 */
[----:B---3--:R2:W-:Y:S04]  /*04b0*/  STG.E desc[UR4][R14.64+0x804], R23 ;  /* 0x000804170e007986 */ /* 0x0085e8000c101904 */
[----:B----4-:R3:W-:Y:S04]  /*04c0*/  STG.E desc[UR4][R14.64+0x808], R25 ;  /* 0x000808190e007986 */ /* 0x0107e8000c101904 */
[----:B-----5:R4:W-:Y:S04]  /*04d0*/  STG.E desc[UR4][R14.64+0x80c], R27 ;  /* 0x00080c1b0e007986 */ /* 0x0209e8000c101904 */
[----:B-1----:R-:W5:Y:S04]  /*04e0*/  LDG.E R21, desc[UR4][R10.64+0x1000] ;  /* 0x001000040a157981 */ /* 0x002f68000c1e1900 */
[----:B------:R-:W2:Y:S04]  /*04f0*/  LDG.E R29, desc[UR4][R10.64+0x1004] ;  /* 0x001004040a1d7981 */ /* 0x000ea8000c1e1900 */
[----:B------:R-:W3:Y:S04]  /*0500*/  LDG.E R12, desc[UR4][R10.64+0x1008] ;  /* 0x001008040a0c7981 */ /* 0x000ee8000c1e1900 */
[----:B------:R-:W4:Y:S04]  /*0510*/  LDG.E R18, desc[UR4][R10.64+0x100c] ;  /* 0x00100c040a127981 */ /* 0x000f28000c1e1900 */
[----:B-----5:R1:W-:Y:S04]  /*0520*/  STG.E desc[UR4][R14.64+0x1000], R21 ;  /* 0x001000150e007986 */ /* 0x0203e8000c101904 */
[----:B--2---:R2:W-:Y:S04]  /*0530*/  STG.E desc[UR4][R14.64+0x1004], R29 ;  /* 0x0010041d0e007986 */ /* 0x0045e8000c101904 */
[----:B---3--:R3:W-:Y:S04]  /*0540*/  STG.E desc[UR4][R14.64+0x1008], R12 ;  /* 0x0010080c0e007986 */ /* 0x0087e8000c101904 */
[----:B----4-:R4:W-:Y:S04]  /*0550*/  STG.E desc[UR4][R14.64+0x100c], R18 ;  /* 0x00100c120e007986 */ /* 0x0109e8000c101904 */
[----:B0-----:R-:W5:Y:S04]  /*0560*/  LDG.E R13, desc[UR4][R10.64+0x1800] ;  /* 0x001800040a0d7981 */ /* 0x001f68000c1e1900 */
[----:B------:R-:W2:Y:S04]  /*0570*/  LDG.E R23, desc[UR4][R10.64+0x1804] ;  /* 0x001804040a177981 */ /* 0x000ea8000c1e1900 */
[----:B------:R-:W3:Y:S04]  /*0580*/  LDG.E R25, desc[UR4][R10.64+0x1808] ;  /* 0x001808040a197981 */ /* 0x000ee8000c1e1900 */
[----:B------:R-:W4:Y:S04]  /*0590*/  LDG.E R27, desc[UR4][R10.64+0x180c] ;  /* 0x00180c040a1b7981 */ /* 0x000f28000c1e1900 */
[----:B-----5:R0:W-:Y:S04]  /*05a0*/  STG.E desc[UR4][R14.64+0x1800], R13 ;  /* 0x0018000d0e007986 */ /* 0x0201e8000c101904 */
[----:B--2---:R2:W-:Y:S04]  /*05b0*/  STG.E desc[UR4][R14.64+0x1804], R23 ;  /* 0x001804170e007986 */ /* 0x0045e8000c101904 */
[----:B---3--:R3:W-:Y:S04]  /*05c0*/  STG.E desc[UR4][R14.64+0x1808], R25 ;  /* 0x001808190e007986 */ /* 0x0087e8000c101904 */
[----:B----4-:R4:W-:Y:S04]  /*05d0*/  STG.E desc[UR4][R14.64+0x180c], R27 ;  /* 0x00180c1b0e007986 */ /* 0x0109e8000c101904 */
        /* <DEDUP_REMOVED lines=30> */
.L_x_95:
[----:B------:R-:W-:Y:S05]  /*07c0*/  @!P0 EXIT ;  /* 0x000000000000894d */ /* 0x000fea0003800000 */
[----:B------:R-:W0:Y:S01]  /*07d0*/  LDC R8, c[0x0][0x384] ;  /* 0x0000e100ff087b82 */ /* 0x000e220000000800 */
[----:B------:R-:W-:Y:S02]  /*07e0*/  ISETP.GE.U32.AND P0, PT, R22, 0x4, PT ;  /* 0x000000041600780c */ /* 0x000fe40003f06070 */
[----:B0-----:R-:W-:-:S04]  /*07f0*/  LOP3.LUT R12, R8, 0x3, RZ, 0xc0, !PT ;  /* 0x00000003080c7812 */ /* 0x001fc800078ec0ff */
[----:B------:R-:W-:-:S07]  /*0800*/  ISETP.NE.AND P1, PT, R12, RZ, PT ;  /* 0x000000ff0c00720c */ /* 0x000fce0003f25270 */
[----:B------:R-:W-:Y:S06]  /*0810*/  @!P0 BRA `(.L_x_97) ;  /* 0x0000000000908947 */ /* 0x000fec0003800000 */
[----:B------:R-:W-:-:S05]  /*0820*/  LEA R11, R0, R9, 0x7 ;  /* 0x00000009000b7211 */ /* 0x000fca00078e38ff */
        /* <DEDUP_REMOVED lines=35> */
.L_x_97:
        /* <DEDUP_REMOVED lines=25> */
.L_x_98:
        /* <DEDUP_REMOVED lines=13> */
.L_x_94:
[----:B------:R-:W-:-:S13]  /*0cc0*/  ISETP.GE.AND P0, PT, R11, 0x1, PT ;  /* 0x000000010b00780c */ /* 0x000fda0003f06270 */
[----:B------:R-:W-:Y:S05]  /*0cd0*/  @!P0 EXIT ;  /* 0x000000000000894d */ /* 0x000fea0003800000 */
[C---:B------:R-:W-:Y:S01]  /*0ce0*/  ISETP.GE.U32.AND P0, PT, R11.reuse, 0x8, PT ;  /* 0x000000080b00780c */ /* 0x040fe20003f06070 */
[----:B------:R-:W-:Y:S01]  /*0cf0*/  IMAD.MOV.U32 R6, RZ, RZ, RZ ;  /* 0x000000ffff067224 */ /* 0x000fe200078e00ff */
[----:B------:R-:W-:-:S11]  /*0d00*/  LOP3.LUT R20, R11, 0x7, RZ, 0xc0, !PT ;  /* 0x000000070b147812 */ /* 0x000fd600078ec0ff */
[----:B------:R-:W-:Y:S05]  /*0d10*/  @!P0 BRA `(.L_x_99) ;  /* 0x0000000400708947 */ /* 0x000fea0003800000 */
[----:B------:R-:W-:Y:S02]  /*0d20*/  LOP3.LUT R6, R11, 0x7ffffff8, RZ, 0xc0, !PT ;  /* 0x7ffffff80b067812 */ /* 0x000fe400078ec0ff */
[----:B------:R-:W-:-:S07]  /*0d30*/  MOV R7, RZ ;  /* 0x000000ff00077202 */ /* 0x000fce0000000f00 */
.L_x_102:
[----:B0-----:R-:W-:-:S05]  /*0d40*/  IMAD R17, R7, 0x80, R9 ;  /* 0x0000008007117824 */ /* 0x001fca00078e0209 */
        /* <DEDUP_REMOVED lines=18> */
[----:B------:R-:W-:-:S05]  /*0e70*/  VIADD R15, R17, 0x100 ;  /* 0x00000100110f7836 */ /* 0x000fca0000000000 */
[----:B------:R-:W-:Y:S01]  /*0e80*/  ISETP.GE.AND P0, PT, R15, R0, PT ;  /* 0x000000000f00720c */ /* 0x000fe20003f06270 */
[----:B------:R-:W-:-:S05]  /*0e90*/  IMAD.WIDE R14, R27, 0x10, R2 ;  /* 0x000000101b0e7825 */ /* 0x000fca00078e0202 */
[----:B--2---:R1:W-:Y:S04]  /*0ea0*/  @!P1 STG.E desc[UR4][R14.64], R29 ;  /* 0x0000001d0e009986 */ /* 0x0043e8000c101904 */
[----:B---3--:R2:W-:Y:S04]  /*0eb0*/  @!P1 STG.E desc[UR4][R14.64+0x4], R8 ;  /* 0x000004080e009986 */ /* 0x0085e8000c101904 */
[----:B----4-:R-:W-:Y:S04]  /*0ec0*/  @!P1 STG.E desc[UR4][R14.64+0x8], R16 ;  /* 0x000008100e009986 */ /* 0x010fe8000c101904 */
[----:B-----5:R-:W-:Y:S04]  /*0ed0*/  @!P1 STG.E desc[UR4][R14.64+0xc], R18 ;  /* 0x00000c120e009986 */ /* 0x020fe8000c101904 */
[----:B0-----:R-:W3:Y:S04]  /*0ee0*/  @!P0 LDG.E R13, desc[UR4][R10.64+0x800] ;  /* 0x000800040a0d8981 */ /* 0x001ee8000c1e1900 */
[----:B------:R-:W4:Y:S04]  /*0ef0*/  @!P0 LDG.E R19, desc[UR4][R10.64+0x804] ;  /* 0x000804040a138981 */ /* 0x000f28000c1e1900 */
[----:B------:R-:W5:Y:S04]  /*0f00*/  @!P0 LDG.E R21, desc[UR4][R10.64+0x808] ;  /* 0x000808040a158981 */ /* 0x000f68000c1e1900 */
[----:B------:R-:W2:Y:S01]  /*0f10*/  @!P0 LDG.E R23, desc[UR4][R10.64+0x80c] ;  /* 0x00080c040a178981 */ /* 0x000ea2000c1e1900 */
[----:B------:R-:W-:-:S05]  /*0f20*/  VIADD R25, R17, 0x180 ;  /* 0x0000018011197836 */ /* 0x000fca0000000000 */
[----:B------:R-:W-:Y:S01]  /*0f30*/  ISETP.GE.AND P1, PT, R25, R0, PT ;  /* 0x000000001900720c */ /* 0x000fe20003f26270 */
[----:B---3--:R0:W-:Y:S04]  /*0f40*/  @!P0 STG.E desc[UR4][R14.64+0x800], R13 ;  /* 0x0008000d0e008986 */ /* 0x0081e8000c101904 */
[----:B----4-:R3:W-:Y:S04]  /*0f50*/  @!P0 STG.E desc[UR4][R14.64+0x804], R19 ;  /* 0x000804130e008986 */ /* 0x0107e8000c101904 */
[----:B-----5:R4:W-:Y:S04]  /*0f60*/  @!P0 STG.E desc[UR4][R14.64+0x808], R21 ;  /* 0x000808150e008986 */ /* 0x0209e8000c101904 */
[----:B--2---:R2:W-:Y:S04]  /*0f70*/  @!P0 STG.E desc[UR4][R14.64+0x80c], R23 ;  /* 0x00080c170e008986 */ /* 0x0045e8000c101904 */
[----:B------:R-:W5:Y:S04]  /*0f80*/  @!P1 LDG.E R25, desc[UR4][R10.64+0x1000] ;  /* 0x001000040a199981 */ /* 0x000f68000c1e1900 */
[----:B------:R-:W3:Y:S04]  /*0f90*/  @!P1 LDG.E R27, desc[UR4][R10.64+0x1004] ;  /* 0x001004040a1b9981 */ /* 0x000ee8000c1e1900 */
[----:B-1----:R-:W4:Y:S04]  /*0fa0*/  @!P1 LDG.E R29, desc[UR4][R10.64+0x1008] ;  /* 0x001008040a1d9981 */ /* 0x002f28000c1e1900 */
[----:B------:R-:W2:Y:S01]  /*0fb0*/  @!P1 LDG.E R8, desc[UR4][R10.64+0x100c] ;  /* 0x00100c040a089981 */ /* 0x000ea2000c1e1900 */
[----:B------:R-:W-:-:S04]  /*0fc0*/  IADD3 R12, PT, PT, R17, 0x200, RZ ;  /* 0x00000200110c7810 */ /* 0x000fc80007ffe0ff */
[----:B------:R-:W-:Y:S01]  /*0fd0*/  ISETP.GE.AND P0, PT, R12, R0, PT ;  /* 0x000000000c00720c */ /* 0x000fe20003f06270 */
[----:B-----5:R1:W-:Y:S04]  /*0fe0*/  @!P1 STG.E desc[UR4][R14.64+0x1000], R25 ;  /* 0x001000190e009986 */ /* 0x0203e8000c101904 */
[----:B---3--:R3:W-:Y:S04]  /*0ff0*/  @!P1 STG.E desc[UR4][R14.64+0x1004], R27 ;  /* 0x0010041b0e009986 */ /* 0x0087e8000c101904 */
[----:B----4-:R4:W-:Y:S04]  /*1000*/  @!P1 STG.E desc[UR4][R14.64+0x1008], R29 ;  /* 0x0010081d0e009986 */ /* 0x0109e8000c101904 */
[----:B--2---:R2:W-:Y:S04]  /*1010*/  @!P1 STG.E desc[UR4][R14.64+0x100c], R8 ;  /* 0x00100c080e009986 */ /* 0x0045e8000c101904 */
[----:B0-----:R-:W5:Y:S04]  /*1020*/  @!P0 LDG.E R13, desc[UR4][R10.64+0x1800] ;  /* 0x001800040a0d8981 */ /* 0x001f68000c1e1900 */
[----:B------:R-:W3:Y:S04]  /*1030*/  @!P0 LDG.E R19, desc[UR4][R10.64+0x1804] ;  /* 0x001804040a138981 */ /* 0x000ee8000c1e1900 */
[----:B------:R-:W4:Y:S04]  /*1040*/  @!P0 LDG.E R21, desc[UR4][R10.64+0x1808] ;  /* 0x001808040a158981 */ /* 0x000f28000c1e1900 */
[----:B------:R-:W2:Y:S01]  /*1050*/  @!P0 LDG.E R23, desc[UR4][R10.64+0x180c] ;  /* 0x00180c040a178981 */ /* 0x000ea2000c1e1900 */
[----:B------:R-:W-:-:S05]  /*1060*/  VIADD R12, R17, 0x280 ;  /* 0x00000280110c7836 */ /* 0x000fca0000000000 */
[----:B------:R-:W-:Y:S01]  /*1070*/  ISETP.GE.AND P1, PT, R12, R0, PT ;  /* 0x000000000c00720c */ /* 0x000fe20003f26270 */
[----:B-----5:R0:W-:Y:S04]  /*1080*/  @!P0 STG.E desc[UR4][R14.64+0x1800], R13 ;  /* 0x0018000d0e008986 */ /* 0x0201e8000c101904 */
[----:B---3--:R3:W-:Y:S04]  /*1090*/  @!P0 STG.E desc[UR4][R14.64+0x1804], R19 ;  /* 0x001804130e008986 */ /* 0x0087e8000c101904 */
[----:B----4-:R4:W-:Y:S04]  /*10a0*/  @!P0 STG.E desc[UR4][R14.64+0x1808], R21 ;  /* 0x001808150e008986 */ /* 0x0109e8000c101904 */
[----:B--2---:R2:W-:Y:S04]  /*10b0*/  @!P0 STG.E desc[UR4][R14.64+0x180c], R23 ;  /* 0x00180c170e008986 */ /* 0x0045e8000c101904 */
[----:B-1----:R-:W5:Y:S04]  /*10c0*/  @!P1 LDG.E R25, desc[UR4][R10.64+0x2000] ;  /* 0x002000040a199981 */ /* 0x002f68000c1e1900 */
        /* <DEDUP_REMOVED lines=9> */
[----:B0-----:R-:W2:Y:S04]  /*1160*/  @!P0 LDG.E R13, desc[UR4][R10.64+0x2800] ;  /* 0x002800040a0d8981 */ /* 0x001ea8000c1e1900 */
[----:B------:R-:W3:Y:S04]  /*1170*/  @!P0 LDG.E R19, desc[UR4][R10.64+0x2804] ;  /* 0x002804040a138981 */ /* 0x000ee8000c1e1900 */
[----:B------:R-:W4:Y:S04]  /*1180*/  @!P0 LDG.E R21, desc[UR4][R10.64+0x2808] ;  /* 0x002808040a158981 */ /* 0x000f28000c1e1900 */
[----:B------:R-:W5:Y:S01]  /*1190*/  @!P0 LDG.E R23, desc[UR4][R10.64+0x280c] ;  /* 0x00280c040a178981 */ /* 0x000f62000c1e1900 */
[----:B------:R-:W-:Y:S01]  /*11a0*/  VIADD R17, R17, 0x380 ;  /* 0x0000038011117836 */ /* 0x000fe20000000000 */
[----:B------:R-:W-:Y:S01]  /*11b0*/  BSSY.RECONVERGENT B0, `(.L_x_100) ;  /* 0x0000011000007945 */ /* 0x000fe20003800200 */
[----:B------:R-:W-:-:S05]  /*11c0*/  VIADD R7, R7, 0x8 ;  /* 0x0000000807077836 */ /* 0x000fca0000000000 */
[----:B------:R-:W-:Y:S01]  /*11d0*/  ISETP.NE.AND P1, PT, R7, R6, PT ;  /* 0x000000060700720c */ /* 0x000fe20003f25270 */
[----:B--2---:R1:W-:Y:S04]  /*11e0*/  @!P0 STG.E desc[UR4][R14.64+0x2800], R13 ;  /* 0x0028000d0e008986 */ /* 0x0043e8000c101904 */
[----:B---3--:R1:W-:Y:S04]  /*11f0*/  @!P0 STG.E desc[UR4][R14.64+0x2804], R19 ;  /* 0x002804130e008986 */ /* 0x0083e8000c101904 */
[----:B----4-:R1:W-:Y:S04]  /*1200*/  @!P0 STG.E desc[UR4][R14.64+0x2808], R21 ;  /* 0x002808150e008986 */ /* 0x0103e8000c101904 */
[----:B-----5:R1:W-:Y:S01]  /*1210*/  @!P0 STG.E desc[UR4][R14.64+0x280c], R23 ;  /* 0x00280c170e008986 */ /* 0x0203e2000c101904 */
[----:B------:R-:W-:-:S13]  /*1220*/  ISETP.GE.AND P0, PT, R17, R0, PT ;  /* 0x000000001100720c */ /* 0x000fda0003f06270 */
[----:B-1----:R-:W-:Y:S05]  /*1230*/  @P0 BRA `(.L_x_101) ;  /* 0x0000000000200947 */ /* 0x002fea0003800000 */
        /* <DEDUP_REMOVED lines=8> */
.L_x_101:
[----:B------:R-:W-:Y:S05]  /*12c0*/  BSYNC.RECONVERGENT B0 ;  /* 0x0000000000007941 */ /* 0x000fea0003800200 */
.L_x_100:
[----:B------:R-:W-:Y:S05]  /*12d0*/  @P1 BRA `(.L_x_102) ;  /* 0xfffffff800981947 */ /* 0x000fea000383ffff */
.L_x_99:
        /* <DEDUP_REMOVED lines=17> */
[----:B------:R-:W-:Y:S01]  /*13f0*/  @!P1 IMAD.WIDE R10, R19, 0x10, R4 ;  /* 0x00000010130a9825 */ /* 0x000fe200078e0204 */
        /* <DEDUP_REMOVED lines=16> */
[----:B0-----:R-:W2:Y:S04]  /*1500*/  @!P2 LDG.E R17, desc[UR4][R12.64] ;  /* 0x000000040c11a981 */ /* 0x001ea8000c1e1900 */
        /* <DEDUP_REMOVED lines=11> */
[----:B-1----:R-:W3:Y:S04]  /*15c0*/  @!P1 LDG.E R19, desc[UR4][R10.64] ;  /* 0x000000040a139981 */ /* 0x002ee8000c1e1900 */
[----:B------:R-:W4:Y:S04]  /*15d0*/  @!P1 LDG.E R27, desc[UR4][R10.64+0x4] ;  /* 0x000004040a1b9981 */ /* 0x000f28000c1e1900 */
[----:B------:R-:W5:Y:S04]  /*15e0*/  @!P1 LDG.E R29, desc[UR4][R10.64+0x8] ;  /* 0x000008040a1d9981 */ /* 0x000f68000c1e1900 */
[----:B------:R-:W2:Y:S01]  /*15f0*/  @!P1 LDG.E R16, desc[UR4][R10.64+0xc] ;  /* 0x00000c040a109981 */ /* 0x000ea2000c1e1900 */
[----:B------:R-:W-:-:S04]  /*1600*/  @!P1 IMAD.WIDE R12, R26, 0x10, R2 ;  /* 0x000000101a0c9825 */ /* 0x000fc800078e0202 */
[----:B------:R-:W-:Y:S01]  /*1610*/  VIADD R6, R6, 0x4 ;  /* 0x0000000406067836 */ /* 0x000fe20000000000 */
[----:B---3--:R1:W-:Y:S04]  /*1620*/  @!P1 STG.E desc[UR4][R12.64], R19 ;  /* 0x000000130c009986 */ /* 0x0083e8000c101904 */
[----:B----4-:R1:W-:Y:S04]  /*1630*/  @!P1 STG.E desc[UR4][R12.64+0x4], R27 ;  /* 0x0000041b0c009986 */ /* 0x0103e8000c101904 */
[----:B-----5:R1:W-:Y:S04]  /*1640*/  @!P1 STG.E desc[UR4][R12.64+0x8], R29 ;  /* 0x0000081d0c009986 */ /* 0x0203e8000c101904 */
[----:B--2---:R1:W-:Y:S02]  /*1650*/  @!P1 STG.E desc[UR4][R12.64+0xc], R16 ;  /* 0x00000c100c009986 */ /* 0x0043e4000c101904 */
.L_x_103:
[----:B------:R-:W-:Y:S05]  /*1660*/  @!P0 EXIT ;  /* 0x000000000000894d */ /* 0x000fea0003800000 */
[----:B------:R-:W-:Y:S02]  /*1670*/  ISETP.NE.AND P1, PT, R8, 0x1, PT ;  /* 0x000000010800780c */ /* 0x000fe40003f25270 */
[----:B------:R-:W-:-:S04]  /*1680*/  LOP3.LUT R7, R7, 0x1, RZ, 0xc0, !PT ;  /* 0x0000000107077812 */ /* 0x000fc800078ec0ff */
[----:B------:R-:W-:-:S07]  /*1690*/  ISETP.NE.U32.AND P0, PT, R7, 0x1, PT ;  /* 0x000000010700780c */ /* 0x000fce0003f05070 */
[----:B------:R-:W-:Y:S06]  /*16a0*/  @!P1 BRA `(.L_x_104) ;  /* 0x0000000000649947 */ /* 0x000fec0003800000 */
[----:B0-----:R-:W-:-:S04]  /*16b0*/  LEA R15, R6, R9, 0x7 ;  /* 0x00000009060f7211 */ /* 0x001fc800078e38ff */
[----:B------:R-:W-:-:S13]  /*16c0*/  ISETP.GE.AND P1, PT, R15, R0, PT ;  /* 0x000000000f00720c */ /* 0x000fda0003f26270 */
[----:B-1----:R-:W-:-:S05]  /*16d0*/  @!P1 IMAD.WIDE R12, R15, 0x10, R4 ;  /* 0x000000100f0c9825 */ /* 0x002fca00078e0204 */
        /* <DEDUP_REMOVED lines=12> */
[----:B------:R-:W3:Y:S04]  /*17a0*/  @!P2 LDG.E R23, desc[UR4][R10.64] ;  /* 0x000000040a17a981 */ /* 0x000ee8000c1e1900 */
        /* <DEDUP_REMOVED lines=9> */
.L_x_104:
[----:B------:R-:W-:Y:S05]  /*1840*/  @P0 EXIT ;  /* 0x000000000000094d */ /* 0x000fea0003800000 */
[----:B0-----:R-:W-:-:S05]  /*1850*/  IMAD R15, R6, 0x80, R9 ;  /* 0x00000080060f7824 */ /* 0x001fca00078e0209 */
[----:B------:R-:W-:-:S13]  /*1860*/  ISETP.GE.AND P0, PT, R15, R0, PT ;  /* 0x000000000f00720c */ /* 0x000fda0003f06270 */
[----:B------:R-:W-:Y:S05]  /*1870*/  @P0 EXIT ;  /* 0x000000000000094d */ /* 0x000fea0003800000 */
[----:B------:R-:W-:-:S05]  /*1880*/  IMAD.WIDE R4, R15, 0x10, R4 ;  /* 0x000000100f047825 */ /* 0x000fca00078e0204 */
[----:B------:R-:W2:Y:S04]  /*1890*/  LDG.E R7, desc[UR4][R4.64] ;  /* 0x0000000404077981 */ /* 0x000ea8000c1e1900 */
[----:B------:R-:W4:Y:S04]  /*18a0*/  LDG.E R9, desc[UR4][R4.64+0x4] ;  /* 0x0000040404097981 */ /* 0x000f28000c1e1900 */
[----:B------:R-:W5:Y:S04]  /*18b0*/  LDG.E R11, desc[UR4][R4.64+0x8] ;  /* 0x00000804040b7981 */ /* 0x000f68000c1e1900 */
[----:B-1-3--:R-:W3:Y:S01]  /*18c0*/  LDG.E R13, desc[UR4][R4.64+0xc] ;  /* 0x00000c04040d7981 */ /* 0x00aee2000c1e1900 */
[----:B------:R-:W-:-:S05]  /*18d0*/  IMAD.WIDE R2, R15, 0x10, R2 ;  /* 0x000000100f027825 */ /* 0x000fca00078e0202 */
[----:B--2---:R-:W-:Y:S04]  /*18e0*/  STG.E desc[UR4][R2.64], R7 ;  /* 0x0000000702007986 */ /* 0x004fe8000c101904 */
[----:B----4-:R-:W-:Y:S04]  /*18f0*/  STG.E desc[UR4][R2.64+0x4], R9 ;  /* 0x0000040902007986 */ /* 0x010fe8000c101904 */
[----:B-----5:R-:W-:Y:S04]  /*1900*/  STG.E desc[UR4][R2.64+0x8], R11 ;  /* 0x0000080b02007986 */ /* 0x020fe8000c101904 */
[----:B---3--:R-:W-:Y:S01]  /*1910*/  STG.E desc[UR4][R2.64+0xc], R13 ;  /* 0x00000c0d02007986 */ /* 0x008fe2000c101904 */
[----:B------:R-:W-:Y:S05]  /*1920*/  EXIT ;  /* 0x000000000000794d */ /* 0x000fea0003800000 */
.L_x_105:
        /* <DEDUP_REMOVED lines=13> */
.L_x_265:


//--------------------- .text._ZN3cub18CUB_300001_SM_10006detail9transform16transform_kernelINS2_10policy_hubILb1EN4cuda3std3__45tupleIJN6thrust24THRUST_300001_SM_1000_NS7pointerI4BodyNSA_8cuda_cub3tagENSA_11use_defaultESF_EEEEEE10policy1000ElNS7_10__identityEPSC_JSL_EEEvT0_iT1_T2_DpNS2_10kernel_argIT3_EE --------------------------
	.section	.text._ZN3cub18CUB_300001_SM_10006detail9transform16transform_kernelINS2_10policy_hubILb1EN4cuda3std3__45tupleIJN6thrust24THRUST_300001_SM_1000_NS7pointerI4BodyNSA_8cuda_cub3tagENSA_11use_defaultESF_EEEEEE10policy1000ElNS7_10__identityEPSC_JSL_EEEvT0_iT1_T2_DpNS2_10kernel_argIT3_EE,"ax",@progbits
	.align	128
        .global         _ZN3cub18CUB_300001_SM_10006detail9transform16transform_kernelINS2_10policy_hubILb1EN4cuda3std3__45tupleIJN6thrust24THRUST_300001_SM_1000_NS7pointerI4BodyNSA_8cuda_cub3tagENSA_11use_defaultESF_EEEEEE10policy1000ElNS7_10__identityEPSC_JSL_EEEvT0_iT1_T2_DpNS2_10kernel_argIT3_EE
        .type           _ZN3cub18CUB_300001_SM_10006detail9transform16transform_kernelINS2_10policy_hubILb1EN4cuda3std3__45tupleIJN6thrust24THRUST_300001_SM_1000_NS7pointerI4BodyNSA_8cuda_cub3tagENSA_11use_defaultESF_EEEEEE10policy1000ElNS7_10__identityEPSC_JSL_EEEvT0_iT1_T2_DpNS2_10kernel_argIT3_EE,@function
        .size           _ZN3cub18CUB_300001_SM_10006detail9transform16transform_kernelINS2_10policy_hubILb1EN4cuda3std3__45tupleIJN6thrust24THRUST_300001_SM_1000_NS7pointerI4BodyNSA_8cuda_cub3tagENSA_11use_defaultESF_EEEEEE10policy1000ElNS7_10__identityEPSC_JSL_EEEvT0_iT1_T2_DpNS2_10kernel_argIT3_EE,(.L_x_266 - _ZN3cub18CUB_300001_SM_10006detail9transform16transform_kernelINS2_10policy_hubILb1EN4cuda3std3__45tupleIJN6thrust24THRUST_300001_SM_1000_NS7pointerI4BodyNSA_8cuda_cub3tagENSA_11use_defaultESF_EEEEEE10policy1000ElNS7_10__identityEPSC_JSL_EEEvT0_iT1_T2_DpNS2_10kernel_argIT3_EE)
        .other          _ZN3cub18CUB_300001_SM_10006detail9transform16transform_kernelINS2_10policy_hubILb1EN4cuda3std3__45tupleIJN6thrust24THRUST_300001_SM_1000_NS7pointerI4BodyNSA_8cuda_cub3tagENSA_11use_defaultESF_EEEEEE10policy1000ElNS7_10__identityEPSC_JSL_EEEvT0_iT1_T2_DpNS2_10kernel_argIT3_EE,@"STO_CUDA_ENTRY STV_DEFAULT"
_ZN3cub18CUB_300001_SM_10006detail9transform16transform_kernelINS2_10policy_hubILb1EN4cuda3std3__45tupleIJN6thrust24THRUST_300001_SM_1000_NS7pointerI4BodyNSA_8cuda_cub3tagENSA_11use_defaultESF_EEEEEE10policy1000ElNS7_10__identityEPSC_JSL_EEEvT0_iT1_T2_DpNS2_10kernel_argIT3_EE:
.text._ZN3cub18CUB_300001_SM_10006detail9transform16transform_kernelINS2_10policy_hubILb1EN4cuda3std3__45tupleIJN6thrust24THRUST_300001_SM_1000_NS7pointerI4BodyNSA_8cuda_cub3tagENSA_11use_defaultESF_EEEEEE10policy1000ElNS7_10__identityEPSC_JSL_EEEvT0_iT1_T2_DpNS2_10kernel_argIT3_EE:
        /* <DEDUP_REMOVED lines=24> */
.L_x_108:
[----:B------:R-:W-:Y:S01]  /*0180*/  VIADD R11, R11, 0x4000 ;  /* 0x000040000b0b7836 */ /* 0x000fe20000000000 */
[----:B------:R0:W-:Y:S04]  /*0190*/  CCTL.E.PF2 [R8] ;  /* 0x000000000800798f */ /* 0x0001e80000800100 */
[----:B------:R-:W-:Y:S02]  /*01a0*/  ISETP.GE.AND P0, PT, R11, R4, PT ;  /* 0x000000040b00720c */ /* 0x000fe40003f06270 */
[----:B0-----:R-:W-:-:S05]  /*01b0*/  IADD3 R8, P1, PT, R8, 0x4000, RZ ;  /* 0x0000400008087810 */ /* 0x001fca0007f3e0ff */
[----:B------:R-:W-:-:S06]  /*01c0*/  IMAD.X R9, RZ, RZ, R9, P1 ;  /* 0x000000ffff097224 */ /* 0x000fcc00008e0609 */
[----:B------:R-:W-:Y:S05]  /*01d0*/  @!P0 BRA `(.L_x_108) ;  /* 0xfffffffc00e88947 */ /* 0x000fea000383ffff */
.L_x_107:
[----:B------:R-:W-:Y:S05]  /*01e0*/  BSYNC.RECONVERGENT B0 ;  /* 0x0000000000007941 */ /* 0x000fea0003800200 */
.L_x_106:
        /* <DEDUP_REMOVED lines=63> */
.L_x_112:
[----:B------:R-:W-:Y:S05]  /*05e0*/  BSYNC.RECONVERGENT B0 ;  /* 0x0000000000007941 */ /* 0x000fea0003800200 */
.L_x_111:
        /* <DEDUP_REMOVED lines=10> */
.L_x_114:
[----:B------:R-:W-:Y:S05]  /*0690*/  BSYNC.RECONVERGENT B0 ;  /* 0x0000000000007941 */ /* 0x000fea0003800200 */
.L_x_113:
        /* <DEDUP_REMOVED lines=10> */
.L_x_116:
[----:B------:R-:W-:Y:S05]  /*0740*/  BSYNC.RECONVERGENT B0 ;  /* 0x0000000000007941 */ /* 0x000fea0003800200 */
.L_x_115:
        /* <DEDUP_REMOVED lines=10> */
.L_x_118:
[----:B------:R-:W-:Y:S05]  /*07f0*/  BSYNC.RECONVERGENT B0 ;  /* 0x0000000000007941 */ /* 0x000fea0003800200 */
.L_x_117:
        /* <DEDUP_REMOVED lines=10> */
.L_x_120:
[----:B------:R-:W-:Y:S05]  /*08a0*/  BSYNC.RECONVERGENT B0 ;  /* 0x0000000000007941 */ /* 0x000fea0003800200 */
.L_x_119:
        /* <DEDUP_REMOVED lines=10> */
.L_x_122:
[----:B------:R-:W-:Y:S05]  /*0950*/  BSYNC.RECONVERGENT B0 ;  /* 0x0000000000007941 */ /* 0x000fea0003800200 */
.L_x_121:
[----:B------:R-:W-:Y:S05]  /*0960*/  @!P0 BRA `(.L_x_110) ;  /* 0x00000004006c8947 */ /* 0x000fea0003800000 */
[----:B------:R-:W-:-:S07]  /*0970*/  HFMA2 R0, -RZ, RZ, 0, 4.76837158203125e-07 ;  /* 0x00000008ff007431 */ /* 0x000fce00000001ff */
.L_x_125:
        /* <DEDUP_REMOVED lines=88> */
.L_x_124:
[----:B------:R-:W-:Y:S05]  /*0f00*/  BSYNC.RECONVERGENT B0 ;  /* 0x0000000000007941 */ /* 0x000fea0003800200 */
.L_x_123:
[----:B------:R-:W-:Y:S05]  /*0f10*/  @P1 BRA `(.L_x_125) ;  /* 0xfffffff800981947 */ /* 0x000fea000383ffff */
.L_x_110:
        /* <DEDUP_REMOVED lines=56> */
.L_x_126:
        /* <DEDUP_REMOVED lines=30> */
.L_x_127:
        /* <DEDUP_REMOVED lines=15> */
.L_x_109:
        /* <DEDUP_REMOVED lines=12> */
.L_x_129:
        /* <DEDUP_REMOVED lines=79> */
.L_x_128:
        /* <DEDUP_REMOVED lines=41> */
.L_x_130:
        /* <DEDUP_REMOVED lines=25> */
.L_x_131:
        /* <DEDUP_REMOVED lines=13> */
.L_x_132:
        /* <DEDUP_REMOVED lines=15> */
.L_x_266:


//--------------------- .text._ZN3cub18CUB_300001_SM_10006detail9transform16transform_kernelINS2_10policy_hubILb1EN4cuda3std3__45tupleIJN6thrust24THRUST_300001_SM_1000_NS7pointerI4BodyNSA_8cuda_cub3tagENSA_11use_defaultESF_EEEEEE10policy1000EiNS7_10__identityEPSC_JSL_EEEvT0_iT1_T2_DpNS2_10kernel_argIT3_EE --------------------------
	.section	.text._ZN3cub18CUB_300001_SM_10006detail9transform16transform_kernelINS2_10policy_hubILb1EN4cuda3std3__45tupleIJN6thrust24THRUST_300001_SM_1000_NS7pointerI4BodyNSA_8cuda_cub3tagENSA_11use_defaultESF_EEEEEE10policy1000EiNS7_10__identityEPSC_JSL_EEEvT0_iT1_T2_DpNS2_10kernel_argIT3_EE,"ax",@progbits
	.align	128
        .global         _ZN3cub18CUB_300001_SM_10006detail9transform16transform_kernelINS2_10policy_hubILb1EN4cuda3std3__45tupleIJN6thrust24THRUST_300001_SM_1000_NS7pointerI4BodyNSA_8cuda_cub3tagENSA_11use_defaultESF_EEEEEE10policy1000EiNS7_10__identityEPSC_JSL_EEEvT0_iT1_T2_DpNS2_10kernel_argIT3_EE
        .type           _ZN3cub18CUB_300001_SM_10006detail9transform16transform_kernelINS2_10policy_hubILb1EN4cuda3std3__45tupleIJN6thrust24THRUST_300001_SM_1000_NS7pointerI4BodyNSA_8cuda_cub3tagENSA_11use_defaultESF_EEEEEE10policy1000EiNS7_10__identityEPSC_JSL_EEEvT0_iT1_T2_DpNS2_10kernel_argIT3_EE,@function
        .size           _ZN3cub18CUB_300001_SM_10006detail9transform16transform_kernelINS2_10policy_hubILb1EN4cuda3std3__45tupleIJN6thrust24THRUST_300001_SM_1000_NS7pointerI4BodyNSA_8cuda_cub3tagENSA_11use_defaultESF_EEEEEE10policy1000EiNS7_10__identityEPSC_JSL_EEEvT0_iT1_T2_DpNS2_10kernel_argIT3_EE,(.L_x_267 - _ZN3cub18CUB_300001_SM_10006detail9transform16transform_kernelINS2_10policy_hubILb1EN4cuda3std3__45tupleIJN6thrust24THRUST_300001_SM_1000_NS7pointerI4BodyNSA_8cuda_cub3tagENSA_11use_defaultESF_EEEEEE10policy1000EiNS7_10__identityEPSC_JSL_EEEvT0_iT1_T2_DpNS2_10kernel_argIT3_EE)
        .other          _ZN3cub18CUB_300001_SM_10006detail9transform16transform_kernelINS2_10policy_hubILb1EN4cuda3std3__45tupleIJN6thrust24THRUST_300001_SM_1000_NS7pointerI4BodyNSA_8cuda_cub3tagENSA_11use_defaultESF_EEEEEE10policy1000EiNS7_10__identityEPSC_JSL_EEEvT0_iT1_T2_DpNS2_10kernel_argIT3_EE,@"STO_CUDA_ENTRY STV_DEFAULT"
_ZN3cub18CUB_300001_SM_10006detail9transform16transform_kernelINS2_10policy_hubILb1EN4cuda3std3__45tupleIJN6thrust24THRUST_300001_SM_1000_NS7pointerI4BodyNSA_8cuda_cub3tagENSA_11use_defaultESF_EEEEEE10policy1000EiNS7_10__identityEPSC_JSL_EEEvT0_iT1_T2_DpNS2_10kernel_argIT3_EE:
.text._ZN3cub18CUB_300001_SM_10006detail9transform16transform_kernelINS2_10policy_hubILb1EN4cuda3std3__45tupleIJN6thrust24THRUST_300001_SM_1000_NS7pointerI4BodyNSA_8cuda_cub3tagENSA_11use_defaultESF_EEEEEE10policy1000EiNS7_10__identityEPSC_JSL_EEEvT0_iT1_T2_DpNS2_10kernel_argIT3_EE:
        /* <DEDUP_REMOVED lines=16> */
.L_x_135:
[----:B------:R-:W-:Y:S01]  /*0100*/  VIADD R13, R13, 0x4000 ;  /* 0x000040000d0d7836 */ /* 0x000fe20000000000 */
[----:B------:R0:W-:Y:S04]  /*0110*/  CCTL.E.PF2 [R2] ;  /* 0x000000000200798f */ /* 0x0001e80000800100 */
[----:B------:R-:W-:Y:S02]  /*0120*/  ISETP.GE.AND P0, PT, R13, R4, PT ;  /* 0x000000040d00720c */ /* 0x000fe40003f06270 */
[----:B0-----:R-:W-:-:S05]  /*0130*/  IADD3 R2, P1, PT, R2, 0x4000, RZ ;  /* 0x0000400002027810 */ /* 0x001fca0007f3e0ff */
[----:B------:R-:W-:-:S06]  /*0140*/  IMAD.X R3, RZ, RZ, R3, P1 ;  /* 0x000000ffff037224 */ /* 0x000fcc00008e0603 */
[----:B------:R-:W-:Y:S05]  /*0150*/  @!P0 BRA `(.L_x_135) ;  /* 0xfffffffc00e88947 */ /* 0x000fea000383ffff */
.L_x_134:
[----:B------:R-:W-:Y:S05]  /*0160*/  BSYNC.RECONVERGENT B0 ;  /* 0x0000000000007941 */ /* 0x000fea0003800200 */
.L_x_133:
        /* <DEDUP_REMOVED lines=22> */
.L_x_138:
        /* <DEDUP_REMOVED lines=79> */
.L_x_137:
        /* <DEDUP_REMOVED lines=42> */
.L_x_139:
        /* <DEDUP_REMOVED lines=25> */
.L_x_140:
        /* <DEDUP_REMOVED lines=13> */
.L_x_136:
        /* <DEDUP_REMOVED lines=8> */
.L_x_144:
        /* <DEDUP_REMOVED lines=88> */
.L_x_143:
[----:B------:R-:W-:Y:S05]  /*12c0*/  BSYNC.RECONVERGENT B0 ;  /* 0x0000000000007941 */ /* 0x000fea0003800200 */
.L_x_142:
[----:B------:R-:W-:Y:S05]  /*12d0*/  @P1 BRA `(.L_x_144) ;  /* 0xfffffff800981947 */ /* 0x000fea000383ffff */
.L_x_141:
        /* <DEDUP_REMOVED lines=56> */
.L_x_145:
        /* <DEDUP_REMOVED lines=30> */
.L_x_146:
        /* <DEDUP_REMOVED lines=15> */
.L_x_147:
        /* <DEDUP_REMOVED lines=13> */
.L_x_267:


//--------------------- .text._ZN3cub18CUB_300001_SM_10006detail9transform16transform_kernelINS2_10policy_hubILb1EN4cuda3std3__45tupleIJN6thrust24THRUST_300001_SM_1000_NS7pointerI4BodyNSA_8cuda_cub3tagENSA_11use_defaultESF_EEEEEE10policy1000ElNS7_10__identityENSA_10device_ptrISC_EEJPSC_EEEvT0_iT1_T2_DpNS2_10kernel_argIT3_EE --------------------------
	.section	.text._ZN3cub18CUB_300001_SM_10006detail9transform16transform_kernelINS2_10policy_hubILb1EN4cuda3std3__45tupleIJN6thrust24THRUST_300001_SM_1000_NS7pointerI4BodyNSA_8cuda_cub3tagENSA_11use_defaultESF_EEEEEE10policy1000ElNS7_10__identityENSA_10device_ptrISC_EEJPSC_EEEvT0_iT1_T2_DpNS2_10kernel_argIT3_EE,"ax",@progbits
	.align	128
        .global         _ZN3cub18CUB_300001_SM_10006detail9transform16transform_kernelINS2_10policy_hubILb1EN4cuda3std3__45tupleIJN6thrust24THRUST_300001_SM_1000_NS7pointerI4BodyNSA_8cuda_cub3tagENSA_11use_defaultESF_EEEEEE10policy1000ElNS7_10__identityENSA_10device_ptrISC_EEJPSC_EEEvT0_iT1_T2_DpNS2_10kernel_argIT3_EE
        .type           _ZN3cub18CUB_300001_SM_10006detail9transform16transform_kernelINS2_10policy_hubILb1EN4cuda3std3__45tupleIJN6thrust24THRUST_300001_SM_1000_NS7pointerI4BodyNSA_8cuda_cub3tagENSA_11use_defaultESF_EEEEEE10policy1000ElNS7_10__identityENSA_10device_ptrISC_EEJPSC_EEEvT0_iT1_T2_DpNS2_10kernel_argIT3_EE,@function
        .size           _ZN3cub18CUB_300001_SM_10006detail9transform16transform_kernelINS2_10policy_hubILb1EN4cuda3std3__45tupleIJN6thrust24THRUST_300001_SM_1000_NS7pointerI4BodyNSA_8cuda_cub3tagENSA_11use_defaultESF_EEEEEE10policy1000ElNS7_10__identityENSA_10device_ptrISC_EEJPSC_EEEvT0_iT1_T2_DpNS2_10kernel_argIT3_EE,(.L_x_268 - _ZN3cub18CUB_300001_SM_10006detail9transform16transform_kernelINS2_10policy_hubILb1EN4cuda3std3__45tupleIJN6thrust24THRUST_300001_SM_1000_NS7pointerI4BodyNSA_8cuda_cub3tagENSA_11use_defaultESF_EEEEEE10policy1000ElNS7_10__identityENSA_10device_ptrISC_EEJPSC_EEEvT0_iT1_T2_DpNS2_10kernel_argIT3_EE)
        .other          _ZN3cub18CUB_300001_SM_10006detail9transform16transform_kernelINS2_10policy_hubILb1EN4cuda3std3__45tupleIJN6thrust24THRUST_300001_SM_1000_NS7pointerI4BodyNSA_8cuda_cub3tagENSA_11use_defaultESF_EEEEEE10policy1000ElNS7_10__identityENSA_10device_ptrISC_EEJPSC_EEEvT0_iT1_T2_DpNS2_10kernel_argIT3_EE,@"STO_CUDA_ENTRY STV_DEFAULT"
_ZN3cub18CUB_300001_SM_10006detail9transform16transform_kernelINS2_10policy_hubILb1EN4cuda3std3__45tupleIJN6thrust24THRUST_300001_SM_1000_NS7pointerI4BodyNSA_8cuda_cub3tagENSA_11use_defaultESF_EEEEEE10policy1000ElNS7_10__identityENSA_10device_ptrISC_EEJPSC_EEEvT0_iT1_T2_DpNS2_10kernel_argIT3_EE:
.text._ZN3cub18CUB_300001_SM_10006detail9transform16transform_kernelINS2_10policy_hubILb1EN4cuda3std3__45tupleIJN6thrust24THRUST_300001_SM_1000_NS7pointerI4BodyNSA_8cuda_cub3tagENSA_11use_defaultESF_EEEEEE10policy1000ElNS7_10__identityENSA_10device_ptrISC_EEJPSC_EEEvT0_iT1_T2_DpNS2_10kernel_argIT3_EE:
        /* <DEDUP_REMOVED lines=24> */
.L_x_150:
[----:B------:R-:W-:Y:S01]  /*0180*/  VIADD R11, R11, 0x4000 ;  /* 0x000040000b0b7836 */ /* 0x000fe20000000000 */
[----:B------:R0:W-:Y:S04]  /*0190*/  CCTL.E.PF2 [R8] ;  /* 0x000000000800798f */ /* 0x0001e80000800100 */
[----:B------:R-:W-:Y:S02]  /*01a0*/  ISETP.GE.AND P0, PT, R11, R4, PT ;  /* 0x000000040b00720c */ /* 0x000fe40003f06270 */
[----:B0-----:R-:W-:-:S05]  /*01b0*/  IADD3 R8, P1, PT, R8, 0x4000, RZ ;  /* 0x0000400008087810 */ /* 0x001fca0007f3e0ff */
[----:B------:R-:W-:-:S06]  /*01c0*/  IMAD.X R9, RZ, RZ, R9, P1 ;  /* 0x000000ffff097224 */ /* 0x000fcc00008e0609 */
[----:B------:R-:W-:Y:S05]  /*01d0*/  @!P0 BRA `(.L_x_150) ;  /* 0xfffffffc00e88947 */ /* 0x000fea000383ffff */
.L_x_149:
[----:B------:R-:W-:Y:S05]  /*01e0*/  BSYNC.RECONVERGENT B0 ;  /* 0x0000000000007941 */ /* 0x000fea0003800200 */
.L_x_148:
        /* <DEDUP_REMOVED lines=63> */
.L_x_154:
[----:B------:R-:W-:Y:S05]  /*05e0*/  BSYNC.RECONVERGENT B0 ;  /* 0x0000000000007941 */ /* 0x000fea0003800200 */
.L_x_153:
        /* <DEDUP_REMOVED lines=10> */
.L_x_156:
[----:B------:R-:W-:Y:S05]  /*0690*/  BSYNC.RECONVERGENT B0 ;  /* 0x0000000000007941 */ /* 0x000fea0003800200 */
.L_x_155:
        /* <DEDUP_REMOVED lines=10> */
.L_x_158:
[----:B------:R-:W-:Y:S05]  /*0740*/  BSYNC.RECONVERGENT B0 ;  /* 0x0000000000007941 */ /* 0x000fea0003800200 */
.L_x_157:
        /* <DEDUP_REMOVED lines=10> */
.L_x_160:
[----:B------:R-:W-:Y:S05]  /*07f0*/  BSYNC.RECONVERGENT B0 ;  /* 0x0000000000007941 */ /* 0x000fea0003800200 */
.L_x_159:
        /* <DEDUP_REMOVED lines=10> */
.L_x_162:
[----:B------:R-:W-:Y:S05]  /*08a0*/  BSYNC.RECONVERGENT B0 ;  /* 0x0000000000007941 */ /* 0x000fea0003800200 */
.L_x_161:
        /* <DEDUP_REMOVED lines=10> */
.L_x_164:
[----:B------:R-:W-:Y:S05]  /*0950*/  BSYNC.RECONVERGENT B0 ;  /* 0x0000000000007941 */ /* 0x000fea0003800200 */
.L_x_163:
[----:B------:R-:W-:Y:S05]  /*0960*/  @!P0 BRA `(.L_x_152) ;  /* 0x00000004006c8947 */ /* 0x000fea0003800000 */
[----:B------:R-:W-:-:S07]  /*0970*/  HFMA2 R0, -RZ, RZ, 0, 4.76837158203125e-07 ;  /* 0x00000008ff007431 */ /* 0x000fce00000001ff */
.L_x_167:
        /* <DEDUP_REMOVED lines=88> */
.L_x_166:
[----:B------:R-:W-:Y:S05]  /*0f00*/  BSYNC.RECONVERGENT B0 ;  /* 0x0000000000007941 */ /* 0x000fea0003800200 */
.L_x_165:
[----:B------:R-:W-:Y:S05]  /*0f10*/  @P1 BRA `(.L_x_167) ;  /* 0xfffffff800981947 */ /* 0x000fea000383ffff */
.L_x_152:
        /* <DEDUP_REMOVED lines=56> */
.L_x_168:
        /* <DEDUP_REMOVED lines=30> */
.L_x_169:
        /* <DEDUP_REMOVED lines=15> */
.L_x_151:
        /* <DEDUP_REMOVED lines=12> */
.L_x_171:
        /* <DEDUP_REMOVED lines=79> */
.L_x_170:
        /* <DEDUP_REMOVED lines=41> */
.L_x_172:
        /* <DEDUP_REMOVED lines=25> */
.L_x_173:
        /* <DEDUP_REMOVED lines=13> */
.L_x_174:
        /* <DEDUP_REMOVED lines=15> */
.L_x_268:


//--------------------- .text._ZN3cub18CUB_300001_SM_10006detail9transform16transform_kernelINS2_10policy_hubILb1EN4cuda3std3__45tupleIJN6thrust24THRUST_300001_SM_1000_NS7pointerI4BodyNSA_8cuda_cub3tagENSA_11use_defaultESF_EEEEEE10policy1000EiNS7_10__identityENSA_10device_ptrISC_EEJPSC_EEEvT0_iT1_T2_DpNS2_10kernel_argIT3_EE --------------------------
	.section	.text._ZN3cub18CUB_300001_SM_10006detail9transform16transform_kernelINS2_10policy_hubILb1EN4cuda3std3__45tupleIJN6thrust24THRUST_300001_SM_1000_NS7pointerI4BodyNSA_8cuda_cub3tagENSA_11use_defaultESF_EEEEEE10policy1000EiNS7_10__identityENSA_10device_ptrISC_EEJPSC_EEEvT0_iT1_T2_DpNS2_10kernel_argIT3_EE,"ax",@progbits
	.align	128
        .global         _ZN3cub18CUB_300001_SM_10006detail9transform16transform_kernelINS2_10policy_hubILb1EN4cuda3std3__45tupleIJN6thrust24THRUST_300001_SM_1000_NS7pointerI4BodyNSA_8cuda_cub3tagENSA_11use_defaultESF_EEEEEE10policy1000EiNS7_10__identityENSA_10device_ptrISC_EEJPSC_EEEvT0_iT1_T2_DpNS2_10kernel_argIT3_EE
        .type           _ZN3cub18CUB_300001_SM_10006detail9transform16transform_kernelINS2_10policy_hubILb1EN4cuda3std3__45tupleIJN6thrust24THRUST_300001_SM_1000_NS7pointerI4BodyNSA_8cuda_cub3tagENSA_11use_defaultESF_EEEEEE10policy1000EiNS7_10__identityENSA_10device_ptrISC_EEJPSC_EEEvT0_iT1_T2_DpNS2_10kernel_argIT3_EE,@function
        .size           _ZN3cub18CUB_300001_SM_10006detail9transform16transform_kernelINS2_10policy_hubILb1EN4cuda3std3__45tupleIJN6thrust24THRUST_300001_SM_1000_NS7pointerI4BodyNSA_8cuda_cub3tagENSA_11use_defaultESF_EEEEEE10policy1000EiNS7_10__identityENSA_10device_ptrISC_EEJPSC_EEEvT0_iT1_T2_DpNS2_10kernel_argIT3_EE,(.L_x_269 - _ZN3cub18CUB_300001_SM_10006detail9transform16transform_kernelINS2_10policy_hubILb1EN4cuda3std3__45tupleIJN6thrust24THRUST_300001_SM_1000_NS7pointerI4BodyNSA_8cuda_cub3tagENSA_11use_defaultESF_EEEEEE10policy1000EiNS7_10__identityENSA_10device_ptrISC_EEJPSC_EEEvT0_iT1_T2_DpNS2_10kernel_argIT3_EE)
        .other          _ZN3cub18CUB_300001_SM_10006detail9transform16transform_kernelINS2_10policy_hubILb1EN4cuda3std3__45tupleIJN6thrust24THRUST_300001_SM_1000_NS7pointerI4BodyNSA_8cuda_cub3tagENSA_11use_defaultESF_EEEEEE10policy1000EiNS7_10__identityENSA_10device_ptrISC_EEJPSC_EEEvT0_iT1_T2_DpNS2_10kernel_argIT3_EE,@"STO_CUDA_ENTRY STV_DEFAULT"
_ZN3cub18CUB_300001_SM_10006detail9transform16transform_kernelINS2_10policy_hubILb1EN4cuda3std3__45tupleIJN6thrust24THRUST_300001_SM_1000_NS7pointerI4BodyNSA_8cuda_cub3tagENSA_11use_defaultESF_EEEEEE10policy1000EiNS7_10__identityENSA_10device_ptrISC_EEJPSC_EEEvT0_iT1_T2_DpNS2_10kernel_argIT3_EE:
.text._ZN3cub18CUB_300001_SM_10006detail9transform16transform_kernelINS2_10policy_hubILb1EN4cuda3std3__45tupleIJN6thrust24THRUST_300001_SM_1000_NS7pointerI4BodyNSA_8cuda_cub3tagENSA_11use_defaultESF_EEEEEE10policy1000EiNS7_10__identityENSA_10device_ptrISC_EEJPSC_EEEvT0_iT1_T2_DpNS2_10kernel_argIT3_EE:
        /* <DEDUP_REMOVED lines=16> */
.L_x_177:
[----:B------:R-:W-:Y:S01]  /*0100*/  VIADD R13, R13, 0x4000 ;  /* 0x000040000d0d7836 */ /* 0x000fe20000000000 */
[----:B------:R0:W-:Y:S04]  /*0110*/  CCTL.E.PF2 [R2] ;  /* 0x000000000200798f */ /* 0x0001e80000800100 */
[----:B------:R-:W-:Y:S02]  /*0120*/  ISETP.GE.AND P0, PT, R13, R4, PT ;  /* 0x000000040d00720c */ /* 0x000fe40003f06270 */
[----:B0-----:R-:W-:-:S05]  /*0130*/  IADD3 R2, P1, PT, R2, 0x4000, RZ ;  /* 0x0000400002027810 */ /* 0x001fca0007f3e0ff */
[----:B------:R-:W-:-:S06]  /*0140*/  IMAD.X R3, RZ, RZ, R3, P1 ;  /* 0x000000ffff037224 */ /* 0x000fcc00008e0603 */
[----:B------:R-:W-:Y:S05]  /*0150*/  @!P0 BRA `(.L_x_177) ;  /* 0xfffffffc00e88947 */ /* 0x000fea000383ffff */
.L_x_176:
[----:B------:R-:W-:Y:S05]  /*0160*/  BSYNC.RECONVERGENT B0 ;  /* 0x0000000000007941 */ /* 0x000fea0003800200 */
.L_x_175:
        /* <DEDUP_REMOVED lines=22> */
.L_x_180:
        /* <DEDUP_REMOVED lines=79> */
.L_x_179:
        /* <DEDUP_REMOVED lines=42> */
.L_x_181:
        /* <DEDUP_REMOVED lines=25> */
.L_x_182:
        /* <DEDUP_REMOVED lines=13> */
.L_x_178:
        /* <DEDUP_REMOVED lines=8> */
.L_x_186:
        /* <DEDUP_REMOVED lines=88> */
.L_x_185:
[----:B------:R-:W-:Y:S05]  /*12c0*/  BSYNC.RECONVERGENT B0 ;  /* 0x0000000000007941 */ /* 0x000fea0003800200 */
.L_x_184:
[----:B------:R-:W-:Y:S05]  /*12d0*/  @P1 BRA `(.L_x_186) ;  /* 0xfffffff800981947 */ /* 0x000fea000383ffff */
.L_x_183:
        /* <DEDUP_REMOVED lines=56> */
.L_x_187:
        /* <DEDUP_REMOVED lines=30> */
.L_x_188:
        /* <DEDUP_REMOVED lines=15> */
.L_x_189:
        /* <DEDUP_REMOVED lines=13> */
.L_x_269:


//--------------------- .text._ZN3cub18CUB_300001_SM_10006detail9transform16transform_kernelINS2_10policy_hubILb1EN4cuda3std3__45tupleIJN6thrust24THRUST_300001_SM_1000_NS17counting_iteratorIjNSA_11use_defaultESC_SC_EEEEEE10policy1000Ei13initRandomPrgNSA_6detail15normal_iteratorINSA_10device_ptrI4BodyEEEEJSD_EEEvT0_iT1_T2_DpNS2_10kernel_argIT3_EE --------------------------
	.section	.text._ZN3cub18CUB_300001_SM_10006detail9transform16transform_kernelINS2_10policy_hubILb1EN4cuda3std3__45tupleIJN6thrust24THRUST_300001_SM_1000_NS17counting_iteratorIjNSA_11use_defaultESC_SC_EEEEEE10policy1000Ei13initRandomPrgNSA_6detail15normal_iteratorINSA_10device_ptrI4BodyEEEEJSD_EEEvT0_iT1_T2_DpNS2_10kernel_argIT3_EE,"ax",@progbits
	.align	128
        .global         _ZN3cub18CUB_300001_SM_10006detail9transform16transform_kernelINS2_10policy_hubILb1EN4cuda3std3__45tupleIJN6thrust24THRUST_300001_SM_1000_NS17counting_iteratorIjNSA_11use_defaultESC_SC_EEEEEE10policy1000Ei13initRandomPrgNSA_6detail15normal_iteratorINSA_10device_ptrI4BodyEEEEJSD_EEEvT0_iT1_T2_DpNS2_10kernel_argIT3_EE
        .type           _ZN3cub18CUB_300001_SM_10006detail9transform16transform_kernelINS2_10policy_hubILb1EN4cuda3std3__45tupleIJN6thrust24THRUST_300001_SM_1000_NS17counting_iteratorIjNSA_11use_defaultESC_SC_EEEEEE10policy1000Ei13initRandomPrgNSA_6detail15normal_iteratorINSA_10device_ptrI4BodyEEEEJSD_EEEvT0_iT1_T2_DpNS2_10kernel_argIT3_EE,@function
        .size           _ZN3cub18CUB_300001_SM_10006detail9transform16transform_kernelINS2_10policy_hubILb1EN4cuda3std3__45tupleIJN6thrust24THRUST_300001_SM_1000_NS17counting_iteratorIjNSA_11use_defaultESC_SC_EEEEEE10policy1000Ei13initRandomPrgNSA_6detail15normal_iteratorINSA_10device_ptrI4BodyEEEEJSD_EEEvT0_iT1_T2_DpNS2_10kernel_argIT3_EE,(.L_x_270 - _ZN3cub18CUB_300001_SM_10006detail9transform16transform_kernelINS2_10policy_hubILb1EN4cuda3std3__45tupleIJN6thrust24THRUST_300001_SM_1000_NS17counting_iteratorIjNSA_11use_defaultESC_SC_EEEEEE10policy1000Ei13initRandomPrgNSA_6detail15normal_iteratorINSA_10device_ptrI4BodyEEEEJSD_EEEvT0_iT1_T2_DpNS2_10kernel_argIT3_EE)
        .other          _ZN3cub18CUB_300001_SM_10006detail9transform16transform_kernelINS2_10policy_hubILb1EN4cuda3std3__45tupleIJN6thrust24THRUST_300001_SM_1000_NS17counting_iteratorIjNSA_11use_defaultESC_SC_EEEEEE10policy1000Ei13initRandomPrgNSA_6detail15normal_iteratorINSA_10device_ptrI4BodyEEEEJSD_EEEvT0_iT1_T2_DpNS2_10kernel_argIT3_EE,@"STO_CUDA_ENTRY STV_DEFAULT"
_ZN3cub18CUB_300001_SM_10006detail9transform16transform_kernelINS2_10policy_hubILb1EN4cuda3std3__45tupleIJN6thrust24THRUST_300001_SM_1000_NS17counting_iteratorIjNSA_11use_defaultESC_SC_EEEEEE10policy1000Ei13initRandomPrgNSA_6detail15normal_iteratorINSA_10device_ptrI4BodyEEEEJSD_EEEvT0_iT1_T2_DpNS2_10kernel_argIT3_EE:
.text._ZN3cub18CUB_300001_SM_10006detail9transform16transform_kernelINS2_10policy_hubILb1EN4cuda3std3__45tupleIJN6thrust24THRUST_300001_SM_1000_NS17counting_iteratorIjNSA_11use_defaultESC_SC_EEEEEE10policy1000Ei13initRandomPrgNSA_6detail15normal_iteratorINSA_10device_ptrI4BodyEEEEJSD_EEEvT0_iT1_T2_DpNS2_10kernel_argIT3_EE:
[----:B------:R-:W-:Y:S08]  /*0000*/  LDC R1, c[0x0][0x37c] ;  /* 0x0000df00ff017b82 */ /* 0x000ff00000000800 */
[----:B------:R-:W0:Y:S01]  /*0010*/  LDC.64 R6, c[0x0][0x380] ;  /* 0x0000e000ff067b82 */ /* 0x000e220000000a00 */
[----:B------:R-:W1:Y:S07]  /*0020*/  LDCU UR6, c[0x0][0x398] ;  /* 0x00007300ff0677ac */ /* 0x000e6e0008000800 */
[----:B------:R-:W2:Y:S08]  /*0030*/  S2UR UR4, SR_CTAID.X ;  /* 0x00000000000479c3 */ /* 0x000eb00000002500 */
[----:B------:R-:W3:Y:S01]  /*0040*/  LDC.64 R10, c[0x0][0x390] ;  /* 0x0000e400ff0a7b82 */ /* 0x000ee20000000a00 */
[----:B0-----:R-:W-:-:S05]  /*0050*/  SHF.L.U32 R24, R7, 0x7, RZ ;  /* 0x0000000707187819 */ /* 0x001fca00000006ff */
[----:B--2---:R-:W-:Y:S01]  /*0060*/  IMAD R3, R24, UR4, RZ ;  /* 0x0000000418037c24 */ /* 0x004fe2000f8e02ff */
[----:B------:R-:W0:Y:S03]  /*0070*/  LDCU.64 UR4, c[0x0][0x358] ;  /* 0x00006b00ff0477ac */ /* 0x000e260008000a00 */
[----:B------:R-:W-:Y:S01]  /*0080*/  IMAD.IADD R5, R6, 0x1, -R3 ;  /* 0x0000000106057824 */ /* 0x000fe200078e0a03 */
[C---:B-1----:R-:W-:Y:S01]  /*0090*/  IADD3 R22, PT, PT, R3.reuse, UR6, RZ ;  /* 0x0000000603167c10 */ /* 0x042fe2000fffe0ff */
[----:B---3--:R-:W-:-:S03]  /*00a0*/  IMAD.WIDE R10, R3, 0x10, R10 ;  /* 0x00000010030a7825 */ /* 0x008fc600078e020a */
[CC--:B------:R-:W-:Y:S02]  /*00b0*/  ISETP.GT.AND P0, PT, R24.reuse, R5.reuse, PT ;  /* 0x000000051800720c */ /* 0x0c0fe40003f04270 */
[----:B------:R-:W-:-:S11]  /*00c0*/  VIMNMX R24, PT, PT, R24, R5, PT ;  /* 0x0000000518187248 */ /* 0x000fd60003fe0100 */
[----:B0-----:R-:W-:Y:S05]  /*00d0*/  @P0 BRA `(.L_x_190) ;  /* 0x0000000800200947 */ /* 0x001fea0003800000 */
[----:B------:R-:W-:-:S13]  /*00e0*/  ISETP.GE.AND P0, PT, R7, 0x1, PT ;  /* 0x000000010700780c */ /* 0x000fda0003f06270 */
[----:B------:R-:W-:Y:S05]  /*00f0*/  @!P0 EXIT ;  /* 0x000000000000894d */ /* 0x000fea0003800000 */
[----:B------:R-:W0:Y:S01]  /*0100*/  LDC.64 R2, c[0x0][0x388] ;  /* 0x0000e200ff027b82 */ /* 0x000e220000000a00 */
[----:B------:R-:W1:Y:S01]  /*0110*/  S2R R0, SR_TID.X ;  /* 0x0000000000007919 */ /* 0x000e620000002100 */
[----:B------:R-:W-:Y:S02]  /*0120*/  IMAD.MOV.U32 R13, RZ, RZ, RZ ;  /* 0x000000ffff0d7224 */ /* 0x000fe400078e00ff */
[----:B01----:R-:W-:-:S07]  /*0130*/  FADD R12, R3, -R2 ;  /* 0x80000002030c7221 */ /* 0x003fce0000000000 */
.L_x_197:
[----:B0-----:R-:W-:Y:S01]  /*0140*/  LEA R15, R13, R0, 0x7 ;  /* 0x000000000d0f7211 */ /* 0x001fe200078e38ff */
[----:B------:R-:W-:Y:S01]  /*0150*/  BSSY.RECONVERGENT B0, `(.L_x_191) ;  /* 0x0000042000007945 */ /* 0x000fe20003800200 */
[----:B------:R-:W-:-:S03]  /*0160*/  HFMA2 R18, -RZ, RZ, 0, 5.9604644775390625e-08 ;  /* 0x00000001ff127431 */ /* 0x000fc600000001ff */
[----:B------:R-:W-:-:S05]  /*0170*/  IMAD.IADD R14, R22, 0x1, R15 ;  /* 0x00000001160e7824 */ /* 0x000fca00078e020f */
[----:B------:R-:W-:-:S13]  /*0180*/  ISETP.NE.AND P0, PT, R14, RZ, PT ;  /* 0x000000ff0e00720c */ /* 0x000fda0003f05270 */
[----:B------:R-:W-:Y:S05]  /*0190*/  @!P0 BRA `(.L_x_192) ;  /* 0x0000000000f48947 */ /* 0x000fea0003800000 */
[----:B------:R-:W-:Y:S01]  /*01a0*/  BSSY.RECONVERGENT B1, `(.L_x_193) ;  /* 0x0000037000017945 */ /* 0x000fe20003800200 */
[----:B------:R-:W-:Y:S01]  /*01b0*/  CS2R R16, SRZ ;  /* 0x0000000000107805 */ /* 0x000fe2000001ff00 */
[----:B------:R-:W-:Y:S01]  /*01c0*/  IMAD.MOV.U32 R21, RZ, RZ, 0xbc8f ;  /* 0x0000bc8fff157424 */ /* 0x000fe200078e00ff */
[----:B------:R-:W-:Y:S01]  /*01d0*/  MOV R18, 0x1 ;  /* 0x0000000100127802 */ /* 0x000fe20000000f00 */
[----:B------:R-:W-:-:S07]  /*01e0*/  IMAD.MOV.U32 R19, RZ, RZ, RZ ;  /* 0x000000ffff137224 */ /* 0x000fce00078e00ff */
.L_x_196:
        /* <DEDUP_REMOVED lines=23> */
[----:B------:R-:W-:-:S04]  /*0360*/  IMAD R19, R16, R18, R19 ;  /* 0x0000001210137224 */ /* 0x000fc800078e0213 */
[----:B------:R-:W-:Y:S02]  /*0370*/  IMAD.IADD R5, R5, 0x1, R19 ;  /* 0x0000000105057824 */ /* 0x000fe400078e0213 */
[----:B------:R-:W-:-:S04]  /*0380*/  IMAD.WIDE.U32 R18, R4, 0x5, RZ ;  /* 0x0000000504127825 */ /* 0x000fc800078e00ff */
        /* <DEDUP_REMOVED lines=17> */
.L_x_195:
[----:B------:R-:W-:Y:S05]  /*04a0*/  BSYNC.RECONVERGENT B2 ;  /* 0x0000000000027941 */ /* 0x000fea0003800200 */
.L_x_194:
[----:B------:R-:W-:Y:S02]  /*04b0*/  ISETP.GT.U32.AND.EX P0, PT, R17, RZ, PT, P0 ;  /* 0x000000ff1100720c */ /* 0x000fe40003f04100 */
[--C-:B------:R-:W-:Y:S02]  /*04c0*/  SHF.R.U64 R14, R14, 0x1, R17.reuse ;  /* 0x000000010e0e7819 */ /* 0x100fe40000001211 */
[----:B------:R-:W-:Y:S02]  /*04d0*/  SHF.R.U32.HI R17, RZ, 0x1, R17 ;  /* 0x00000001ff117819 */ /* 0x000fe40000011611 */
[----:B------:R-:W-:Y:S02]  /*04e0*/  IADD3 R16, PT, PT, R3, -R7, R6 ;  /* 0x8000000703107210 */ /* 0x000fe40007ffe006 */
[----:B------:R-:W-:-:S05]  /*04f0*/  MOV R21, R2 ;  /* 0x0000000200157202 */ /* 0x000fca0000000f00 */
[----:B------:R-:W-:Y:S05]  /*0500*/  @P0 BRA `(.L_x_196) ;  /* 0xfffffffc00380947 */ /* 0x000fea000383ffff */
[----:B------:R-:W-:Y:S05]  /*0510*/  BSYNC.RECONVERGENT B1 ;  /* 0x0000000000017941 */ /* 0x000fea0003800200 */
.L_x_193:
[----:B------:R-:W-:-:S04]  /*0520*/  IMAD.HI.U32 R3, R18, 0x3, RZ ;  /* 0x0000000312037827 */ /* 0x000fc800078e00ff */
[----:B------:R-:W-:-:S05]  /*0530*/  IMAD.IADD R2, R18, 0x1, -R3 ;  /* 0x0000000112027824 */ /* 0x000fca00078e0a03 */
[----:B------:R-:W-:-:S04]  /*0540*/  LEA.HI R2, R2, R3, RZ, 0x1f ;  /* 0x0000000302027211 */ /* 0x000fc800078ff8ff */
[----:B------:R-:W-:-:S05]  /*0550*/  SHF.R.U32.HI R3, RZ, 0x1e, R2 ;  /* 0x0000001eff037819 */ /* 0x000fca0000011602 */
[----:B------:R-:W-:-:S07]  /*0560*/  IMAD R18, R3, -0x7fffffff, R18 ;  /* 0x8000000103127824 */ /* 0x000fce00078e0212 */
.L_x_192:
[----:B------:R-:W-:Y:S05]  /*0570*/  BSYNC.RECONVERGENT B0 ;  /* 0x0000000000007941 */ /* 0x000fea0003800200 */
.L_x_191:
[----:B------:R-:W-:Y:S01]  /*0580*/  IMAD.HI.U32 R2, R18, -0x4370ec6f, RZ ;  /* 0xbc8f139112027827 */ /* 0x000fe200078e00ff */
[----:B------:R-:W0:Y:S01]  /*0590*/  LDCU UR7, c[0x0][0x384] ;  /* 0x00007080ff0777ac */ /* 0x000e220008000800 */
[----:B------:R-:W-:-:S03]  /*05a0*/  IADD3 R13, PT, PT, R13, 0x1, RZ ;  /* 0x000000010d0d7810 */ /* 0x000fc60007ffe0ff */
[----:B------:R-:W-:Y:S01]  /*05b0*/  SHF.R.U32.HI R3, RZ, 0xf, R2 ;  /* 0x0000000fff037819 */ /* 0x000fe20000011602 */
[----:B------:R-:W1:Y:S04]  /*05c0*/  LDCU UR6, c[0x0][0x388] ;  /* 0x00007100ff0677ac */ /* 0x000e680008000800 */
        /* <DEDUP_REMOVED lines=17> */
[----:B-1----:R-:W-:Y:S02]  /*06e0*/  FFMA R5, R12, R5, UR6 ;  /* 0x000000060c057e23 */ /* 0x002fe40008000005 */
        /* <DEDUP_REMOVED lines=20> */
[----:B------:R-:W-:-:S13]  /*0830*/  ISETP.GE.U32.AND P0, PT, R3, R2, PT ;  /* 0x000000020300720c */ /* 0x000fda0003f06070 */
[----:B------:R-:W-:Y:S02]  /*0840*/  @P0 IADD3 R6, PT, PT, -R2, RZ, RZ ;  /* 0x000000ff02060210 */ /* 0x000fe40007ffe1ff */
[----:B0-----:R-:W-:Y:S02]  /*0850*/  ISETP.NE.AND P0, PT, R13, UR7, PT ;  /* 0x000000070d007c0c */ /* 0x001fe4000bf05270 */
        /* <DEDUP_REMOVED lines=16> */
.L_x_190:
[----:B------:R-:W-:-:S13]  /*0960*/  ISETP.GE.AND P0, PT, R7, 0x1, PT ;  /* 0x000000010700780c */ /* 0x000fda0003f06270 */
[----:B------:R-:W-:Y:S05]  /*0970*/  @!P0 EXIT ;  /* 0x000000000000894d */ /* 0x000fea0003800000 */
[----:B------:R-:W0:Y:S01]  /*0980*/  LDC.64 R2, c[0x0][0x388] ;  /* 0x0000e200ff027b82 */ /* 0x000e220000000a00 */
[----:B------:R-:W1:Y:S01]  /*0990*/  S2R R20, SR_TID.X ;  /* 0x0000000000147919 */ /* 0x000e620000002100 */
[----:B------:R-:W-:Y:S02]  /*09a0*/  IMAD.MOV.U32 R9, RZ, RZ, RZ ;  /* 0x000000ffff097224 */ /* 0x000fe400078e00ff */
[----:B01----:R-:W-:-:S07]  /*09b0*/  FADD R8, R3, -R2 ;  /* 0x8000000203087221 */ /* 0x003fce0000000000 */
.L_x_206:
[----:B0-----:R-:W0:Y:S01]  /*09c0*/  LDCU UR6, c[0x0][0x384] ;  /* 0x00007080ff0677ac */ /* 0x001e220008000800 */
[C---:B------:R-:W-:Y:S01]  /*09d0*/  LEA R7, R9.reuse, R20, 0x7 ;  /* 0x0000001409077211 */ /* 0x040fe200078e38ff */
[----:B------:R-:W-:Y:S01]  /*09e0*/  VIADD R9, R9, 0x1 ;  /* 0x0000000109097836 */ /* 0x000fe20000000000 */
[----:B------:R-:W-:Y:S02]  /*09f0*/  BSSY.RECONVERGENT B0, `(.L_x_198) ;  /* 0x0000081000007945 */ /* 0x000fe40003800200 */
[----:B------:R-:W-:Y:S02]  /*0a00*/  ISETP.GE.AND P0, PT, R7, R24, PT ;  /* 0x000000180700720c */ /* 0x000fe40003f06270 */
[----:B0-----:R-:W-:-:S11]  /*0a10*/  ISETP.NE.AND P2, PT, R9, UR6, PT ;  /* 0x0000000609007c0c */ /* 0x001fd6000bf45270 */
[----:B------:R-:W-:Y:S05]  /*0a20*/  @P0 BRA `(.L_x_199) ;  /* 0x0000000400f40947 */ /* 0x000fea0003800000 */
[----:B------:R-:W-:Y:S01]  /*0a30*/  IADD3 R6, PT, PT, R22, R7, RZ ;  /* 0x0000000716067210 */ /* 0x000fe20007ffe0ff */
[----:B------:R-:W-:Y:S01]  /*0a40*/  BSSY.RECONVERGENT B1, `(.L_x_200) ;  /* 0x0000042000017945 */ /* 0x000fe20003800200 */
[----:B------:R-:W-:Y:S02]  /*0a50*/  IMAD.MOV.U32 R2, RZ, RZ, 0x1 ;  /* 0x00000001ff027424 */ /* 0x000fe400078e00ff */
[----:B------:R-:W-:-:S13]  /*0a60*/  ISETP.NE.AND P0, PT, R6, RZ, PT ;  /* 0x000000ff0600720c */ /* 0x000fda0003f05270 */
[----:B------:R-:W-:Y:S05]  /*0a70*/  @!P0 BRA `(.L_x_201) ;  /* 0x0000000000f88947 */ /* 0x000fea0003800000 */
[----:B------:R-:W-:Y:S01]  /*0a80*/  HFMA2 R5, -RZ, RZ, 0, 0 ;  /* 0x00000000ff057431 */ /* 0x000fe200000001ff */
[----:B------:R-:W-:Y:S01]  /*0a90*/  BSSY.RECONVERGENT B2, `(.L_x_202) ;  /* 0x0000037000027945 */ /* 0x000fe20003800200 */
[----:B------:R-:W-:Y:S02]  /*0aa0*/  HFMA2 R2, -RZ, RZ, 0, 5.9604644775390625e-08 ;  /* 0x00000001ff027431 */ /* 0x000fe400000001ff */
[----:B------:R-:W-:Y:S01]  /*0ab0*/  IMAD.MOV.U32 R4, RZ, RZ, 0xbc8f ;  /* 0x0000bc8fff047424 */ /* 0x000fe200078e00ff */
[----:B------:R-:W-:Y:S01]  /*0ac0*/  MOV R3, RZ ;  /* 0x000000ff00037202 */ /* 0x000fe20000000f00 */
[----:B------:R-:W-:-:S07]  /*0ad0*/  IMAD.MOV.U32 R0, RZ, RZ, RZ ;  /* 0x000000ffff007224 */ /* 0x000fce00078e00ff */
.L_x_205:
        /* <DEDUP_REMOVED lines=24> */
[----:B------:R-:W-:-:S03]  /*0c60*/  IMAD.WIDE.U32 R26, R14, 0x5, RZ ;  /* 0x000000050e1a7825 */ /* 0x000fc600078e00ff */
[----:B------:R-:W-:-:S05]  /*0c70*/  IADD3 R15, PT, PT, R15, R3, RZ ;  /* 0x000000030f0f7210 */ /* 0x000fca0007ffe0ff */
        /* <DEDUP_REMOVED lines=17> */
.L_x_204:
[----:B------:R-:W-:Y:S05]  /*0d90*/  BSYNC.RECONVERGENT B3 ;  /* 0x0000000000037941 */ /* 0x000fea0003800200 */
.L_x_203:
[----:B------:R-:W-:Y:S01]  /*0da0*/  ISETP.GT.U32.AND.EX P0, PT, R5, RZ, PT, P0 ;  /* 0x000000ff0500720c */ /* 0x000fe20003f04100 */
[----:B------:R-:W-:Y:S01]  /*0db0*/  IMAD.MOV.U32 R4, RZ, RZ, R18 ;  /* 0x000000ffff047224 */ /* 0x000fe200078e0012 */
[--C-:B------:R-:W-:Y:S02]  /*0dc0*/  SHF.R.U64 R6, R6, 0x1, R5.reuse ;  /* 0x0000000106067819 */ /* 0x100fe40000001205 */
[----:B------:R-:W-:Y:S02]  /*0dd0*/  SHF.R.U32.HI R5, RZ, 0x1, R5 ;  /* 0x00000001ff057819 */ /* 0x000fe40000011605 */
[----:B------:R-:W-:-:S07]  /*0de0*/  IADD3 R3, PT, PT, R19, -R13, R12 ;  /* 0x8000000d13037210 */ /* 0x000fce0007ffe00c */
[----:B------:R-:W-:Y:S05]  /*0df0*/  @P0 BRA `(.L_x_205) ;  /* 0xfffffffc00380947 */ /* 0x000fea000383ffff */
[----:B------:R-:W-:Y:S05]  /*0e00*/  BSYNC.RECONVERGENT B2 ;  /* 0x0000000000027941 */ /* 0x000fea0003800200 */
.L_x_202:
[----:B------:R-:W-:-:S05]  /*0e10*/  IMAD.HI.U32 R3, R2, 0x3, RZ ;  /* 0x0000000302037827 */ /* 0x000fca00078e00ff */
[----:B------:R-:W-:-:S04]  /*0e20*/  IADD3 R0, PT, PT, -R3, R2, RZ ;  /* 0x0000000203007210 */ /* 0x000fc80007ffe1ff */
[----:B------:R-:W-:-:S04]  /*0e30*/  LEA.HI R0, R0, R3, RZ, 0x1f ;  /* 0x0000000300007211 */ /* 0x000fc800078ff8ff */
[----:B------:R-:W-:-:S05]  /*0e40*/  SHF.R.U32.HI R3, RZ, 0x1e, R0 ;  /* 0x0000001eff037819 */ /* 0x000fca0000011600 */
[----:B------:R-:W-:-:S07]  /*0e50*/  IMAD R2, R3, -0x7fffffff, R2 ;  /* 0x8000000103027824 */ /* 0x000fce00078e0202 */
.L_x_201:
[----:B------:R-:W-:Y:S05]  /*0e60*/  BSYNC.RECONVERGENT B1 ;  /* 0x0000000000017941 */ /* 0x000fea0003800200 */
.L_x_200:
        /* <DEDUP_REMOVED lines=21> */
[----:B------:R-:W-:-:S04]  /*0fc0*/  @P0 IADD3 R13, PT, PT, -R3, RZ, RZ ;  /* 0x000000ff030d0210 */ /* 0x000fc80007ffe1ff */
        /* <DEDUP_REMOVED lines=35> */
.L_x_199:
[----:B------:R-:W-:Y:S05]  /*1200*/  BSYNC.RECONVERGENT B0 ;  /* 0x0000000000007941 */ /* 0x000fea0003800200 */
.L_x_198:
[----:B------:R-:W-:Y:S05]  /*1210*/  @P2 BRA `(.L_x_206) ;  /* 0xfffffff400e82947 */ /* 0x000fea000383ffff */
[----:B------:R-:W-:Y:S05]  /*1220*/  EXIT ;  /* 0x000000000000794d */ /* 0x000fea0003800000 */
.L_x_207:
        /* <DEDUP_REMOVED lines=13> */
.L_x_270:


//--------------------- .text._ZN3cub18CUB_300001_SM_10006detail9transform16transform_kernelINS2_10policy_hubILb1EN4cuda3std3__45tupleIJN6thrust24THRUST_300001_SM_1000_NS10device_ptrI4BodyEEEEEE10policy1000ElNS7_10__identityEPSC_JSI_EEEvT0_iT1_T2_DpNS2_10kernel_argIT3_EE --------------------------
	.section	.text._ZN3cub18CUB_300001_SM_10006detail9transform16transform_kernelINS2_10policy_hubILb1EN4cuda3std3__45tupleIJN6thrust24THRUST_300001_SM_1000_NS10device_ptrI4BodyEEEEEE10policy1000ElNS7_10__identityEPSC_JSI_EEEvT0_iT1_T2_DpNS2_10kernel_argIT3_EE,"ax",@progbits
	.align	128
        .global         _ZN3cub18CUB_300001_SM_10006detail9transform16transform_kernelINS2_10policy_hubILb1EN4cuda3std3__45tupleIJN6thrust24THRUST_300001_SM_1000_NS10device_ptrI4BodyEEEEEE10policy1000ElNS7_10__identityEPSC_JSI_EEEvT0_iT1_T2_DpNS2_10kernel_argIT3_EE
        .type           _ZN3cub18CUB_300001_SM_10006detail9transform16transform_kernelINS2_10policy_hubILb1EN4cuda3std3__45tupleIJN6thrust24THRUST_300001_SM_1000_NS10device_ptrI4BodyEEEEEE10policy1000ElNS7_10__identityEPSC_JSI_EEEvT0_iT1_T2_DpNS2_10kernel_argIT3_EE,@function
        .size           _ZN3cub18CUB_300001_SM_10006detail9transform16transform_kernelINS2_10policy_hubILb1EN4cuda3std3__45tupleIJN6thrust24THRUST_300001_SM_1000_NS10device_ptrI4BodyEEEEEE10policy1000ElNS7_10__identityEPSC_JSI_EEEvT0_iT1_T2_DpNS2_10kernel_argIT3_EE,(.L_x_271 - _ZN3cub18CUB_300001_SM_10006detail9transform16transform_kernelINS2_10policy_hubILb1EN4cuda3std3__45tupleIJN6thrust24THRUST_300001_SM_1000_NS10device_ptrI4BodyEEEEEE10policy1000ElNS7_10__identityEPSC_JSI_EEEvT0_iT1_T2_DpNS2_10kernel_argIT3_EE)
        .other          _ZN3cub18CUB_300001_SM_10006detail9transform16transform_kernelINS2_10policy_hubILb1EN4cuda3std3__45tupleIJN6thrust24THRUST_300001_SM_1000_NS10device_ptrI4BodyEEEEEE10policy1000ElNS7_10__identityEPSC_JSI_EEEvT0_iT1_T2_DpNS2_10kernel_argIT3_EE,@"STO_CUDA_ENTRY STV_DEFAULT"
_ZN3cub18CUB_300001_SM_10006detail9transform16transform_kernelINS2_10policy_hubILb1EN4cuda3std3__45tupleIJN6thrust24THRUST_300001_SM_1000_NS10device_ptrI4BodyEEEEEE10policy1000ElNS7_10__identityEPSC_JSI_EEEvT0_iT1_T2_DpNS2_10kernel_argIT3_EE:
.text._ZN3cub18CUB_300001_SM_10006detail9transform16transform_kernelINS2_10policy_hubILb1EN4cuda3std3__45tupleIJN6thrust24THRUST_300001_SM_1000_NS10device_ptrI4BodyEEEEEE10policy1000ElNS7_10__identityEPSC_JSI_EEEvT0_iT1_T2_DpNS2_10kernel_argIT3_EE:
        /* <DEDUP_REMOVED lines=24> */
.L_x_210:
[----:B------:R-:W-:Y:S01]  /*0180*/  VIADD R11, R11, 0x4000 ;  /* 0x000040000b0b7836 */ /* 0x000fe20000000000 */
[----:B------:R0:W-:Y:S04]  /*0190*/  CCTL.E.PF2 [R8] ;  /* 0x000000000800798f */ /* 0x0001e80000800100 */
[----:B------:R-:W-:Y:S02]  /*01a0*/  ISETP.GE.AND P0, PT, R11, R4, PT ;  /* 0x000000040b00720c */ /* 0x000fe40003f06270 */
[----:B0-----:R-:W-:-:S05]  /*01b0*/  IADD3 R8, P1, PT, R8, 0x4000, RZ ;  /* 0x0000400008087810 */ /* 0x001fca0007f3e0ff */
[----:B------:R-:W-:-:S06]  /*01c0*/  IMAD.X R9, RZ, RZ, R9, P1 ;  /* 0x000000ffff097224 */ /* 0x000fcc00008e0609 */
[----:B------:R-:W-:Y:S05]  /*01d0*/  @!P0 BRA `(.L_x_210) ;  /* 0xfffffffc00e88947 */ /* 0x000fea000383ffff */
.L_x_209:
[----:B------:R-:W-:Y:S05]  /*01e0*/  BSYNC.RECONVERGENT B0 ;  /* 0x0000000000007941 */ /* 0x000fea0003800200 */
.L_x_208:
        /* <DEDUP_REMOVED lines=63> */
.L_x_214:
[----:B------:R-:W-:Y:S05]  /*05e0*/  BSYNC.RECONVERGENT B0 ;  /* 0x0000000000007941 */ /* 0x000fea0003800200 */
.L_x_213:
        /* <DEDUP_REMOVED lines=10> */
.L_x_216:
[----:B------:R-:W-:Y:S05]  /*0690*/  BSYNC.RECONVERGENT B0 ;  /* 0x0000000000007941 */ /* 0x000fea0003800200 */
.L_x_215:
        /* <DEDUP_REMOVED lines=10> */
.L_x_218:
[----:B------:R-:W-:Y:S05]  /*0740*/  BSYNC.RECONVERGENT B0 ;  /* 0x0000000000007941 */ /* 0x000fea0003800200 */
.L_x_217:
        /* <DEDUP_REMOVED lines=10> */
.L_x_220:
[----:B------:R-:W-:Y:S05]  /*07f0*/  BSYNC.RECONVERGENT B0 ;  /* 0x0000000000007941 */ /* 0x000fea0003800200 */
.L_x_219:
        /* <DEDUP_REMOVED lines=10> */
.L_x_222:
[----:B------:R-:W-:Y:S05]  /*08a0*/  BSYNC.RECONVERGENT B0 ;  /* 0x0000000000007941 */ /* 0x000fea0003800200 */
.L_x_221:
        /* <DEDUP_REMOVED lines=10> */
.L_x_224:
[----:B------:R-:W-:Y:S05]  /*0950*/  BSYNC.RECONVERGENT B0 ;  /* 0x0000000000007941 */ /* 0x000fea0003800200 */
.L_x_223:
[----:B------:R-:W-:Y:S05]  /*0960*/  @!P0 BRA `(.L_x_212) ;  /* 0x00000004006c8947 */ /* 0x000fea0003800000 */
[----:B------:R-:W-:-:S07]  /*0970*/  HFMA2 R0, -RZ, RZ, 0, 4.76837158203125e-07 ;  /* 0x00000008ff007431 */ /* 0x000fce00000001ff */
.L_x_227:
        /* <DEDUP_REMOVED lines=88> */
.L_x_226:
[----:B------:R-:W-:Y:S05]  /*0f00*/  BSYNC.RECONVERGENT B0 ;  /* 0x0000000000007941 */ /* 0x000fea0003800200 */
.L_x_225:
[----:B------:R-:W-:Y:S05]  /*0f10*/  @P1 BRA `(.L_x_227) ;  /* 0xfffffff800981947 */ /* 0x000fea000383ffff */
.L_x_212:
        /* <DEDUP_REMOVED lines=56> */
.L_x_228:
        /* <DEDUP_REMOVED lines=30> */
.L_x_229:
        /* <DEDUP_REMOVED lines=15> */
.L_x_211:
        /* <DEDUP_REMOVED lines=12> */
.L_x_231:
        /* <DEDUP_REMOVED lines=79> */
.L_x_230:
        /* <DEDUP_REMOVED lines=41> */
.L_x_232:
        /* <DEDUP_REMOVED lines=25> */
.L_x_233:
        /* <DEDUP_REMOVED lines=13> */
.L_x_234:
        /* <DEDUP_REMOVED lines=15> */
.L_x_271:


//--------------------- .text._ZN3cub18CUB_300001_SM_10006detail9transform16transform_kernelINS2_10policy_hubILb1EN4cuda3std3__45tupleIJN6thrust24THRUST_300001_SM_1000_NS10device_ptrI4BodyEEEEEE10policy1000EiNS7_10__identityEPSC_JSI_EEEvT0_iT1_T2_DpNS2_10kernel_argIT3_EE --------------------------
	.section	.text._ZN3cub18CUB_300001_SM_10006detail9transform16transform_kernelINS2_10policy_hubILb1EN4cuda3std3__45tupleIJN6thrust24THRUST_300001_SM_1000_NS10device_ptrI4BodyEEEEEE10policy1000EiNS7_10__identityEPSC_JSI_EEEvT0_iT1_T2_DpNS2_10kernel_argIT3_EE,"ax",@progbits
	.align	128
        .global         _ZN3cub18CUB_300001_SM_10006detail9transform16transform_kernelINS2_10policy_hubILb1EN4cuda3std3__45tupleIJN6thrust24THRUST_300001_SM_1000_NS10device_ptrI4BodyEEEEEE10policy1000EiNS7_10__identityEPSC_JSI_EEEvT0_iT1_T2_DpNS2_10kernel_argIT3_EE
        .type           _ZN3cub18CUB_300001_SM_10006detail9transform16transform_kernelINS2_10policy_hubILb1EN4cuda3std3__45tupleIJN6thrust24THRUST_300001_SM_1000_NS10device_ptrI4BodyEEEEEE10policy1000EiNS7_10__identityEPSC_JSI_EEEvT0_iT1_T2_DpNS2_10kernel_argIT3_EE,@function
        .size           _ZN3cub18CUB_300001_SM_10006detail9transform16transform_kernelINS2_10policy_hubILb1EN4cuda3std3__45tupleIJN6thrust24THRUST_300001_SM_1000_NS10device_ptrI4BodyEEEEEE10policy1000EiNS7_10__identityEPSC_JSI_EEEvT0_iT1_T2_DpNS2_10kernel_argIT3_EE,(.L_x_272 - _ZN3cub18CUB_300001_SM_10006detail9transform16transform_kernelINS2_10policy_hubILb1EN4cuda3std3__45tupleIJN6thrust24THRUST_300001_SM_1000_NS10device_ptrI4BodyEEEEEE10policy1000EiNS7_10__identityEPSC_JSI_EEEvT0_iT1_T2_DpNS2_10kernel_argIT3_EE)
        .other          _ZN3cub18CUB_300001_SM_10006detail9transform16transform_kernelINS2_10policy_hubILb1EN4cuda3std3__45tupleIJN6thrust24THRUST_300001_SM_1000_NS10device_ptrI4BodyEEEEEE10policy1000EiNS7_10__identityEPSC_JSI_EEEvT0_iT1_T2_DpNS2_10kernel_argIT3_EE,@"STO_CUDA_ENTRY STV_DEFAULT"
_ZN3cub18CUB_300001_SM_10006detail9transform16transform_kernelINS2_10policy_hubILb1EN4cuda3std3__45tupleIJN6thrust24THRUST_300001_SM_1000_NS10device_ptrI4BodyEEEEEE10policy1000EiNS7_10__identityEPSC_JSI_EEEvT0_iT1_T2_DpNS2_10kernel_argIT3_EE:
.text._ZN3cub18CUB_300001_SM_10006detail9transform16transform_kernelINS2_10policy_hubILb1EN4cuda3std3__45tupleIJN6thrust24THRUST_300001_SM_1000_NS10device_ptrI4BodyEEEEEE10policy1000EiNS7_10__identityEPSC_JSI_EEEvT0_iT1_T2_DpNS2_10kernel_argIT3_EE:
        /* <DEDUP_REMOVED lines=16> */
.L_x_237:
[----:B------:R-:W-:Y:S01]  /*0100*/  VIADD R13, R13, 0x4000 ;  /* 0x000040000d0d7836 */ /* 0x000fe20000000000 */
[----:B------:R0:W-:Y:S04]  /*0110*/  CCTL.E.PF2 [R2] ;  /* 0x000000000200798f */ /* 0x0001e80000800100 */
[----:B------:R-:W-:Y:S02]  /*0120*/  ISETP.GE.AND P0, PT, R13, R4, PT ;  /* 0x000000040d00720c */ /* 0x000fe40003f06270 */
[----:B0-----:R-:W-:-:S05]  /*0130*/  IADD3 R2, P1, PT, R2, 0x4000, RZ ;  /* 0x0000400002027810 */ /* 0x001fca0007f3e0ff */
[----:B------:R-:W-:-:S06]  /*0140*/  IMAD.X R3, RZ, RZ, R3, P1 ;  /* 0x000000ffff037224 */ /* 0x000fcc00008e0603 */
[----:B------:R-:W-:Y:S05]  /*0150*/  @!P0 BRA `(.L_x_237) ;  /* 0xfffffffc00e88947 */ /* 0x000fea000383ffff */
.L_x_236:
[----:B------:R-:W-:Y:S05]  /*0160*/  BSYNC.RECONVERGENT B0 ;  /* 0x0000000000007941 */ /* 0x000fea0003800200 */
.L_x_235:
        /* <DEDUP_REMOVED lines=22> */
.L_x_240:
        /* <DEDUP_REMOVED lines=79> */
.L_x_239:
        /* <DEDUP_REMOVED lines=42> */
.L_x_241:
        /* <DEDUP_REMOVED lines=25> */
.L_x_242:
        /* <DEDUP_REMOVED lines=13> */
.L_x_238:
        /* <DEDUP_REMOVED lines=8> */
.L_x_246:
        /* <DEDUP_REMOVED lines=88> */
.L_x_245:
[----:B------:R-:W-:Y:S05]  /*12c0*/  BSYNC.RECONVERGENT B0 ;  /* 0x0000000000007941 */ /* 0x000fea0003800200 */
.L_x_244:
[----:B------:R-:W-:Y:S05]  /*12d0*/  @P1 BRA `(.L_x_246) ;  /* 0xfffffff800981947 */ /* 0x000fea000383ffff */
.L_x_243:
        /* <DEDUP_REMOVED lines=56> */
.L_x_247:
        /* <DEDUP_REMOVED lines=30> */
.L_x_248:
        /* <DEDUP_REMOVED lines=15> */
.L_x_249:
        /* <DEDUP_REMOVED lines=13> */
.L_x_272:


//--------------------- .text._ZN3cub18CUB_300001_SM_10006detail8for_each13static_kernelINS2_12policy_hub_t12policy_500_tElN6thrust24THRUST_300001_SM_1000_NS8cuda_cub20__uninitialized_copy7functorINS7_7pointerI4BodyNS8_3tagENS7_11use_defaultESE_EESF_EEEEvT0_T1_ --------------------------
	.section	.text._ZN3cub18CUB_300001_SM_10006detail8for_each13static_kernelINS2_12policy_hub_t12policy_500_tElN6thrust24THRUST_300001_SM_1000_NS8cuda_cub20__uninitialized_copy7functorINS7_7pointerI4BodyNS8_3tagENS7_11use_defaultESE_EESF_EEEEvT0_T1_,"ax",@progbits
	.align	128
        .global         _ZN3cub18CUB_300001_SM_10006detail8for_each13static_kernelINS2_12policy_hub_t12policy_500_tElN6thrust24THRUST_300001_SM_1000_NS8cuda_cub20__uninitialized_copy7functorINS7_7pointerI4BodyNS8_3tagENS7_11use_defaultESE_EESF_EEEEvT0_T1_
        .type           _ZN3cub18CUB_300001_SM_10006detail8for_each13static_kernelINS2_12policy_hub_t12policy_500_tElN6thrust24THRUST_300001_SM_1000_NS8cuda_cub20__uninitialized_copy7functorINS7_7pointerI4BodyNS8_3tagENS7_11use_defaultESE_EESF_EEEEvT0_T1_,@function
        .size           _ZN3cub18CUB_300001_SM_10006detail8for_each13static_kernelINS2_12policy_hub_t12policy_500_tElN6thrust24THRUST_300001_SM_1000_NS8cuda_cub20__uninitialized_copy7functorINS7_7pointerI4BodyNS8_3tagENS7_11use_defaultESE_EESF_EEEEvT0_T1_,(.L_x_273 - _ZN3cub18CUB_300001_SM_10006detail8for_each13static_kernelINS2_12policy_hub_t12policy_500_tElN6thrust24THRUST_300001_SM_1000_NS8cuda_cub20__uninitialized_copy7functorINS7_7pointerI4BodyNS8_3tagENS7_11use_defaultESE_EESF_EEEEvT0_T1_)
        .other          _ZN3cub18CUB_300001_SM_10006detail8for_each13static_kernelINS2_12policy_hub_t12policy_500_tElN6thrust24THRUST_300001_SM_1000_NS8cuda_cub20__uninitialized_copy7functorINS7_7pointerI4BodyNS8_3tagENS7_11use_defaultESE_EESF_EEEEvT0_T1_,@"STO_CUDA_ENTRY STV_DEFAULT"
_ZN3cub18CUB_300001_SM_10006detail8for_each13static_kernelINS2_12policy_hub_t12policy_500_tElN6thrust24THRUST_300001_SM_1000_NS8cuda_cub20__uninitialized_copy7functorINS7_7pointerI4BodyNS8_3tagENS7_11use_defaultESE_EESF_EEEEvT0_T1_:
.text._ZN3cub18CUB_300001_SM_10006detail8for_each13static_kernelINS2_12policy_hub_t12policy_500_tElN6thrust24THRUST_300001_SM_1000_NS8cuda_cub20__uninitialized_copy7functorINS7_7pointerI4BodyNS8_3tagENS7_11use_defaultESE_EESF_EEEEvT0_T1_:
[----:B------:R-:W-:Y:S08]  /*0000*/  LDC R1, c[0x0][0x37c] ;  /* 0x0000df00ff017b82 */ /* 0x000ff00000000800 */
[----:B------:R-:W0:Y:S01]  /*0010*/  S2UR UR4, SR_CTAID.X ;  /* 0x00000000000479c3 */ /* 0x000e220000002500 */
[----:B------:R-:W1:Y:S01]  /*0020*/  LDCU.64 UR6, c[0x0][0x380] ;  /* 0x00007000ff0677ac */ /* 0x000e620008000a00 */
[----:B------:R-:W2:Y:S01]  /*0030*/  LDCU.64 UR8, c[0x0][0x358] ;  /* 0x00006b00ff0877ac */ /* 0x000ea20008000a00 */
[----:B0-----:R-:W-:-:S04]  /*0040*/  UIMAD.WIDE.U32 UR4, UR4, 0x200, URZ ;  /* 0x00000200040478a5 */ /* 0x001fc8000f8e00ff */
[----:B-1----:R-:W-:-:S04]  /*0050*/  UIADD3 UR6, UP0, UPT, -UR4, UR6, URZ ;  /* 0x0000000604067290 */ /* 0x002fc8000ff1e1ff */
[----:B------:R-:W-:Y:S02]  /*0060*/  UIADD3.X UR7, UPT, UPT, ~UR5, UR7, URZ, UP0, !UPT ;  /* 0x0000000705077290 */ /* 0x000fe400087fe5ff */
[----:B------:R-:W-:-:S04]  /*0070*/  UISETP.GE.U32.AND UP0, UPT, UR6, 0x200, UPT ;  /* 0x000002000600788c */ /* 0x000fc8000bf06070 */
[----:B------:R-:W-:-:S09]  /*0080*/  UISETP.GE.AND.EX UP0, UPT, UR7, URZ, UPT, UP0 ;  /* 0x000000ff0700728c */ /* 0x000fd2000bf06300 */
[----:B--2---:R-:W-:Y:S05]  /*0090*/  BRA.U !UP0, `(.L_x_250) ;  /* 0x0000000108707547 */ /* 0x004fea000b800000 */
[----:B------:R-:W0:Y:S01]  /*00a0*/  S2R R0, SR_TID.X ;  /* 0x0000000000007919 */ /* 0x000e220000002100 */
[----:B------:R-:W1:Y:S01]  /*00b0*/  LDCU.64 UR10, c[0x0][0x388] ;  /* 0x00007100ff0a77ac */ /* 0x000e620008000a00 */
[----:B0-----:R-:W-:-:S05]  /*00c0*/  IADD3 R0, P0, PT, R0, UR4, RZ ;  /* 0x0000000400007c10 */ /* 0x001fca000ff1e0ff */
[----:B------:R-:W-:Y:S02]  /*00d0*/  IMAD.X R3, RZ, RZ, UR5, P0 ;  /* 0x00000005ff037e24 */ /* 0x000fe400080e06ff */
[----:B------:R-:W-:-:S03]  /*00e0*/  IMAD.SHL.U32 R4, R0, 0x10, RZ ;  /* 0x0000001000047824 */ /* 0x000fc600078e00ff */
[----:B------:R-:W-:Y:S02]  /*00f0*/  SHF.L.U64.HI R0, R0, 0x4, R3 ;  /* 0x0000000400007819 */ /* 0x000fe40000010203 */
[----:B-1----:R-:W-:-:S04]  /*0100*/  IADD3 R2, P0, PT, R4, UR10, RZ ;  /* 0x0000000a04027c10 */ /* 0x002fc8000ff1e0ff */
[----:B------:R-:W-:Y:S01]  /*0110*/  IADD3.X R3, PT, PT, R0, UR11, RZ, P0, !PT ;  /* 0x0000000b00037c10 */ /* 0x000fe200087fe4ff */
[----:B------:R-:W0:Y:S04]  /*0120*/  LDCU.64 UR10, c[0x0][0x390] ;  /* 0x00007200ff0a77ac */ /* 0x000e280008000a00 */
[----:B------:R-:W2:Y:S01]  /*0130*/  LDG.E R7, desc[UR8][R2.64] ;  /* 0x0000000802077981 */ /* 0x000ea2000c1e1900 */
[----:B0-----:R-:W-:-:S04]  /*0140*/  IADD3 R4, P0, PT, R4, UR10, RZ ;  /* 0x0000000a04047c10 */ /* 0x001fc8000ff1e0ff */
[----:B------:R-:W-:-:S05]  /*0150*/  IADD3.X R5, PT, PT, R0, UR11, RZ, P0, !PT ;  /* 0x0000000b00057c10 */ /* 0x000fca00087fe4ff */
[----:B--2---:R0:W-:Y:S04]  /*0160*/  STG.E desc[UR8][R4.64], R7 ;  /* 0x0000000704007986 */ /* 0x0041e8000c101908 */
[----:B------:R-:W2:Y:S04]  /*0170*/  LDG.E R9, desc[UR8][R2.64+0x4] ;  /* 0x0000040802097981 */ /* 0x000ea8000c1e1900 */
[----:B--2---:R1:W-:Y:S04]  /*0180*/  STG.E desc[UR8][R4.64+0x4], R9 ;  /* 0x0000040904007986 */ /* 0x0043e8000c101908 */
[----:B------:R-:W2:Y:S04]  /*0190*/  LDG.E R11, desc[UR8][R2.64+0x8] ;  /* 0x00000808020b7981 */ /* 0x000ea8000c1e1900 */
[----:B--2---:R-:W-:Y:S04]  /*01a0*/  STG.E desc[UR8][R4.64+0x8], R11 ;  /* 0x0000080b04007986 */ /* 0x004fe8000c101908 */
[----:B------:R-:W2:Y:S04]  /*01b0*/  LDG.E R13, desc[UR8][R2.64+0xc] ;  /* 0x00000c08020d7981 */ /* 0x000ea8000c1e1900 */
[----:B--2---:R-:W-:Y:S04]  /*01c0*/  STG.E desc[UR8][R4.64+0xc], R13 ;  /* 0x00000c0d04007986 */ /* 0x004fe8000c101908 */
[----:B------:R-:W2:Y:S04]  /*01d0*/  LDG.E R15, desc[UR8][R2.64+0x1000] ;  /* 0x00100008020f7981 */ /* 0x000ea8000c1e1900 */
[----:B--2---:R-:W-:Y:S04]  /*01e0*/  STG.E desc[UR8][R4.64+0x1000], R15 ;  /* 0x0010000f04007986 */ /* 0x004fe8000c101908 */
[----:B------:R-:W2:Y:S04]  /*01f0*/  LDG.E R17, desc[UR8][R2.64+0x1004] ;  /* 0x0010040802117981 */ /* 0x000ea8000c1e1900 */
[----:B--2---:R-:W-:Y:S04]  /*0200*/  STG.E desc[UR8][R4.64+0x1004], R17 ;  /* 0x0010041104007986 */ /* 0x004fe8000c101908 */
[----:B0-----:R-:W2:Y:S04]  /*0210*/  LDG.E R7, desc[UR8][R2.64+0x1008] ;  /* 0x0010080802077981 */ /* 0x001ea8000c1e1900 */
[----:B--2---:R-:W-:Y:S04]  /*0220*/  STG.E desc[UR8][R4.64+0x1008], R7 ;  /* 0x0010080704007986 */ /* 0x004fe8000c101908 */
[----:B-1----:R-:W2:Y:S04]  /*0230*/  LDG.E R9, desc[UR8][R2.64+0x100c] ;  /* 0x00100c0802097981 */ /* 0x002ea8000c1e1900 */
[----:B--2---:R-:W-:Y:S01]  /*0240*/  STG.E desc[UR8][R4.64+0x100c], R9 ;  /* 0x00100c0904007986 */ /* 0x004fe2000c101908 */
[----:B------:R-:W-:Y:S05]  /*0250*/  EXIT ;  /* 0x000000000000794d */ /* 0x000fea0003800000 */
.L_x_250:
[----:B------:R-:W0:Y:S01]  /*0260*/  S2R R0, SR_TID.X ;  /* 0x0000000000007919 */ /* 0x000e220000002100 */
[----:B------:R-:W-:Y:S01]  /*0270*/  USHF.R.S32.HI UR7, URZ, 0x1f, UR6 ;  /* 0x0000001fff077899 */ /* 0x000fe20008011406 */
[----:B------:R-:W-:Y:S05]  /*0280*/  BSSY.RECONVERGENT B0, `(.L_x_251) ;  /* 0x000001b000007945 */ /* 0x000fea0003800200 */
[----:B------:R-:W-:Y:S01]  /*0290*/  IMAD.U32 R3, RZ, RZ, UR7 ;  /* 0x00000007ff037e24 */ /* 0x000fe2000f8e00ff */
[C---:B0-----:R-:W-:Y:S01]  /*02a0*/  ISETP.LT.U32.AND P0, PT, R0.reuse, UR6, PT ;  /* 0x0000000600007c0c */ /* 0x041fe2000bf01070 */
[----:B------:R-:W-:-:S03]  /*02b0*/  VIADD R2, R0, 0x100 ;  /* 0x0000010000027836 */ /* 0x000fc60000000000 */
[----:B------:R-:W-:Y:S02]  /*02c0*/  ISETP.GT.AND.EX P0, PT, R3, RZ, PT, P0 ;  /* 0x000000ff0300720c */ /* 0x000fe40003f04300 */
[----:B------:R-:W-:Y:S01]  /*02d0*/  ISETP.LT.U32.AND P1, PT, R2, UR6, PT ;  /* 0x0000000602007c0c */ /* 0x000fe2000bf21070 */
[----:B------:R-:W-:-:S05]  /*02e0*/  IMAD.U32 R2, RZ, RZ, UR7 ;  /* 0x00000007ff027e24 */ /* 0x000fca000f8e00ff */
[----:B------:R-:W-:-:S05]  /*02f0*/  ISETP.GT.AND.EX P1, PT, R2, RZ, PT, P1 ;  /* 0x000000ff0200720c */ /* 0x000fca0003f24310 */
[----:B------:R-:W-:Y:S08]  /*0300*/  @!P0 BRA `(.L_x_252) ;  /* 0x0000000000488947 */ /* 0x000ff00003800000 */
[----:B------:R-:W0:Y:S01]  /*0310*/  LDCU.64 UR10, c[0x0][0x388] ;  /* 0x00007100ff0a77ac */ /* 0x000e220008000a00 */
[----:B------:R-:W-:-:S05]  /*0320*/  IADD3 R2, P0, PT, R0, UR4, RZ ;  /* 0x0000000400027c10 */ /* 0x000fca000ff1e0ff */
[----:B------:R-:W-:Y:S02]  /*0330*/  IMAD.X R3, RZ, RZ, UR5, P0 ;  /* 0x00000005ff037e24 */ /* 0x000fe400080e06ff */
[----:B------:R-:W-:-:S03]  /*0340*/  IMAD.SHL.U32 R4, R2, 0x10, RZ ;  /* 0x0000001002047824 */ /* 0x000fc600078e00ff */
[----:B------:R-:W-:Y:S02]  /*0350*/  SHF.L.U64.HI R5, R2, 0x4, R3 ;  /* 0x0000000402057819 */ /* 0x000fe40000010203 */
[----:B0-----:R-:W-:-:S04]  /*0360*/  IADD3 R2, P0, PT, R4, UR10, RZ ;  /* 0x0000000a04027c10 */ /* 0x001fc8000ff1e0ff */
        /* <DEDUP_REMOVED lines=9> */
[----:B--2---:R0:W-:Y:S04]  /*0400*/  STG.E desc[UR8][R4.64+0x8], R11 ;  /* 0x0000080b04007986 */ /* 0x0041e8000c101908 */
[----:B------:R-:W2:Y:S04]  /*0410*/  LDG.E R13, desc[UR8][R2.64+0xc] ;  /* 0x00000c08020d7981 */ /* 0x000ea8000c1e1900 */
[----:B--2---:R0:W-:Y:S02]  /*0420*/  STG.E desc[UR8][R4.64+0xc], R13 ;  /* 0x00000c0d04007986 */ /* 0x0041e4000c101908 */
.L_x_252:
[----:B------:R-:W-:Y:S05]  /*0430*/  BSYNC.RECONVERGENT B0 ;  /* 0x0000000000007941 */ /* 0x000fea0003800200 */
.L_x_251:
[----:B------:R-:W-:Y:S05]  /*0440*/  @!P1 EXIT ;  /* 0x000000000000994d */ /* 0x000fea0003800000 */
[----:B------:R-:W1:Y:S01]  /*0450*/  LDCU.64 UR6, c[0x0][0x388] ;  /* 0x00007100ff0677ac */ /* 0x000e620008000a00 */
[----:B------:R-:W-:-:S05]  /*0460*/  IADD3 R0, P0, PT, R0, UR4, RZ ;  /* 0x0000000400007c10 */ /* 0x000fca000ff1e0ff */
[----:B------:R-:W-:Y:S02]  /*0470*/  IMAD.X R3, RZ, RZ, UR5, P0 ;  /* 0x00000005ff037e24 */ /* 0x000fe400080e06ff */
[----:B0-----:R-:W-:-:S03]  /*0480*/  IMAD.SHL.U32 R4, R0, 0x10, RZ ;  /* 0x0000001000047824 */ /* 0x001fc600078e00ff */
[----:B------:R-:W-:Y:S02]  /*0490*/  SHF.L.U64.HI R0, R0, 0x4, R3 ;  /* 0x0000000400007819 */ /* 0x000fe40000010203 */
[----:B-1----:R-:W-:-:S04]  /*04a0*/  IADD3 R2, P0, PT, R4, UR6, RZ ;  /* 0x0000000604027c10 */ /* 0x002fc8000ff1e0ff */
[----:B------:R-:W-:Y:S01]  /*04b0*/  IADD3.X R3, PT, PT, R0, UR7, RZ, P0, !PT ;  /* 0x0000000700037c10 */ /* 0x000fe200087fe4ff */
[----:B------:R-:W0:Y:S04]  /*04c0*/  LDCU.64 UR6, c[0x0][0x390] ;  /* 0x00007200ff0677ac */ /* 0x000e280008000a00 */
[----:B------:R-:W2:Y:S01]  /*04d0*/  LDG.E R7, desc[UR8][R2.64+0x1000] ;  /* 0x0010000802077981 */ /* 0x000ea2000c1e1900 */
[----:B0-----:R-:W-:-:S04]  /*04e0*/  IADD3 R4, P0, PT, R4, UR6, RZ ;  /* 0x0000000604047c10 */ /* 0x001fc8000ff1e0ff */
[----:B------:R-:W-:-:S05]  /*04f0*/  IADD3.X R5, PT, PT, R0, UR7, RZ, P0, !PT ;  /* 0x0000000700057c10 */ /* 0x000fca00087fe4ff */
[----:B--2---:R-:W-:Y:S04]  /*0500*/  STG.E desc[UR8][R4.64+0x1000], R7 ;  /* 0x0010000704007986 */ /* 0x004fe8000c101908 */
[----:B------:R-:W2:Y:S04]  /*0510*/  LDG.E R9, desc[UR8][R2.64+0x1004] ;  /* 0x0010040802097981 */ /* 0x000ea8000c1e1900 */
[----:B--2---:R-:W-:Y:S04]  /*0520*/  STG.E desc[UR8][R4.64+0x1004], R9 ;  /* 0x0010040904007986 */ /* 0x004fe8000c101908 */
[----:B------:R-:W2:Y:S04]  /*0530*/  LDG.E R11, desc[UR8][R2.64+0x1008] ;  /* 0x00100808020b7981 */ /* 0x000ea8000c1e1900 */
[----:B--2---:R-:W-:Y:S04]  /*0540*/  STG.E desc[UR8][R4.64+0x1008], R11 ;  /* 0x0010080b04007986 */ /* 0x004fe8000c101908 */
[----:B------:R-:W2:Y:S04]  /*0550*/  LDG.E R13, desc[UR8][R2.64+0x100c] ;  /* 0x00100c08020d7981 */ /* 0x000ea8000c1e1900 */
[----:B--2---:R-:W-:Y:S01]  /*0560*/  STG.E desc[UR8][R4.64+0x100c], R13 ;  /* 0x00100c0d04007986 */ /* 0x004fe2000c101908 */
[----:B------:R-:W-:Y:S05]  /*0570*/  EXIT ;  /* 0x000000000000794d */ /* 0x000fea0003800000 */
.L_x_253:
        /* <DEDUP_REMOVED lines=16> */
.L_x_273:


//--------------------- .text._ZN3cub18CUB_300001_SM_10006detail8for_each13static_kernelINS2_12policy_hub_t12policy_500_tEmNS2_12op_wrapper_tImN6thrust24THRUST_300001_SM_1000_NS6detail23allocator_traits_detail24construct1_via_allocatorINS8_16device_allocatorI4BodyEEEENS8_10device_ptrISD_EEEEEEvT0_T1_ --------------------------
	.section	.text._ZN3cub18CUB_300001_SM_10006detail8for_each13static_kernelINS2_12policy_hub_t12policy_500_tEmNS2_12op_wrapper_tImN6thrust24THRUST_300001_SM_1000_NS6detail23allocator_traits_detail24construct1_via_allocatorINS8_16device_allocatorI4BodyEEEENS8_10device_ptrISD_EEEEEEvT0_T1_,"ax",@progbits
	.align	128
        .global         _ZN3cub18CUB_300001_SM_10006detail8for_each13static_kernelINS2_12policy_hub_t12policy_500_tEmNS2_12op_wrapper_tImN6thrust24THRUST_300001_SM_1000_NS6detail23allocator_traits_detail24construct1_via_allocatorINS8_16device_allocatorI4BodyEEEENS8_10device_ptrISD_EEEEEEvT0_T1_
        .type           _ZN3cub18CUB_300001_SM_10006detail8for_each13static_kernelINS2_12policy_hub_t12policy_500_tEmNS2_12op_wrapper_tImN6thrust24THRUST_300001_SM_1000_NS6detail23allocator_traits_detail24construct1_via_allocatorINS8_16device_allocatorI4BodyEEEENS8_10device_ptrISD_EEEEEEvT0_T1_,@function
        .size           _ZN3cub18CUB_300001_SM_10006detail8for_each13static_kernelINS2_12policy_hub_t12policy_500_tEmNS2_12op_wrapper_tImN6thrust24THRUST_300001_SM_1000_NS6detail23allocator_traits_detail24construct1_via_allocatorINS8_16device_allocatorI4BodyEEEENS8_10device_ptrISD_EEEEEEvT0_T1_,(.L_x_274 - _ZN3cub18CUB_300001_SM_10006detail8for_each13static_kernelINS2_12policy_hub_t12policy_500_tEmNS2_12op_wrapper_tImN6thrust24THRUST_300001_SM_1000_NS6detail23allocator_traits_detail24construct1_via_allocatorINS8_16device_allocatorI4BodyEEEENS8_10device_ptrISD_EEEEEEvT0_T1_)
        .other          _ZN3cub18CUB_300001_SM_10006detail8for_each13static_kernelINS2_12policy_hub_t12policy_500_tEmNS2_12op_wrapper_tImN6thrust24THRUST_300001_SM_1000_NS6detail23allocator_traits_detail24construct1_via_allocatorINS8_16device_allocatorI4BodyEEEENS8_10device_ptrISD_EEEEEEvT0_T1_,@"STO_CUDA_ENTRY STV_DEFAULT"
_ZN3cub18CUB_300001_SM_10006detail8for_each13static_kernelINS2_12policy_hub_t12policy_500_tEmNS2_12op_wrapper_tImN6thrust24THRUST_300001_SM_1000_NS6detail23allocator_traits_detail24construct1_via_allocatorINS8_16device_allocatorI4BodyEEEENS8_10device_ptrISD_EEEEEEvT0_T1_:
.text._ZN3cub18CUB_300001_SM_10006detail8for_each13static_kernelINS2_12policy_hub_t12policy_500_tEmNS2_12op_wrapper_tImN6thrust24THRUST_300001_SM_1000_NS6detail23allocator_traits_detail24construct1_via_allocatorINS8_16device_allocatorI4BodyEEEENS8_10device_ptrISD_EEEEEEvT0_T1_:
[----:B------:R-:W-:Y:S01]  /*0000*/  LDC R1, c[0x0][0x37c] ;  /* 0x0000df00ff017b82 */ /* 0x000fe20000000800 */
[----:B------:R-:W-:Y:S05]  /*0010*/  EXIT ;  /* 0x000000000000794d */ /* 0x000fea0003800000 */
.L_x_254:
        /* <DEDUP_REMOVED lines=14> */
.L_x_274:


//--------------------- .text._ZN3cub18CUB_300001_SM_10006detail8for_each13static_kernelINS2_12policy_hub_t12policy_500_tElN6thrust24THRUST_300001_SM_1000_NS8cuda_cub20__uninitialized_copy7functorINS7_10device_ptrI4BodyEENS7_7pointerISC_NS8_3tagENS7_11use_defaultESG_EEEEEEvT0_T1_ --------------------------
	.section	.text._ZN3cub18CUB_300001_SM_10006detail8for_each13static_kernelINS2_12policy_hub_t12policy_500_tElN6thrust24THRUST_300001_SM_1000_NS8cuda_cub20__uninitialized_copy7functorINS7_10device_ptrI4BodyEENS7_7pointerISC_NS8_3tagENS7_11use_defaultESG_EEEEEEvT0_T1_,"ax",@progbits
	.align	128
        .global         _ZN3cub18CUB_300001_SM_10006detail8for_each13static_kernelINS2_12policy_hub_t12policy_500_tElN6thrust24THRUST_300001_SM_1000_NS8cuda_cub20__uninitialized_copy7functorINS7_10device_ptrI4BodyEENS7_7pointerISC_NS8_3tagENS7_11use_defaultESG_EEEEEEvT0_T1_
        .type           _ZN3cub18CUB_300001_SM_10006detail8for_each13static_kernelINS2_12policy_hub_t12policy_500_tElN6thrust24THRUST_300001_SM_1000_NS8cuda_cub20__uninitialized_copy7functorINS7_10device_ptrI4BodyEENS7_7pointerISC_NS8_3tagENS7_11use_defaultESG_EEEEEEvT0_T1_,@function
        .size           _ZN3cub18CUB_300001_SM_10006detail8for_each13static_kernelINS2_12policy_hub_t12policy_500_tElN6thrust24THRUST_300001_SM_1000_NS8cuda_cub20__uninitialized_copy7functorINS7_10device_ptrI4BodyEENS7_7pointerISC_NS8_3tagENS7_11use_defaultESG_EEEEEEvT0_T1_,(.L_x_275 - _ZN3cub18CUB_300001_SM_10006detail8for_each13static_kernelINS2_12policy_hub_t12policy_500_tElN6thrust24THRUST_300001_SM_1000_NS8cuda_cub20__uninitialized_copy7functorINS7_10device_ptrI4BodyEENS7_7pointerISC_NS8_3tagENS7_11use_defaultESG_EEEEEEvT0_T1_)
        .other          _ZN3cub18CUB_300001_SM_10006detail8for_each13static_kernelINS2_12policy_hub_t12policy_500_tElN6thrust24THRUST_300001_SM_1000_NS8cuda_cub20__uninitialized_copy7functorINS7_10device_ptrI4BodyEENS7_7pointerISC_NS8_3tagENS7_11use_defaultESG_EEEEEEvT0_T1_,@"STO_CUDA_ENTRY STV_DEFAULT"
_ZN3cub18CUB_300001_SM_10006detail8for_each13static_kernelINS2_12policy_hub_t12policy_500_tElN6thrust24THRUST_300001_SM_1000_NS8cuda_cub20__uninitialized_copy7functorINS7_10device_ptrI4BodyEENS7_7pointerISC_NS8_3tagENS7_11use_defaultESG_EEEEEEvT0_T1_:
.text._ZN3cub18CUB_300001_SM_10006detail8for_each13static_kernelINS2_12policy_hub_t12policy_500_tElN6thrust24THRUST_300001_SM_1000_NS8cuda_cub20__uninitialized_copy7functorINS7_10device_ptrI4BodyEENS7_7pointerISC_NS8_3tagENS7_11use_defaultESG_EEEEEEvT0_T1_:
        /* <DEDUP_REMOVED lines=38> */
.L_x_255:
        /* <DEDUP_REMOVED lines=29> */
.L_x_257:
[----:B------:R-:W-:Y:S05]  /*0430*/  BSYNC.RECONVERGENT B0 ;  /* 0x0000000000007941 */ /* 0x000fea0003800200 */
.L_x_256:
        /* <DEDUP_REMOVED lines=20> */
.L_x_258:
        /* <DEDUP_REMOVED lines=16> */
.L_x_275:


//--------------------- .text._ZN3cub18CUB_300001_SM_10006detail8for_each13static_kernelINS2_12policy_hub_t12policy_500_tEmNS2_12op_wrapper_tImN6thrust24THRUST_300001_SM_1000_NS6detail23allocator_traits_detail24construct1_via_allocatorINS9_18no_throw_allocatorINS9_19temporary_allocatorI4BodyNS8_8cuda_cub3tagEEEEEEENS8_7pointerISE_SG_NS8_11use_defaultESL_EEEEEEvT0_T1_ --------------------------
	.section	.text._ZN3cub18CUB_300001_SM_10006detail8for_each13static_kernelINS2_12policy_hub_t12policy_500_tEmNS2_12op_wrapper_tImN6thrust24THRUST_300001_SM_1000_NS6detail23allocator_traits_detail24construct1_via_allocatorINS9_18no_throw_allocatorINS9_19temporary_allocatorI4BodyNS8_8cuda_cub3tagEEEEEEENS8_7pointerISE_SG_NS8_11use_defaultESL_EEEEEEvT0_T1_,"ax",@progbits
	.align	128
        .global         _ZN3cub18CUB_300001_SM_10006detail8for_each13static_kernelINS2_12policy_hub_t12policy_500_tEmNS2_12op_wrapper_tImN6thrust24THRUST_300001_SM_1000_NS6detail23allocator_traits_detail24construct1_via_allocatorINS9_18no_throw_allocatorINS9_19temporary_allocatorI4BodyNS8_8cuda_cub3tagEEEEEEENS8_7pointerISE_SG_NS8_11use_defaultESL_EEEEEEvT0_T1_
        .type           _ZN3cub18CUB_300001_SM_10006detail8for_each13static_kernelINS2_12policy_hub_t12policy_500_tEmNS2_12op_wrapper_tImN6thrust24THRUST_300001_SM_1000_NS6detail23allocator_traits_detail24construct1_via_allocatorINS9_18no_throw_allocatorINS9_19temporary_allocatorI4BodyNS8_8cuda_cub3tagEEEEEEENS8_7pointerISE_SG_NS8_11use_defaultESL_EEEEEEvT0_T1_,@function
        .size           _ZN3cub18CUB_300001_SM_10006detail8for_each13static_kernelINS2_12policy_hub_t12policy_500_tEmNS2_12op_wrapper_tImN6thrust24THRUST_300001_SM_1000_NS6detail23allocator_traits_detail24construct1_via_allocatorINS9_18no_throw_allocatorINS9_19temporary_allocatorI4BodyNS8_8cuda_cub3tagEEEEEEENS8_7pointerISE_SG_NS8_11use_defaultESL_EEEEEEvT0_T1_,(.L_x_276 - _ZN3cub18CUB_300001_SM_10006detail8for_each13static_kernelINS2_12policy_hub_t12policy_500_tEmNS2_12op_wrapper_tImN6thrust24THRUST_300001_SM_1000_NS6detail23allocator_traits_detail24construct1_via_allocatorINS9_18no_throw_allocatorINS9_19temporary_allocatorI4BodyNS8_8cuda_cub3tagEEEEEEENS8_7pointerISE_SG_NS8_11use_defaultESL_EEEEEEvT0_T1_)
        .other          _ZN3cub18CUB_300001_SM_10006detail8for_each13static_kernelINS2_12policy_hub_t12policy_500_tEmNS2_12op_wrapper_tImN6thrust24THRUST_300001_SM_1000_NS6detail23allocator_traits_detail24construct1_via_allocatorINS9_18no_throw_allocatorINS9_19temporary_allocatorI4BodyNS8_8cuda_cub3tagEEEEEEENS8_7pointerISE_SG_NS8_11use_defaultESL_EEEEEEvT0_T1_,@"STO_CUDA_ENTRY STV_DEFAULT"
_ZN3cub18CUB_300001_SM_10006detail8for_each13static_kernelINS2_12policy_hub_t12policy_500_tEmNS2_12op_wrapper_tImN6thrust24THRUST_300001_SM_1000_NS6detail23allocator_traits_detail24construct1_via_allocatorINS9_18no_throw_allocatorINS9_19temporary_allocatorI4BodyNS8_8cuda_cub3tagEEEEEEENS8_7pointerISE_SG_NS8_11use_defaultESL_EEEEEEvT0_T1_:
.text._ZN3cub18CUB_300001_SM_10006detail8for_each13static_kernelINS2_12policy_hub_t12policy_500_tEmNS2_12op_wrapper_tImN6thrust24THRUST_300001_SM_1000_NS6detail23allocator_traits_detail24construct1_via_allocatorINS9_18no_throw_allocatorINS9_19temporary_allocatorI4BodyNS8_8cuda_cub3tagEEEEEEENS8_7pointerISE_SG_NS8_11use_defaultESL_EEEEEEvT0_T1_:
[----:B------:R-:W-:Y:S01]  /*0000*/  LDC R1, c[0x0][0x37c] ;  /* 0x0000df00ff017b82 */ /* 0x000fe20000000800 */
[----:B------:R-:W-:Y:S05]  /*0010*/  EXIT ;  /* 0x000000000000794d */ /* 0x000fea0003800000 */
.L_x_259:
        /* <DEDUP_REMOVED lines=14> */
.L_x_276:


//--------------------- .text._ZN3cub18CUB_300001_SM_10006detail11EmptyKernelIvEEvv --------------------------
	.section	.text._ZN3cub18CUB_300001_SM_10006detail11EmptyKernelIvEEvv,"ax",@progbits
	.align	128
        .global         _ZN3cub18CUB_300001_SM_10006detail11EmptyKernelIvEEvv
        .type           _ZN3cub18CUB_300001_SM_10006detail11EmptyKernelIvEEvv,@function
        .size           _ZN3cub18CUB_300001_SM_10006detail11EmptyKernelIvEEvv,(.L_x_277 - _ZN3cub18CUB_300001_SM_10006detail11EmptyKernelIvEEvv)
        .other          _ZN3cub18CUB_300001_SM_10006detail11EmptyKernelIvEEvv,@"STO_CUDA_ENTRY STV_DEFAULT"
_ZN3cub18CUB_300001_SM_10006detail11EmptyKernelIvEEvv:
.text._ZN3cub18CUB_300001_SM_10006detail11EmptyKernelIvEEvv:
[----:B------:R-:W-:Y:S01]  /*0000*/  LDC R1, c[0x0][0x37c] ;  /* 0x0000df00ff017b82 */ /* 0x000fe20000000800 */
[----:B------:R-:W-:Y:S05]  /*0010*/  EXIT ;  /* 0x000000000000794d */ /* 0x000fea0003800000 */
.L_x_260:
        /* <DEDUP_REMOVED lines=14> */
.L_x_277:


//--------------------- .nv.shared.reserved.0     --------------------------
	.section	.nv.shared.reserved.0,"aw",@nobits
	.weak		__nv_reservedSMEM_offset_0_alias
	.size		__nv_reservedSMEM_offset_0_alias, 0, 64
	.other		__nv_reservedSMEM_offset_0_alias,@"STO_CUDA_RESERVED_SHARED STV_DEFAULT"
__nv_reservedSMEM_offset_0_alias:
	.zero		0
	.zero		64


//--------------------- .nv.global                --------------------------
	.section	.nv.global,"aw",@nobits
.nv.global:
	.type		_ZN30_INTERNAL_3b25bccd_4_k_cu_main6thrust24THRUST_300001_SM_1000_NS3seqE,@object
	.size		_ZN30_INTERNAL_3b25bccd_4_k_cu_main6thrust24THRUST_300001_SM_1000_NS3seqE,(_ZN30_INTERNAL_3b25bccd_4_k_cu_main4cuda3std3__48in_placeE - _ZN30_INTERNAL_3b25bccd_4_k_cu_main6thrust24THRUST_300001_SM_1000_NS3seqE)
_ZN30_INTERNAL_3b25bccd_4_k_cu_main6thrust24THRUST_300001_SM_1000_NS3seqE:
	.zero		1
	.type		_ZN30_INTERNAL_3b25bccd_4_k_cu_main4cuda3std3__48in_placeE,@object
	.size		_ZN30_INTERNAL_3b25bccd_4_k_cu_main4cuda3std3__48in_placeE,(_ZN30_INTERNAL_3b25bccd_4_k_cu_main4cuda3std6ranges3__45__cpo4sizeE - _ZN30_INTERNAL_3b25bccd_4_k_cu_main4cuda3std3__48in_placeE)
_ZN30_INTERNAL_3b25bccd_4_k_cu_main4cuda3std3__48in_placeE:
	.zero		1
	.type		_ZN30_INTERNAL_3b25bccd_4_k_cu_main4cuda3std6ranges3__45__cpo4sizeE,@object
	.size		_ZN30_INTERNAL_3b25bccd_4_k_cu_main4cuda3std6ranges3__45__cpo4sizeE,(_ZN30_INTERNAL_3b25bccd_4_k_cu_main6thrust24THRUST_300001_SM_1000_NS12placeholders2_3E - _ZN30_INTERNAL_3b25bccd_4_k_cu_main4cuda3std6ranges3__45__cpo4sizeE)
_ZN30_INTERNAL_3b25bccd_4_k_cu_main4cuda3std6ranges3__45__cpo4sizeE:
	.zero		1
	.type		_ZN30_INTERNAL_3b25bccd_4_k_cu_main6thrust24THRUST_300001_SM_1000_NS12placeholders2_3E,@object
	.size		_ZN30_INTERNAL_3b25bccd_4_k_cu_main6thrust24THRUST_300001_SM_1000_NS12placeholders2_3E,(_ZN30_INTERNAL_3b25bccd_4_k_cu_main4cuda3std3__45__cpo6cbeginE - _ZN30_INTERNAL_3b25bccd_4_k_cu_main6thrust24THRUST_300001_SM_1000_NS12placeholders2_3E)
_ZN30_INTERNAL_3b25bccd_4_k_cu_main6thrust24THRUST_300001_SM_1000_NS12placeholders2_3E:
	.zero		1
	.type		_ZN30_INTERNAL_3b25bccd_4_k_cu_main4cuda3std3__45__cpo6cbeginE,@object
	.size		_ZN30_INTERNAL_3b25bccd_4_k_cu_main4cuda3std3__45__cpo6cbeginE,(_ZN30_INTERNAL_3b25bccd_4_k_cu_main4cuda3std6ranges3__45__cpo6cbeginE - _ZN30_INTERNAL_3b25bccd_4_k_cu_main4cuda3std3__45__cpo6cbeginE)
_ZN30_INTERNAL_3b25bccd_4_k_cu_main4cuda3std3__45__cpo6cbeginE:
	.zero		1
	.type		_ZN30_INTERNAL_3b25bccd_4_k_cu_main4cuda3std6ranges3__45__cpo6cbeginE,@object
	.size		_ZN30_INTERNAL_3b25bccd_4_k_cu_main4cuda3std6ranges3__45__cpo6cbeginE,(_ZN30_INTERNAL_3b25bccd_4_k_cu_main6thrust24THRUST_300001_SM_1000_NS12placeholders2_7E - _ZN30_INTERNAL_3b25bccd_4_k_cu_main4cuda3std6ranges3__45__cpo6cbeginE)
_ZN30_INTERNAL_3b25bccd_4_k_cu_main4cuda3std6ranges3__45__cpo6cbeginE:
	.zero		1
	.type		_ZN30_INTERNAL_3b25bccd_4_k_cu_main6thrust24THRUST_300001_SM_1000_NS12placeholders2_7E,@object
	.size		_ZN30_INTERNAL_3b25bccd_4_k_cu_main6thrust24THRUST_300001_SM_1000_NS12placeholders2_7E,(_ZN30_INTERNAL_3b25bccd_4_k_cu_main4cuda3std3__45__cpo7crbeginE - _ZN30_INTERNAL_3b25bccd_4_k_cu_main6thrust24THRUST_300001_SM_1000_NS12placeholders2_7E)
_ZN30_INTERNAL_3b25bccd_4_k_cu_main6thrust24THRUST_300001_SM_1000_NS12placeholders2_7E:
	.zero		1
	.type		_ZN30_INTERNAL_3b25bccd_4_k_cu_main4cuda3std3__45__cpo7crbeginE,@object
	.size		_ZN30_INTERNAL_3b25bccd_4_k_cu_main4cuda3std3__45__cpo7crbeginE,(_ZN30_INTERNAL_3b25bccd_4_k_cu_main4cuda3std6ranges3__45__cpo4nextE - _ZN30_INTERNAL_3b25bccd_4_k_cu_main4cuda3std3__45__cpo7crbeginE)
_ZN30_INTERNAL_3b25bccd_4_k_cu_main4cuda3std3__45__cpo7crbeginE:
	.zero		1
	.type		_ZN30_INTERNAL_3b25bccd_4_k_cu_main4cuda3std6ranges3__45__cpo4nextE,@object
	.size		_ZN30_INTERNAL_3b25bccd_4_k_cu_main4cuda3std6ranges3__45__cpo4nextE,(_ZN30_INTERNAL_3b25bccd_4_k_cu_main4cuda3std6ranges3__45__cpo4swapE - _ZN30_INTERNAL_3b25bccd_4_k_cu_main4cuda3std6ranges3__45__cpo4nextE)
_ZN30_INTERNAL_3b25bccd_4_k_cu_main4cuda3std6ranges3__45__cpo4nextE:
	.zero		1
	.type		_ZN30_INTERNAL_3b25bccd_4_k_cu_main4cuda3std6ranges3__45__cpo4swapE,@object
	.size		_ZN30_INTERNAL_3b25bccd_4_k_cu_main4cuda3std6ranges3__45__cpo4swapE,(_ZN30_INTERNAL_3b25bccd_4_k_cu_main6thrust24THRUST_300001_SM_1000_NS8cuda_cub10par_nosyncE - _ZN30_INTERNAL_3b25bccd_4_k_cu_main4cuda3std6ranges3__45__cpo4swapE)
_ZN30_INTERNAL_3b25bccd_4_k_cu_main4cuda3std6ranges3__45__cpo4swapE:
	.zero		1
	.type		_ZN30_INTERNAL_3b25bccd_4_k_cu_main6thrust24THRUST_300001_SM_1000_NS8cuda_cub10par_nosyncE,@object
	.size		_ZN30_INTERNAL_3b25bccd_4_k_cu_main6thrust24THRUST_300001_SM_1000_NS8cuda_cub10par_nosyncE,(_ZN30_INTERNAL_3b25bccd_4_k_cu_main6thrust24THRUST_300001_SM_1000_NS12placeholders2_9E - _ZN30_INTERNAL_3b25bccd_4_k_cu_main6thrust24THRUST_300001_SM_1000_NS8cuda_cub10par_nosyncE)
_ZN30_INTERNAL_3b25bccd_4_k_cu_main6thrust24THRUST_300001_SM_1000_NS8cuda_cub10par_nosyncE:
	.zero		1
	.type		_ZN30_INTERNAL_3b25bccd_4_k_cu_main6thrust24THRUST_300001_SM_1000_NS12placeholders2_9E,@object
	.size		_ZN30_INTERNAL_3b25bccd_4_k_cu_main6thrust24THRUST_300001_SM_1000_NS12placeholders2_9E,(_ZN30_INTERNAL_3b25bccd_4_k_cu_main4cuda3std3__432_GLOBAL__N__3b25bccd_4_k_cu_main6ignoreE - _ZN30_INTERNAL_3b25bccd_4_k_cu_main6thrust24THRUST_300001_SM_1000_NS12placeholders2_9E)
_ZN30_INTERNAL_3b25bccd_4_k_cu_main6thrust24THRUST_300001_SM_1000_NS12placeholders2_9E:
	.zero		1
	.type		_ZN30_INTERNAL_3b25bccd_4_k_cu_main4cuda3std3__432_GLOBAL__N__3b25bccd_4_k_cu_main6ignoreE,@object
	.size		_ZN30_INTERNAL_3b25bccd_4_k_cu_main4cuda3std3__432_GLOBAL__N__3b25bccd_4_k_cu_main6ignoreE,(_ZN30_INTERNAL_3b25bccd_4_k_cu_main4cuda3std6ranges3__45__cpo4dataE - _ZN30_INTERNAL_3b25bccd_4_k_cu_main4cuda3std3__432_GLOBAL__N__3b25bccd_4_k_cu_main6ignoreE)
_ZN30_INTERNAL_3b25bccd_4_k_cu_main4cuda3std3__432_GLOBAL__N__3b25bccd_4_k_cu_main6ignoreE:
	.zero		1
	.type		_ZN30_INTERNAL_3b25bccd_4_k_cu_main4cuda3std6ranges3__45__cpo4dataE,@object
	.size		_ZN30_INTERNAL_3b25bccd_4_k_cu_main4cuda3std6ranges3__45__cpo4dataE,(_ZN30_INTERNAL_3b25bccd_4_k_cu_main6thrust24THRUST_300001_SM_1000_NS12placeholders2_1E - _ZN30_INTERNAL_3b25bccd_4_k_cu_main4cuda3std6ranges3__45__cpo4dataE)
_ZN30_INTERNAL_3b25bccd_4_k_cu_main4cuda3std6ranges3__45__cpo4dataE:
	.zero		1
	.type		_ZN30_INTERNAL_3b25bccd_4_k_cu_main6thrust24THRUST_300001_SM_1000_NS12placeholders2_1E,@object
	.size		_ZN30_INTERNAL_3b25bccd_4_k_cu_main6thrust24THRUST_300001_SM_1000_NS12placeholders2_1E,(_ZN30_INTERNAL_3b25bccd_4_k_cu_main4cuda3std3__45__cpo5beginE - _ZN30_INTERNAL_3b25bccd_4_k_cu_main6thrust24THRUST_300001_SM_1000_NS12placeholders2_1E)
_ZN30_INTERNAL_3b25bccd_4_k_cu_main6thrust24THRUST_300001_SM_1000_NS12placeholders2_1E:
	.zero		1
	.type		_ZN30_INTERNAL_3b25bccd_4_k_cu_main4cuda3std3__45__cpo5beginE,@object
	.size		_ZN30_INTERNAL_3b25bccd_4_k_cu_main4cuda3std3__45__cpo5beginE,(_ZN30_INTERNAL_3b25bccd_4_k_cu_main4cuda3std6ranges3__45__cpo5beginE - _ZN30_INTERNAL_3b25bccd_4_k_cu_main4cuda3std3__45__cpo5beginE)
_ZN30_INTERNAL_3b25bccd_4_k_cu_main4cuda3std3__45__cpo5beginE:
	.zero		1
	.type		_ZN30_INTERNAL_3b25bccd_4_k_cu_main4cuda3std6ranges3__45__cpo5beginE,@object
	.size		_ZN30_INTERNAL_3b25bccd_4_k_cu_main4cuda3std6ranges3__45__cpo5beginE,(_ZN30_INTERNAL_3b25bccd_4_k_cu_main6thrust24THRUST_300001_SM_1000_NS12placeholders2_5E - _ZN30_INTERNAL_3b25bccd_4_k_cu_main4cuda3std6ranges3__45__cpo5beginE)
_ZN30_INTERNAL_3b25bccd_4_k_cu_main4cuda3std6ranges3__45__cpo5beginE:
	.zero		1
	.type		_ZN30_INTERNAL_3b25bccd_4_k_cu_main6thrust24THRUST_300001_SM_1000_NS12placeholders2_5E,@object
	.size		_ZN30_INTERNAL_3b25bccd_4_k_cu_main6thrust24THRUST_300001_SM_1000_NS12placeholders2_5E,(_ZN30_INTERNAL_3b25bccd_4_k_cu_main4cuda3std3__45__cpo6rbeginE - _ZN30_INTERNAL_3b25bccd_4_k_cu_main6thrust24THRUST_300001_SM_1000_NS12placeholders2_5E)
_ZN30_INTERNAL_3b25bccd_4_k_cu_main6thrust24THRUST_300001_SM_1000_NS12placeholders2_5E:
	.zero		1
	.type		_ZN30_INTERNAL_3b25bccd_4_k_cu_main4cuda3std3__45__cpo6rbeginE,@object
	.size		_ZN30_INTERNAL_3b25bccd_4_k_cu_main4cuda3std3__45__cpo6rbeginE,(_ZN30_INTERNAL_3b25bccd_4_k_cu_main4cuda3std6ranges3__45__cpo7advanceE - _ZN30_INTERNAL_3b25bccd_4_k_cu_main4cuda3std3__45__cpo6rbeginE)
_ZN30_INTERNAL_3b25bccd_4_k_cu_main4cuda3std3__45__cpo6rbeginE:
	.zero		1
	.type		_ZN30_INTERNAL_3b25bccd_4_k_cu_main4cuda3std6ranges3__45__cpo7advanceE,@object
	.size		_ZN30_INTERNAL_3b25bccd_4_k_cu_main4cuda3std6ranges3__45__cpo7advanceE,(_ZN30_INTERNAL_3b25bccd_4_k_cu_main4cuda3std3__47nulloptE - _ZN30_INTERNAL_3b25bccd_4_k_cu_main4cuda3std6ranges3__45__cpo7advanceE)
_ZN30_INTERNAL_3b25bccd_4_k_cu_main4cuda3std6ranges3__45__cpo7advanceE:
	.zero		1
	.type		_ZN30_INTERNAL_3b25bccd_4_k_cu_main4cuda3std3__47nulloptE,@object
	.size		_ZN30_INTERNAL_3b25bccd_4_k_cu_main4cuda3std3__47nulloptE,(_ZN30_INTERNAL_3b25bccd_4_k_cu_main4cuda3std6ranges3__45__cpo8distanceE - _ZN30_INTERNAL_3b25bccd_4_k_cu_main4cuda3std3__47nulloptE)
_ZN30_INTERNAL_3b25bccd_4_k_cu_main4cuda3std3__47nulloptE:
	.zero		1
	.type		_ZN30_INTERNAL_3b25bccd_4_k_cu_main4cuda3std6ranges3__45__cpo8distanceE,@object
	.size		_ZN30_INTERNAL_3b25bccd_4_k_cu_main4cuda3std6ranges3__45__cpo8distanceE,(_ZN30_INTERNAL_3b25bccd_4_k_cu_main6thrust24THRUST_300001_SM_1000_NS12placeholders3_10E - _ZN30_INTERNAL_3b25bccd_4_k_cu_main4cuda3std6ranges3__45__cpo8distanceE)
_ZN30_INTERNAL_3b25bccd_4_k_cu_main4cuda3std6ranges3__45__cpo8distanceE:
	.zero		1
	.type		_ZN30_INTERNAL_3b25bccd_4_k_cu_main6thrust24THRUST_300001_SM_1000_NS12placeholders3_10E,@object
	.size		_ZN30_INTERNAL_3b25bccd_4_k_cu_main6thrust24THRUST_300001_SM_1000_NS12placeholders3_10E,(_ZN30_INTERNAL_3b25bccd_4_k_cu_main4cuda3std3__419piecewise_constructE - _ZN30_INTERNAL_3b25bccd_4_k_cu_main6thrust24THRUST_300001_SM_1000_NS12placeholders3_10E)
_ZN30_INTERNAL_3b25bccd_4_k_cu_main6thrust24THRUST_300001_SM_1000_NS12placeholders3_10E:
	.zero		1
	.type		_ZN30_INTERNAL_3b25bccd_4_k_cu_main4cuda3std3__419piecewise_constructE,@object
	.size		_ZN30_INTERNAL_3b25bccd_4_k_cu_main4cuda3std3__419piecewise_constructE,(_ZN30_INTERNAL_3b25bccd_4_k_cu_main4cuda3std6ranges3__45__cpo5cdataE - _ZN30_INTERNAL_3b25bccd_4_k_cu_main4cuda3std3__419piecewise_constructE)
_ZN30_INTERNAL_3b25bccd_4_k_cu_main4cuda3std3__419piecewise_constructE:
	.zero		1
	.type		_ZN30_INTERNAL_3b25bccd_4_k_cu_main4cuda3std6ranges3__45__cpo5cdataE,@object
	.size		_ZN30_INTERNAL_3b25bccd_4_k_cu_main4cuda3std6ranges3__45__cpo5cdataE,(_ZN30_INTERNAL_3b25bccd_4_k_cu_main6thrust24THRUST_300001_SM_1000_NS12placeholders2_2E - _ZN30_INTERNAL_3b25bccd_4_k_cu_main4cuda3std6ranges3__45__cpo5cdataE)
_ZN30_INTERNAL_3b25bccd_4_k_cu_main4cuda3std6ranges3__45__cpo5cdataE:
	.zero		1
	.type		_ZN30_INTERNAL_3b25bccd_4_k_cu_main6thrust24THRUST_300001_SM_1000_NS12placeholders2_2E,@object
	.size		_ZN30_INTERNAL_3b25bccd_4_k_cu_main6thrust24THRUST_300001_SM_1000_NS12placeholders2_2E,(_ZN30_INTERNAL_3b25bccd_4_k_cu_main4cuda3std3__45__cpo3endE - _ZN30_INTERNAL_3b25bccd_4_k_cu_main6thrust24THRUST_300001_SM_1000_NS12placeholders2_2E)
_ZN30_INTERNAL_3b25bccd_4_k_cu_main6thrust24THRUST_300001_SM_1000_NS12placeholders2_2E:
	.zero		1
	.type		_ZN30_INTERNAL_3b25bccd_4_k_cu_main4cuda3std3__45__cpo3endE,@object
	.size		_ZN30_INTERNAL_3b25bccd_4_k_cu_main4cuda3std3__45__cpo3endE,(_ZN30_INTERNAL_3b25bccd_4_k_cu_main4cuda3std6ranges3__45__cpo3endE - _ZN30_INTERNAL_3b25bccd_4_k_cu_main4cuda3std3__45__cpo3endE)
_ZN30_INTERNAL_3b25bccd_4_k_cu_main4cuda3std3__45__cpo3endE:
	.zero		1
	.type		_ZN30_INTERNAL_3b25bccd_4_k_cu_main4cuda3std6ranges3__45__cpo3endE,@object
	.size		_ZN30_INTERNAL_3b25bccd_4_k_cu_main4cuda3std6ranges3__45__cpo3endE,(_ZN30_INTERNAL_3b25bccd_4_k_cu_main6thrust24THRUST_300001_SM_1000_NS12placeholders2_6E - _ZN30_INTERNAL_3b25bccd_4_k_cu_main4cuda3std6ranges3__45__cpo3endE)
_ZN30_INTERNAL_3b25bccd_4_k_cu_main4cuda3std6ranges3__45__cpo3endE:
	.zero		1
	.type		_ZN30_INTERNAL_3b25bccd_4_k_cu_main6thrust24THRUST_300001_SM_1000_NS12placeholders2_6E,@object
	.size		_ZN30_INTERNAL_3b25bccd_4_k_cu_main6thrust24THRUST_300001_SM_1000_NS12placeholders2_6E,(_ZN30_INTERNAL_3b25bccd_4_k_cu_main4cuda3std3__45__cpo4rendE - _ZN30_INTERNAL_3b25bccd_4_k_cu_main6thrust24THRUST_300001_SM_1000_NS12placeholders2_6E)
_ZN30_INTERNAL_3b25bccd_4_k_cu_main6thrust24THRUST_300001_SM_1000_NS12placeholders2_6E:
	.zero		1
	.type		_ZN30_INTERNAL_3b25bccd_4_k_cu_main4cuda3std3__45__cpo4rendE,@object
	.size		_ZN30_INTERNAL_3b25bccd_4_k_cu_main4cuda3std3__45__cpo4rendE,(_ZN30_INTERNAL_3b25bccd_4_k_cu_main4cuda3std6ranges3__45__cpo9iter_swapE - _ZN30_INTERNAL_3b25bccd_4_k_cu_main4cuda3std3__45__cpo4rendE)
_ZN30_INTERNAL_3b25bccd_4_k_cu_main4cuda3std3__45__cpo4rendE:
	.zero		1
	.type		_ZN30_INTERNAL_3b25bccd_4_k_cu_main4cuda3std6ranges3__45__cpo9iter_swapE,@object
	.size		_ZN30_INTERNAL_3b25bccd_4_k_cu_main4cuda3std6ranges3__45__cpo9iter_swapE,(_ZN30_INTERNAL_3b25bccd_4_k_cu_main4cuda3std3__48unexpectE - _ZN30_INTERNAL_3b25bccd_4_k_cu_main4cuda3std6ranges3__45__cpo9iter_swapE)
_ZN30_INTERNAL_3b25bccd_4_k_cu_main4cuda3std6ranges3__45__cpo9iter_swapE:
	.zero		1
	.type		_ZN30_INTERNAL_3b25bccd_4_k_cu_main4cuda3std3__48unexpectE,@object
	.size		_ZN30_INTERNAL_3b25bccd_4_k_cu_main4cuda3std3__48unexpectE,(_ZN30_INTERNAL_3b25bccd_4_k_cu_main6thrust24THRUST_300001_SM_1000_NS8cuda_cub3parE - _ZN30_INTERNAL_3b25bccd_4_k_cu_main4cuda3std3__48unexpectE)
_ZN30_INTERNAL_3b25bccd_4_k_cu_main4cuda3std3__48unexpectE:
	.zero		1
	.type		_ZN30_INTERNAL_3b25bccd_4_k_cu_main6thrust24THRUST_300001_SM_1000_NS8cuda_cub3parE,@object
	.size		_ZN30_INTERNAL_3b25bccd_4_k_cu_main6thrust24THRUST_300001_SM_1000_NS8cuda_cub3parE,(_ZN30_INTERNAL_3b25bccd_4_k_cu_main6thrust24THRUST_300001_SM_1000_NS12placeholders2_4E - _ZN30_INTERNAL_3b25bccd_4_k_cu_main6thrust24THRUST_300001_SM_1000_NS8cuda_cub3parE)
_ZN30_INTERNAL_3b25bccd_4_k_cu_main6thrust24THRUST_300001_SM_1000_NS8cuda_cub3parE:
	.zero		1
	.type		_ZN30_INTERNAL_3b25bccd_4_k_cu_main6thrust24THRUST_300001_SM_1000_NS12placeholders2_4E,@object
	.size		_ZN30_INTERNAL_3b25bccd_4_k_cu_main6thrust24THRUST_300001_SM_1000_NS12placeholders2_4E,(_ZN30_INTERNAL_3b25bccd_4_k_cu_main4cuda3std3__45__cpo4cendE - _ZN30_INTERNAL_3b25bccd_4_k_cu_main6thrust24THRUST_300001_SM_1000_NS12placeholders2_4E)
_ZN30_INTERNAL_3b25bccd_4_k_cu_main6thrust24THRUST_300001_SM_1000_NS12placeholders2_4E:
	.zero		1
	.type		_ZN30_INTERNAL_3b25bccd_4_k_cu_main4cuda3std3__45__cpo4cendE,@object
	.size		_ZN30_INTERNAL_3b25bccd_4_k_cu_main4cuda3std3__45__cpo4cendE,(_ZN30_INTERNAL_3b25bccd_4_k_cu_main4cuda3std6ranges3__45__cpo4cendE - _ZN30_INTERNAL_3b25bccd_4_k_cu_main4cuda3std3__45__cpo4cendE)
_ZN30_INTERNAL_3b25bccd_4_k_cu_main4cuda3std3__45__cpo4cendE:
	.zero		1
	.type		_ZN30_INTERNAL_3b25bccd_4_k_cu_main4cuda3std6ranges3__45__cpo4cendE,@object
	.size		_ZN30_INTERNAL_3b25bccd_4_k_cu_main4cuda3std6ranges3__45__cpo4cendE,(_ZN30_INTERNAL_3b25bccd_4_k_cu_main4cuda3std3__420unreachable_sentinelE - _ZN30_INTERNAL_3b25bccd_4_k_cu_main4cuda3std6ranges3__45__cpo4cendE)
_ZN30_INTERNAL_3b25bccd_4_k_cu_main4cuda3std6ranges3__45__cpo4cendE:
	.zero		1
	.type		_ZN30_INTERNAL_3b25bccd_4_k_cu_main4cuda3std3__420unreachable_sentinelE,@object
	.size		_ZN30_INTERNAL_3b25bccd_4_k_cu_main4cuda3std3__420unreachable_sentinelE,(_ZN30_INTERNAL_3b25bccd_4_k_cu_main4cuda3std6ranges3__45__cpo5ssizeE - _ZN30_INTERNAL_3b25bccd_4_k_cu_main4cuda3std3__420unreachable_sentinelE)
_ZN30_INTERNAL_3b25bccd_4_k_cu_main4cuda3std3__420unreachable_sentinelE:
	.zero		1
	.type		_ZN30_INTERNAL_3b25bccd_4_k_cu_main4cuda3std6ranges3__45__cpo5ssizeE,@object
	.size		_ZN30_INTERNAL_3b25bccd_4_k_cu_main4cuda3std6ranges3__45__cpo5ssizeE,(_ZN30_INTERNAL_3b25bccd_4_k_cu_main6thrust24THRUST_300001_SM_1000_NS12placeholders2_8E - _ZN30_INTERNAL_3b25bccd_4_k_cu_main4cuda3std6ranges3__45__cpo5ssizeE)
_ZN30_INTERNAL_3b25bccd_4_k_cu_main4cuda3std6ranges3__45__cpo5ssizeE:
	.zero		1
	.type		_ZN30_INTERNAL_3b25bccd_4_k_cu_main6thrust24THRUST_300001_SM_1000_NS12placeholders2_8E,@object
	.size		_ZN30_INTERNAL_3b25bccd_4_k_cu_main6thrust24THRUST_300001_SM_1000_NS12placeholders2_8E,(_ZN30_INTERNAL_3b25bccd_4_k_cu_main4cuda3std3__45__cpo5crendE - _ZN30_INTERNAL_3b25bccd_4_k_cu_main6thrust24THRUST_300001_SM_1000_NS12placeholders2_8E)
_ZN30_INTERNAL_3b25bccd_4_k_cu_main6thrust24THRUST_300001_SM_1000_NS12placeholders2_8E:
	.zero		1
	.type		_ZN30_INTERNAL_3b25bccd_4_k_cu_main4cuda3std3__45__cpo5crendE,@object
	.size		_ZN30_INTERNAL_3b25bccd_4_k_cu_main4cuda3std3__45__cpo5crendE,(_ZN30_INTERNAL_3b25bccd_4_k_cu_main4cuda3std6ranges3__45__cpo4prevE - _ZN30_INTERNAL_3b25bccd_4_k_cu_main4cuda3std3__45__cpo5crendE)
_ZN30_INTERNAL_3b25bccd_4_k_cu_main4cuda3std3__45__cpo5crendE:
	.zero		1
	.type		_ZN30_INTERNAL_3b25bccd_4_k_cu_main4cuda3std6ranges3__45__cpo4prevE,@object
	.size		_ZN30_INTERNAL_3b25bccd_4_k_cu_main4cuda3std6ranges3__45__cpo4prevE,(_ZN30_INTERNAL_3b25bccd_4_k_cu_main4cuda3std6ranges3__45__cpo9iter_moveE - _ZN30_INTERNAL_3b25bccd_4_k_cu_main4cuda3std6ranges3__45__cpo4prevE)
_ZN30_INTERNAL_3b25bccd_4_k_cu_main4cuda3std6ranges3__45__cpo4prevE:
	.zero		1
	.type		_ZN30_INTERNAL_3b25bccd_4_k_cu_main4cuda3std6ranges3__45__cpo9iter_moveE,@object
	.size		_ZN30_INTERNAL_3b25bccd_4_k_cu_main4cuda3std6ranges3__45__cpo9iter_moveE,(_ZN30_INTERNAL_3b25bccd_4_k_cu_main6thrust24THRUST_300001_SM_1000_NS6system6detail10sequential3seqE - _ZN30_INTERNAL_3b25bccd_4_k_cu_main4cuda3std6ranges3__45__cpo9iter_moveE)
_ZN30_INTERNAL_3b25bccd_4_k_cu_main4cuda3std6ranges3__45__cpo9iter_moveE:
	.zero		1
	.type		_ZN30_INTERNAL_3b25bccd_4_k_cu_main6thrust24THRUST_300001_SM_1000_NS6system6detail10sequential3seqE,@object
	.size		_ZN30_INTERNAL_3b25bccd_4_k_cu_main6thrust24THRUST_300001_SM_1000_NS6system6detail10sequential3seqE,(.L_31 - _ZN30_INTERNAL_3b25bccd_4_k_cu_main6thrust24THRUST_300001_SM_1000_NS6system6detail10sequential3seqE)
_ZN30_INTERNAL_3b25bccd_4_k_cu_main6thrust24THRUST_300001_SM_1000_NS6system6detail10sequential3seqE:
	.zero		1
.L_31:


//--------------------- .nv.constant0._ZN3cub18CUB_300001_SM_10006detail9transform16transform_kernelINS2_10policy_hubILb1EN4cuda3std3__45tupleIJN6thrust24THRUST_300001_SM_1000_NS6detail15normal_iteratorINSA_10device_ptrI4BodyEEEESG_EEEE10policy1000El6addPrgSG_JPSE_SL_EEEvT0_iT1_T2_DpNS2_10kernel_argIT3_EE --------------------------
	.section	.nv.constant0._ZN3cub18CUB_300001_SM_10006detail9transform16transform_kernelINS2_10policy_hubILb1EN4cuda3std3__45tupleIJN6thrust24THRUST_300001_SM_1000_NS6detail15normal_iteratorINSA_10device_ptrI4BodyEEEESG_EEEE10policy1000El6addPrgSG_JPSE_SL_EEEvT0_iT1_T2_DpNS2_10kernel_argIT3_EE,"a",@progbits
	.sectionflags	@""
	.align	4
.nv.constant0._ZN3cub18CUB_300001_SM_10006detail9transform16transform_kernelINS2_10policy_hubILb1EN4cuda3std3__45tupleIJN6thrust24THRUST_300001_SM_1000_NS6detail15normal_iteratorINSA_10device_ptrI4BodyEEEESG_EEEE10policy1000El6addPrgSG_JPSE_SL_EEEvT0_iT1_T2_DpNS2_10kernel_argIT3_EE:
	.zero		952


//--------------------- .nv.constant0._ZN3cub18CUB_300001_SM_10006detail9transform16transform_kernelINS2_10policy_hubILb1EN4cuda3std3__45tupleIJN6thrust24THRUST_300001_SM_1000_NS6detail15normal_iteratorINSA_10device_ptrI4BodyEEEESG_EEEE10policy1000Ei6addPrgSG_JPSE_SL_EEEvT0_iT1_T2_DpNS2_10kernel_argIT3_EE --------------------------
	.section	.nv.constant0._ZN3cub18CUB_300001_SM_10006detail9transform16transform_kernelINS2_10policy_hubILb1EN4cuda3std3__45tupleIJN6thrust24THRUST_300001_SM_1000_NS6detail15normal_iteratorINSA_10device_ptrI4BodyEEEESG_EEEE10policy1000Ei6addPrgSG_JPSE_SL_EEEvT0_iT1_T2_DpNS2_10kernel_argIT3_EE,"a",@progbits
	.sectionflags	@""
	.align	4
.nv.constant0._ZN3cub18CUB_300001_SM_10006detail9transform16transform_kernelINS2_10policy_hubILb1EN4cuda3std3__45tupleIJN6thrust24THRUST_300001_SM_1000_NS6detail15normal_iteratorINSA_10device_ptrI4BodyEEEESG_EEEE10policy1000Ei6addPrgSG_JPSE_SL_EEEvT0_iT1_T2_DpNS2_10kernel_argIT3_EE:
	.zero		952


//--------------------- .nv.constant0._ZN3cub18CUB_300001_SM_10006detail9transform16transform_kernelINS2_10policy_hubILb1EN4cuda3std3__45tupleIJN6thrust24THRUST_300001_SM_1000_NS17counting_iteratorIjNSA_11use_defaultESC_SC_EEEEEE10policy1000El13initRandomPrgNSA_6detail15normal_iteratorINSA_10device_ptrI4BodyEEEEJSD_EEEvT0_iT1_T2_DpNS2_10kernel_argIT3_EE --------------------------
	.section	.nv.constant0._ZN3cub18CUB_300001_SM_10006detail9transform16transform_kernelINS2_10policy_hubILb1EN4cuda3std3__45tupleIJN6thrust24THRUST_300001_SM_1000_NS17counting_iteratorIjNSA_11use_defaultESC_SC_EEEEEE10policy1000El13initRandomPrgNSA_6detail15normal_iteratorINSA_10device_ptrI4BodyEEEEJSD_EEEvT0_iT1_T2_DpNS2_10kernel_argIT3_EE,"a",@progbits
	.sectionflags	@""
	.align	4
.nv.constant0._ZN3cub18CUB_300001_SM_10006detail9transform16transform_kernelINS2_10policy_hubILb1EN4cuda3std3__45tupleIJN6thrust24THRUST_300001_SM_1000_NS17counting_iteratorIjNSA_11use_defaultESC_SC_EEEEEE10policy1000El13initRandomPrgNSA_6detail15normal_iteratorINSA_10device_ptrI4BodyEEEEJSD_EEEvT0_iT1_T2_DpNS2_10kernel_argIT3_EE:
	.zero		944


//--------------------- .nv.constant0._ZN3cub18CUB_300001_SM_10006detail9transform16transform_kernelINS2_10policy_hubILb1EN4cuda3std3__45tupleIJPK4BodyEEEE10policy1000ElNS7_10__identityEN6thrust24THRUST_300001_SM_1000_NS10device_ptrIS9_EEJSB_EEEvT0_iT1_T2_DpNS2_10kernel_argIT3_EE --------------------------
	.section	.nv.constant0._ZN3cub18CUB_300001_SM_10006detail9transform16transform_kernelINS2_10policy_hubILb1EN4cuda3std3__45tupleIJPK4BodyEEEE10policy1000ElNS7_10__identityEN6thrust24THRUST_300001_SM_1000_NS10device_ptrIS9_EEJSB_EEEvT0_iT1_T2_DpNS2_10kernel_argIT3_EE,"a",@progbits
	.sectionflags	@""
	.align	4
.nv.constant0._ZN3cub18CUB_300001_SM_10006detail9transform16transform_kernelINS2_10policy_hubILb1EN4cuda3std3__45tupleIJPK4BodyEEEE10policy1000ElNS7_10__identityEN6thrust24THRUST_300001_SM_1000_NS10device_ptrIS9_EEJSB_EEEvT0_iT1_T2_DpNS2_10kernel_argIT3_EE:
	.zero		936


//--------------------- .nv.constant0._ZN3cub18CUB_300001_SM_10006detail9transform16transform_kernelINS2_10policy_hubILb1EN4cuda3std3__45tupleIJPK4BodyEEEE10policy1000EiNS7_10__identityEN6thrust24THRUST_300001_SM_1000_NS10device_ptrIS9_EEJSB_EEEvT0_iT1_T2_DpNS2_10kernel_argIT3_EE --------------------------
	.section	.nv.constant0._ZN3cub18CUB_300001_SM_10006detail9transform16transform_kernelINS2_10policy_hubILb1EN4cuda3std3__45tupleIJPK4BodyEEEE10policy1000EiNS7_10__identityEN6thrust24THRUST_300001_SM_1000_NS10device_ptrIS9_EEJSB_EEEvT0_iT1_T2_DpNS2_10kernel_argIT3_EE,"a",@progbits
	.sectionflags	@""
	.align	4
.nv.constant0._ZN3cub18CUB_300001_SM_10006detail9transform16transform_kernelINS2_10policy_hubILb1EN4cuda3std3__45tupleIJPK4BodyEEEE10policy1000EiNS7_10__identityEN6thrust24THRUST_300001_SM_1000_NS10device_ptrIS9_EEJSB_EEEvT0_iT1_T2_DpNS2_10kernel_argIT3_EE:
	.zero		936


//--------------------- .nv.constant0._ZN3cub18CUB_300001_SM_10006detail9transform16transform_kernelINS2_10policy_hubILb1EN4cuda3std3__45tupleIJN6thrust24THRUST_300001_SM_1000_NS7pointerI4BodyNSA_8cuda_cub3tagENSA_11use_defaultESF_EEEEEE10policy1000ElNS7_10__identityEPSC_JSL_EEEvT0_iT1_T2_DpNS2_10kernel_argIT3_EE --------------------------
	.section	.nv.constant0._ZN3cub18CUB_300001_SM_10006detail9transform16transform_kernelINS2_10policy_hubILb1EN4cuda3std3__45tupleIJN6thrust24THRUST_300001_SM_1000_NS7pointerI4BodyNSA_8cuda_cub3tagENSA_11use_defaultESF_EEEEEE10policy1000ElNS7_10__identityEPSC_JSL_EEEvT0_iT1_T2_DpNS2_10kernel_argIT3_EE,"a",@progbits
	.sectionflags	@""
	.align	4
.nv.constant0._ZN3cub18CUB_300001_SM_10006detail9transform16transform_kernelINS2_10policy_hubILb1EN4cuda3std3__45tupleIJN6thrust24THRUST_300001_SM_1000_NS7pointerI4BodyNSA_8cuda_cub3tagENSA_11use_defaultESF_EEEEEE10policy1000ElNS7_10__identityEPSC_JSL_EEEvT0_iT1_T2_DpNS2_10kernel_argIT3_EE:
	.zero		936


//--------------------- .nv.constant0._ZN3cub18CUB_300001_SM_10006detail9transform16transform_kernelINS2_10policy_hubILb1EN4cuda3std3__45tupleIJN6thrust24THRUST_300001_SM_1000_NS7pointerI4BodyNSA_8cuda_cub3tagENSA_11use_defaultESF_EEEEEE10policy1000EiNS7_10__identityEPSC_JSL_EEEvT0_iT1_T2_DpNS2_10kernel_argIT3_EE --------------------------
	.section	.nv.constant0._ZN3cub18CUB_300001_SM_10006detail9transform16transform_kernelINS2_10policy_hubILb1EN4cuda3std3__45tupleIJN6thrust24THRUST_300001_SM_1000_NS7pointerI4BodyNSA_8cuda_cub3tagENSA_11use_defaultESF_EEEEEE10policy1000EiNS7_10__identityEPSC_JSL_EEEvT0_iT1_T2_DpNS2_10kernel_argIT3_EE,"a",@progbits
	.sectionflags	@""
	.align	4
.nv.constant0._ZN3cub18CUB_300001_SM_10006detail9transform16transform_kernelINS2_10policy_hubILb1EN4cuda3std3__45tupleIJN6thrust24THRUST_300001_SM_1000_NS7pointerI4BodyNSA_8cuda_cub3tagENSA_11use_defaultESF_EEEEEE10policy1000EiNS7_10__identityEPSC_JSL_EEEvT0_iT1_T2_DpNS2_10kernel_argIT3_EE:
	.zero		936


//--------------------- .nv.constant0._ZN3cub18CUB_300001_SM_10006detail9transform16transform_kernelINS2_10policy_hubILb1EN4cuda3std3__45tupleIJN6thrust24THRUST_300001_SM_1000_NS7pointerI4BodyNSA_8cuda_cub3tagENSA_11use_defaultESF_EEEEEE10policy1000ElNS7_10__identityENSA_10device_ptrISC_EEJPSC_EEEvT0_iT1_T2_DpNS2_10kernel_argIT3_EE --------------------------
	.section	.nv.constant0._ZN3cub18CUB_300001_SM_10006detail9transform16transform_kernelINS2_10policy_hubILb1EN4cuda3std3__45tupleIJN6thrust24THRUST_300001_SM_1000_NS7pointerI4BodyNSA_8cuda_cub3tagENSA_11use_defaultESF_EEEEEE10policy1000ElNS7_10__identityENSA_10device_ptrISC_EEJPSC_EEEvT0_iT1_T2_DpNS2_10kernel_argIT3_EE,"a",@progbits
	.sectionflags	@""
	.align	4
.nv.constant0._ZN3cub18CUB_300001_SM_10006detail9transform16transform_kernelINS2_10policy_hubILb1EN4cuda3std3__45tupleIJN6thrust24THRUST_300001_SM_1000_NS7pointerI4BodyNSA_8cuda_cub3tagENSA_11use_defaultESF_EEEEEE10policy1000ElNS7_10__identityENSA_10device_ptrISC_EEJPSC_EEEvT0_iT1_T2_DpNS2_10kernel_argIT3_EE:
	.zero		936


//--------------------- .nv.constant0._ZN3cub18CUB_300001_SM_10006detail9transform16transform_kernelINS2_10policy_hubILb1EN4cuda3std3__45tupleIJN6thrust24THRUST_300001_SM_1000_NS7pointerI4BodyNSA_8cuda_cub3tagENSA_11use_defaultESF_EEEEEE10policy1000EiNS7_10__identityENSA_10device_ptrISC_EEJPSC_EEEvT0_iT1_T2_DpNS2_10kernel_argIT3_EE --------------------------
	.section	.nv.constant0._ZN3cub18CUB_300001_SM_10006detail9transform16transform_kernelINS2_10policy_hubILb1EN4cuda3std3__45tupleIJN6thrust24THRUST_300001_SM_1000_NS7pointerI4BodyNSA_8cuda_cub3tagENSA_11use_defaultESF_EEEEEE10policy1000EiNS7_10__identityENSA_10device_ptrISC_EEJPSC_EEEvT0_iT1_T2_DpNS2_10kernel_argIT3_EE,"a",@progbits
	.sectionflags	@""
	.align	4
.nv.constant0._ZN3cub18CUB_300001_SM_10006detail9transform16transform_kernelINS2_10policy_hubILb1EN4cuda3std3__45tupleIJN6thrust24THRUST_300001_SM_1000_NS7pointerI4BodyNSA_8cuda_cub3tagENSA_11use_defaultESF_EEEEEE10policy1000EiNS7_10__identityENSA_10device_ptrISC_EEJPSC_EEEvT0_iT1_T2_DpNS2_10kernel_argIT3_EE:
	.zero		936


//--------------------- .nv.constant0._ZN3cub18CUB_300001_SM_10006detail9transform16transform_kernelINS2_10policy_hubILb1EN4cuda3std3__45tupleIJN6thrust24THRUST_300001_SM_1000_NS17counting_iteratorIjNSA_11use_defaultESC_SC_EEEEEE10policy1000Ei13initRandomPrgNSA_6detail15normal_iteratorINSA_10device_ptrI4BodyEEEEJSD_EEEvT0_iT1_T2_DpNS2_10kernel_argIT3_EE --------------------------
	.section	.nv.constant0._ZN3cub18CUB_300001_SM_10006detail9transform16transform_kernelINS2_10policy_hubILb1EN4cuda3std3__45tupleIJN6thrust24THRUST_300001_SM_1000_NS17counting_iteratorIjNSA_11use_defaultESC_SC_EEEEEE10policy1000Ei13initRandomPrgNSA_6detail15normal_iteratorINSA_10device_ptrI4BodyEEEEJSD_EEEvT0_iT1_T2_DpNS2_10kernel_argIT3_EE,"a",@progbits
	.sectionflags	@""
	.align	4
.nv.constant0._ZN3cub18CUB_300001_SM_10006detail9transform16transform_kernelINS2_10policy_hubILb1EN4cuda3std3__45tupleIJN6thrust24THRUST_300001_SM_1000_NS17counting_iteratorIjNSA_11use_defaultESC_SC_EEEEEE10policy1000Ei13initRandomPrgNSA_6detail15normal_iteratorINSA_10device_ptrI4BodyEEEEJSD_EEEvT0_iT1_T2_DpNS2_10kernel_argIT3_EE:
	.zero		936


//--------------------- .nv.constant0._ZN3cub18CUB_300001_SM_10006detail9transform16transform_kernelINS2_10policy_hubILb1EN4cuda3std3__45tupleIJN6thrust24THRUST_300001_SM_1000_NS10device_ptrI4BodyEEEEEE10policy1000ElNS7_10__identityEPSC_JSI_EEEvT0_iT1_T2_DpNS2_10kernel_argIT3_EE --------------------------
	.section	.nv.constant0._ZN3cub18CUB_300001_SM_10006detail9transform16transform_kernelINS2_10policy_hubILb1EN4cuda3std3__45tupleIJN6thrust24THRUST_300001_SM_1000_NS10device_ptrI4BodyEEEEEE10policy1000ElNS7_10__identityEPSC_JSI_EEEvT0_iT1_T2_DpNS2_10kernel_argIT3_EE,"a",@progbits
	.sectionflags	@""
	.align	4
.nv.constant0._ZN3cub18CUB_300001_SM_10006detail9transform16transform_kernelINS2_10policy_hubILb1EN4cuda3std3__45tupleIJN6thrust24THRUST_300001_SM_1000_NS10device_ptrI4BodyEEEEEE10policy1000ElNS7_10__identityEPSC_JSI_EEEvT0_iT1_T2_DpNS2_10kernel_argIT3_EE:
	.zero		936


//--------------------- .nv.constant0._ZN3cub18CUB_300001_SM_10006detail9transform16transform_kernelINS2_10policy_hubILb1EN4cuda3std3__45tupleIJN6thrust24THRUST_300001_SM_1000_NS10device_ptrI4BodyEEEEEE10policy1000EiNS7_10__identityEPSC_JSI_EEEvT0_iT1_T2_DpNS2_10kernel_argIT3_EE --------------------------
	.section	.nv.constant0._ZN3cub18CUB_300001_SM_10006detail9transform16transform_kernelINS2_10policy_hubILb1EN4cuda3std3__45tupleIJN6thrust24THRUST_300001_SM_1000_NS10device_ptrI4BodyEEEEEE10policy1000EiNS7_10__identityEPSC_JSI_EEEvT0_iT1_T2_DpNS2_10kernel_argIT3_EE,"a",@progbits
	.sectionflags	@""
	.align	4
.nv.constant0._ZN3cub18CUB_300001_SM_10006detail9transform16transform_kernelINS2_10policy_hubILb1EN4cuda3std3__45tupleIJN6thrust24THRUST_300001_SM_1000_NS10device_ptrI4BodyEEEEEE10policy1000EiNS7_10__identityEPSC_JSI_EEEvT0_iT1_T2_DpNS2_10kernel_argIT3_EE:
	.zero		936


//--------------------- .nv.constant0._ZN3cub18CUB_300001_SM_10006detail8for_each13static_kernelINS2_12policy_hub_t12policy_500_tElN6thrust24THRUST_300001_SM_1000_NS8cuda_cub20__uninitialized_copy7functorINS7_7pointerI4BodyNS8_3tagENS7_11use_defaultESE_EESF_EEEEvT0_T1_ --------------------------
	.section	.nv.constant0._ZN3cub18CUB_300001_SM_10006detail8for_each13static_kernelINS2_12policy_hub_t12policy_500_tElN6thrust24THRUST_300001_SM_1000_NS8cuda_cub20__uninitialized_copy7functorINS7_7pointerI4BodyNS8_3tagENS7_11use_defaultESE_EESF_EEEEvT0_T1_,"a",@progbits
	.sectionflags	@""
	.align	4
.nv.constant0._ZN3cub18CUB_300001_SM_10006detail8for_each13static_kernelINS2_12policy_hub_t12policy_500_tElN6thrust24THRUST_300001_SM_1000_NS8cuda_cub20__uninitialized_copy7functorINS7_7pointerI4BodyNS8_3tagENS7_11use_defaultESE_EESF_EEEEvT0_T1_:
	.zero		920


//--------------------- .nv.constant0._ZN3cub18CUB_300001_SM_10006detail8for_each13static_kernelINS2_12policy_hub_t12policy_500_tEmNS2_12op_wrapper_tImN6thrust24THRUST_300001_SM_1000_NS6detail23allocator_traits_detail24construct1_via_allocatorINS8_16device_allocatorI4BodyEEEENS8_10device_ptrISD_EEEEEEvT0_T1_ --------------------------
	.section	.nv.constant0._ZN3cub18CUB_300001_SM_10006detail8for_each13static_kernelINS2_12policy_hub_t12policy_500_tEmNS2_12op_wrapper_tImN6thrust24THRUST_300001_SM_1000_NS6detail23allocator_traits_detail24construct1_via_allocatorINS8_16device_allocatorI4BodyEEEENS8_10device_ptrISD_EEEEEEvT0_T1_,"a",@progbits
	.sectionflags	@""
	.align	4
.nv.constant0._ZN3cub18CUB_300001_SM_10006detail8for_each13static_kernelINS2_12policy_hub_t12policy_500_tEmNS2_12op_wrapper_tImN6thrust24THRUST_300001_SM_1000_NS6detail23allocator_traits_detail24construct1_via_allocatorINS8_16device_allocatorI4BodyEEEENS8_10device_ptrISD_EEEEEEvT0_T1_:
	.zero		920


//--------------------- .nv.constant0._ZN3cub18CUB_300001_SM_10006detail8for_each13static_kernelINS2_12policy_hub_t12policy_500_tElN6thrust24THRUST_300001_SM_1000_NS8cuda_cub20__uninitialized_copy7functorINS7_10device_ptrI4BodyEENS7_7pointerISC_NS8_3tagENS7_11use_defaultESG_EEEEEEvT0_T1_ --------------------------
	.section	.nv.constant0._ZN3cub18CUB_300001_SM_10006detail8for_each13static_kernelINS2_12policy_hub_t12policy_500_tElN6thrust24THRUST_300001_SM_1000_NS8cuda_cub20__uninitialized_copy7functorINS7_10device_ptrI4BodyEENS7_7pointerISC_NS8_3tagENS7_11use_defaultESG_EEEEEEvT0_T1_,"a",@progbits
	.sectionflags	@""
	.align	4
.nv.constant0._ZN3cub18CUB_300001_SM_10006detail8for_each13static_kernelINS2_12policy_hub_t12policy_500_tElN6thrust24THRUST_300001_SM_1000_NS8cuda_cub20__uninitialized_copy7functorINS7_10device_ptrI4BodyEENS7_7pointerISC_NS8_3tagENS7_11use_defaultESG_EEEEEEvT0_T1_:
	.zero		920


//--------------------- .nv.constant0._ZN3cub18CUB_300001_SM_10006detail8for_each13static_kernelINS2_12policy_hub_t12policy_500_tEmNS2_12op_wrapper_tImN6thrust24THRUST_300001_SM_1000_NS6detail23allocator_traits_detail24construct1_via_allocatorINS9_18no_throw_allocatorINS9_19temporary_allocatorI4BodyNS8_8cuda_cub3tagEEEEEEENS8_7pointerISE_SG_NS8_11use_defaultESL_EEEEEEvT0_T1_ --------------------------
	.section	.nv.constant0._ZN3cub18CUB_300001_SM_10006detail8for_each13static_kernelINS2_12policy_hub_t12policy_500_tEmNS2_12op_wrapper_tImN6thrust24THRUST_300001_SM_1000_NS6detail23allocator_traits_detail24construct1_via_allocatorINS9_18no_throw_allocatorINS9_19temporary_allocatorI4BodyNS8_8cuda_cub3tagEEEEEEENS8_7pointerISE_SG_NS8_11use_defaultESL_EEEEEEvT0_T1_,"a",@progbits
	.sectionflags	@""
	.align	4
.nv.constant0._ZN3cub18CUB_300001_SM_10006detail8for_each13static_kernelINS2_12policy_hub_t12policy_500_tEmNS2_12op_wrapper_tImN6thrust24THRUST_300001_SM_1000_NS6detail23allocator_traits_detail24construct1_via_allocatorINS9_18no_throw_allocatorINS9_19temporary_allocatorI4BodyNS8_8cuda_cub3tagEEEEEEENS8_7pointerISE_SG_NS8_11use_defaultESL_EEEEEEvT0_T1_:
	.zero		920


//--------------------- .nv.constant0._ZN3cub18CUB_300001_SM_10006detail11EmptyKernelIvEEvv --------------------------
	.section	.nv.constant0._ZN3cub18CUB_300001_SM_10006detail11EmptyKernelIvEEvv,"a",@progbits
	.sectionflags	@""
	.align	4
.nv.constant0._ZN3cub18CUB_300001_SM_10006detail11EmptyKernelIvEEvv:
	.zero		896


//--------------------- SYMBOLS --------------------------

	.type		.nv.reservedSmem.offset0,@object
	.size		.nv.reservedSmem.offset0,0x4
